	.target	sm_80

	.elftype	@"ET_EXEC"


//--------------------- .note.nv.tkinfo           --------------------------
	.section	.note.nv.tkinfo,"",@"SHT_NOTE"
	.sectionflags	@"SHF_NOTE_NV_TKINFO"
	.tkinfo
        /*0018*/ 	.word	0x00000002
        /*0030*/ 	.string	""
        /*0030*/ 	.string	"ptxas"
        /*0030*/ 	.string	"Cuda compilation tools, release 13.0, V13.0.88"
        /*0030*/ 	.string	"Build cuda_13.0.r13.0/compiler.36424714_0"
        /*0030*/ 	.string	"-v  -suppress-debug-info  -lineinfo  -arch sm_80 "



//--------------------- .note.nv.cuinfo           --------------------------
	.section	.note.nv.cuinfo,"",@"SHT_NOTE"
	.sectionflags	@"SHF_NOTE_NV_CUINFO"
        /*0018*/ 	.short	0x0002
        /*001a*/ 	.short	0x0050
        /*001c*/ 	.short	0x0082
	.zero		2


//--------------------- .nv.info                  --------------------------
	.section	.nv.info,"",@"SHT_CUDA_INFO"
	.align	4


	//----- nvinfo : EIATTR_REGCOUNT
	.align		4
        /*0000*/ 	.byte	0x04, 0x2f
        /*0002*/ 	.short	(.L_1 - .L_0)
	.align		4
.L_0:
        /*0004*/ 	.word	index@(matmul_kernel)
        /*0008*/ 	.word	0x000000ff


	//----- nvinfo : EIATTR_FRAME_SIZE
	.align		4
.L_1:
        /*000c*/ 	.byte	0x04, 0x11
        /*000e*/ 	.short	(.L_3 - .L_2)
	.align		4
.L_2:
        /*0010*/ 	.word	index@(matmul_kernel)
        /*0014*/ 	.word	0x00000ee0


	//----- nvinfo : EIATTR_MIN_STACK_SIZE
	.align		4
.L_3:
        /*0018*/ 	.byte	0x04, 0x12
        /*001a*/ 	.short	(.L_5 - .L_4)
	.align		4
.L_4:
        /*001c*/ 	.word	index@(matmul_kernel)
        /*0020*/ 	.word	0x00000ee0
.L_5:


//--------------------- .nv.info.matmul_kernel    --------------------------
	.section	.nv.info.matmul_kernel,"",@"SHT_CUDA_INFO"
	.sectionflags	@""
	.align	4


	//----- nvinfo : EIATTR_CUDA_API_VERSION
	.align		4
        /*0000*/ 	.byte	0x04, 0x37
        /*0002*/ 	.short	(.L_7 - .L_6)
.L_6:
        /*0004*/ 	.word	0x00000082


	//----- nvinfo : EIATTR_SW2861232_WAR
	.align		4
.L_7:
        /*0008*/ 	.byte	0x01, 0x35
	.zero		2


	//----- nvinfo : EIATTR_PARAM_CBANK
	.align		4
        /*000c*/ 	.byte	0x04, 0x0a
        /*000e*/ 	.short	(.L_9 - .L_8)
	.align		4
.L_8:
        /*0010*/ 	.word	index@(.nv.constant0.matmul_kernel)
        /*0014*/ 	.short	0x0160
        /*0016*/ 	.short	0x0050


	//----- nvinfo : EIATTR_CBANK_PARAM_SIZE
	.align		4
.L_9:
        /*0018*/ 	.byte	0x03, 0x19
        /*001a*/ 	.short	0x0050


	//----- nvinfo : EIATTR_KPARAM_INFO
	.align		4
        /*001c*/ 	.byte	0x04, 0x17
        /*001e*/ 	.short	(.L_11 - .L_10)
.L_10:
        /*0020*/ 	.word	0x00000000
        /*0024*/ 	.short	0x000d
        /*0026*/ 	.short	0x0048
        /*0028*/ 	.byte	0x00, 0xf4, 0x21, 0x00


	//----- nvinfo : EIATTR_KPARAM_INFO
	.align		4
.L_11:
        /*002c*/ 	.byte	0x04, 0x17
        /*002e*/ 	.short	(.L_13 - .L_12)
.L_12:
        /*0030*/ 	.word	0x00000000
        /*0034*/ 	.short	0x000c
        /*0036*/ 	.short	0x0040
        /*0038*/ 	.byte	0x00, 0xf4, 0x21, 0x00


	//----- nvinfo : EIATTR_KPARAM_INFO
	.align		4
.L_13:
        /*003c*/ 	.byte	0x04, 0x17
        /*003e*/ 	.short	(.L_15 - .L_14)
.L_14:
        /*0040*/ 	.word	0x00000000
        /*0044*/ 	.short	0x000b
        /*0046*/ 	.short	0x0038
        /*0048*/ 	.byte	0x00, 0xf0, 0x11, 0x00


	//----- nvinfo : EIATTR_KPARAM_INFO
	.align		4
.L_15:
        /*004c*/ 	.byte	0x04, 0x17
        /*004e*/ 	.short	(.L_17 - .L_16)
.L_16:
        /*0050*/ 	.word	0x00000000
        /*0054*/ 	.short	0x000a
        /*0056*/ 	.short	0x0034
        /*0058*/ 	.byte	0x00, 0xf0, 0x11, 0x00


	//----- nvinfo : EIATTR_KPARAM_INFO
	.align		4
.L_17:
        /*005c*/ 	.byte	0x04, 0x17
        /*005e*/ 	.short	(.L_19 - .L_18)
.L_18:
        /*0060*/ 	.word	0x00000000
        /*0064*/ 	.short	0x0009
        /*0066*/ 	.short	0x0030
        /*0068*/ 	.byte	0x00, 0xf0, 0x11, 0x00


	//----- nvinfo : EIATTR_KPARAM_INFO
	.align		4
.L_19:
        /*006c*/ 	.byte	0x04, 0x17
        /*006e*/ 	.short	(.L_21 - .L_20)
.L_20:
        /*0070*/ 	.word	0x00000000
        /*0074*/ 	.short	0x0008
        /*0076*/ 	.short	0x002c
        /*0078*/ 	.byte	0x00, 0xf0, 0x11, 0x00


	//----- nvinfo : EIATTR_KPARAM_INFO
	.align		4
.L_21:
        /*007c*/ 	.byte	0x04, 0x17
        /*007e*/ 	.short	(.L_23 - .L_22)
.L_22:
        /*0080*/ 	.word	0x00000000
        /*0084*/ 	.short	0x0007
        /*0086*/ 	.short	0x0028
        /*0088*/ 	.byte	0x00, 0xf0, 0x11, 0x00


	//----- nvinfo : EIATTR_KPARAM_INFO
	.align		4
.L_23:
        /*008c*/ 	.byte	0x04, 0x17
        /*008e*/ 	.short	(.L_25 - .L_24)
.L_24:
        /*0090*/ 	.word	0x00000000
        /*0094*/ 	.short	0x0006
        /*0096*/ 	.short	0x0024
        /*0098*/ 	.byte	0x00, 0xf0, 0x11, 0x00


	//----- nvinfo : EIATTR_KPARAM_INFO
	.align		4
.L_25:
        /*009c*/ 	.byte	0x04, 0x17
        /*009e*/ 	.short	(.L_27 - .L_26)
.L_26:
        /*00a0*/ 	.word	0x00000000
        /*00a4*/ 	.short	0x0005
        /*00a6*/ 	.short	0x0020
        /*00a8*/ 	.byte	0x00, 0xf0, 0x11, 0x00


	//----- nvinfo : EIATTR_KPARAM_INFO
	.align		4
.L_27:
        /*00ac*/ 	.byte	0x04, 0x17
        /*00ae*/ 	.short	(.L_29 - .L_28)
.L_28:
        /*00b0*/ 	.word	0x00000000
        /*00b4*/ 	.short	0x0004
        /*00b6*/ 	.short	0x001c
        /*00b8*/ 	.byte	0x00, 0xf0, 0x11, 0x00


	//----- nvinfo : EIATTR_KPARAM_INFO
	.align		4
.L_29:
        /*00bc*/ 	.byte	0x04, 0x17
        /*00be*/ 	.short	(.L_31 - .L_30)
.L_30:
        /*00c0*/ 	.word	0x00000000
        /*00c4*/ 	.short	0x0003
        /*00c6*/ 	.short	0x0018
        /*00c8*/ 	.byte	0x00, 0xf0, 0x11, 0x00


	//----- nvinfo : EIATTR_KPARAM_INFO
	.align		4
.L_31:
        /*00cc*/ 	.byte	0x04, 0x17
        /*00ce*/ 	.short	(.L_33 - .L_32)
.L_32:
        /*00d0*/ 	.word	0x00000000
        /*00d4*/ 	.short	0x0002
        /*00d6*/ 	.short	0x0010
        /*00d8*/ 	.byte	0x00, 0xf4, 0x21, 0x00


	//----- nvinfo : EIATTR_KPARAM_INFO
	.align		4
.L_33:
        /*00dc*/ 	.byte	0x04, 0x17
        /*00de*/ 	.short	(.L_35 - .L_34)
.L_34:
        /*00e0*/ 	.word	0x00000000
        /*00e4*/ 	.short	0x0001
        /*00e6*/ 	.short	0x0008
        /*00e8*/ 	.byte	0x00, 0xf4, 0x21, 0x00


	//----- nvinfo : EIATTR_KPARAM_INFO
	.align		4
.L_35:
        /*00ec*/ 	.byte	0x04, 0x17
        /*00ee*/ 	.short	(.L_37 - .L_36)
.L_36:
        /*00f0*/ 	.word	0x00000000
        /*00f4*/ 	.short	0x0000
        /*00f6*/ 	.short	0x0000
        /*00f8*/ 	.byte	0x00, 0xf4, 0x21, 0x00


	//----- nvinfo : EIATTR_MAXREG_COUNT
	.align		4
.L_37:
        /*00fc*/ 	.byte	0x03, 0x1b
        /*00fe*/ 	.short	0x00ff


	//----- nvinfo : EIATTR_NUM_BARRIERS
	.align		4
        /*0100*/ 	.byte	0x02, 0x4c
        /*0102*/ 	.byte	0x01
	.zero		1


	//----- nvinfo : EIATTR_ANNOTATIONS
	.align		4
        /*0104*/ 	.byte	0x04, 0x55
        /*0106*/ 	.short	(.L_39 - .L_38)


	//   ....[0]....
.L_38:
        /*0108*/ 	.word	0x00000001
        /*010c*/ 	.byte	0xd0, 0x05, 0x00, 0x00, 0x01, 0x00, 0x00, 0x00, 0xf0, 0x0d, 0x00, 0x00, 0x01, 0x00, 0x00, 0x00
        /* <DEDUP_REMOVED lines=1409> */
        /*592c*/ 	.byte	0xd0, 0x0d, 0x02, 0x00, 0x01, 0x00, 0x00, 0x00, 0xe0, 0x0d, 0x02, 0x00


	//----- nvinfo : EIATTR_MERCURY_ISA_VERSION
	.align		4
.L_39:
        /*5938*/ 	.byte	0x03, 0x5f
        /*593a*/ 	.short	0x0000


	//----- nvinfo : EIATTR_EXIT_INSTR_OFFSETS
	.align		4
        /*593c*/ 	.byte	0x04, 0x1c
        /*593e*/ 	.short	(.L_41 - .L_40)


	//   ....[0]....
.L_40:
        /*5940*/ 	.word	0x00024b50


	//   ....[1]....
        /*5944*/ 	.word	0x00024b70


	//----- nvinfo : EIATTR_REQNTID
	.align		4
.L_41:
        /*5948*/ 	.byte	0x04, 0x10
        /*594a*/ 	.short	(.L_43 - .L_42)
.L_42:
        /*594c*/ 	.word	0x00000080
        /*5950*/ 	.word	0x00000001
        /*5954*/ 	.word	0x00000001
.L_43:


//--------------------- .nv.callgraph             --------------------------
	.section	.nv.callgraph,"",@"SHT_CUDA_CALLGRAPH"
	.align	4
	.sectionentsize	8
	.align		4
        /*0000*/ 	.word	0x00000000
	.align		4
        /*0004*/ 	.word	0xffffffff
	.align		4
        /*0008*/ 	.word	0x00000000
	.align		4
        /*000c*/ 	.word	0xfffffffe
	.align		4
        /*0010*/ 	.word	0x00000000
	.align		4
        /*0014*/ 	.word	0xfffffffd
	.align		4
        /*0018*/ 	.word	0x00000000
	.align		4
        /*001c*/ 	.word	0xfffffffc


//--------------------- .nv.rel.action            --------------------------
	.section	.nv.rel.action,"",@"SHT_CUDA_RELOCINFO"
	.align	8
	.sectionentsize	8
        /*0000*/ 	.byte	0x73, 0x00, 0x00, 0x00, 0x00, 0x00, 0x00, 0x00, 0x00, 0x00, 0x00, 0x11, 0x25, 0x00, 0x05, 0x36


//--------------------- .nv.constant0.matmul_kernel --------------------------
	.section	.nv.constant0.matmul_kernel,"a",@progbits
	.sectionflags	@""
	.align	4
.nv.constant0.matmul_kernel:
	.zero		432


//--------------------- .text.matmul_kernel       --------------------------
	.section	.text.matmul_kernel,"ax",@progbits
	.sectioninfo	@"SHI_REGISTERS=255"
	.align	128
        .global         matmul_kernel
        .type           matmul_kernel,@function
        .size           matmul_kernel,(.L_x_4 - matmul_kernel)
        .other          matmul_kernel,@"STO_CUDA_ENTRY STV_DEFAULT"
matmul_kernel:
.text.matmul_kernel:
[----:B------:R-:W-:-:S03]  /*0000*/  IMAD.MOV.U32 R1, RZ, RZ, c[0x0][0x28] ;  /* 0x00000a00ff017624 */ /* 0x000fc600078e00ff */
[----:B------:R-:W-:Y:S01]  /*0010*/  IMAD.MOV.U32 R0, RZ, RZ, c[0x0][0x17c] ;  /* 0x00005f00ff007624 */ /* 0x000fe200078e00ff */
[----:B------:R-:W1:Y:S01]  /*0020*/  S2R R5, SR_CTAID.X ;  /* 0x0000000000057919 */ /* 0x000e620000002500 */
[----:B------:R-:W-:Y:S01]  /*0030*/  IADD3 R1, R1, -0xee0, RZ ;  /* 0xfffff12001017810 */ /* 0x000fe20007ffe0ff */
[----:B------:R-:W-:Y:S01]  /*0040*/  IMAD.MOV.U32 R61, RZ, RZ, c[0x0][0x180] ;  /* 0x00006000ff3d7624 */ /* 0x000fe200078e00ff */
[----:B------:R-:W-:Y:S01]  /*0050*/  ULDC.64 UR6, c[0x0][0x118] ;  /* 0x0000460000067ab9 */ /* 0x000fe20000000a00 */
[----:B------:R-:W-:Y:S01]  /*0060*/  IADD3 R0, R0, 0x7f, RZ ;  /* 0x0000007f00007810 */ /* 0x000fe20007ffe0ff */
[----:B------:R-:W2:Y:S01]  /*0070*/  S2R R60, SR_TID.X ;  /* 0x00000000003c7919 */ /* 0x000ea20000002100 */
[----:B------:R-:W-:Y:S01]  /*0080*/  IMAD.MOV.U32 R48, RZ, RZ, c[0x0][0x188] ;  /* 0x00006200ff307624 */ /* 0x000fe200078e00ff */
[----:B------:R-:W-:Y:S02]  /*0090*/  IADD3 R44, R61, -0x2, RZ ;  /* 0xfffffffe3d2c7810 */ /* 0x000fe40007ffe0ff */
[----:B------:R-:W-:-:S04]  /*00a0*/  SHF.R.S32.HI R3, RZ, 0x1f, R0 ;  /* 0x0000001fff037819 */ /* 0x000fc80000011400 */
[----:B------:R-:W-:-:S04]  /*00b0*/  LEA.HI R3, R3, R0, RZ, 0x7 ;  /* 0x0000000003037211 */ /* 0x000fc800078f38ff */
[----:B------:R-:W-:-:S05]  /*00c0*/  SHF.R.S32.HI R3, RZ, 0x7, R3 ;  /* 0x00000007ff037819 */ /* 0x000fca0000011403 */
[----:B------:R-:W-:Y:S01]  /*00d0*/  IMAD.SHL.U32 R4, R3, 0x8, RZ ;  /* 0x0000000803047824 */ /* 0x000fe200078e00ff */
[----:B-1----:R-:W-:-:S04]  /*00e0*/  IABS R8, R5 ;  /* 0x0000000500087213 */ /* 0x002fc80000000000 */
[-C--:B------:R-:W-:Y:S02]  /*00f0*/  IABS R7, R4.reuse ;  /* 0x0000000400077213 */ /* 0x080fe40000000000 */
[----:B------:R-:W-:Y:S02]  /*0100*/  IABS R10, R4 ;  /* 0x00000004000a7213 */ /* 0x000fe40000000000 */
[----:B------:R-:W1:Y:S01]  /*0110*/  I2F.RP R0, R7 ;  /* 0x0000000700007306 */ /* 0x000e620000209400 */
[----:B--2---:R-:W-:-:S07]  /*0120*/  LOP3.LUT R46, R60, 0x7f, RZ, 0xc0, !PT ;  /* 0x0000007f3c2e7812 */ /* 0x004fce00078ec0ff */
[----:B-1----:R-:W1:Y:S02]  /*0130*/  MUFU.RCP R0, R0 ;  /* 0x0000000000007308 */ /* 0x002e640000001000 */
[----:B-1----:R-:W-:Y:S01]  /*0140*/  IADD3 R2, R0, 0xffffffe, RZ ;  /* 0x0ffffffe00027810 */ /* 0x002fe20007ffe0ff */
[----:B------:R-:W-:-:S05]  /*0150*/  IMAD.MOV R0, RZ, RZ, -R10 ;  /* 0x000000ffff007224 */ /* 0x000fca00078e0a0a */
[----:B------:R1:W2:Y:S02]  /*0160*/  F2I.FTZ.U32.TRUNC.NTZ R3, R2 ;  /* 0x0000000200037305 */ /* 0x0002a4000021f000 */
[----:B-1----:R-:W-:Y:S02]  /*0170*/  IMAD.MOV.U32 R2, RZ, RZ, RZ ;  /* 0x000000ffff027224 */ /* 0x002fe400078e00ff */
[----:B--2---:R-:W-:-:S04]  /*0180*/  IMAD.MOV R6, RZ, RZ, -R3 ;  /* 0x000000ffff067224 */ /* 0x004fc800078e0a03 */
[----:B------:R-:W-:Y:S02]  /*0190*/  IMAD R9, R6, R7, RZ ;  /* 0x0000000706097224 */ /* 0x000fe400078e02ff */
[----:B------:R-:W-:Y:S02]  /*01a0*/  IMAD.MOV.U32 R6, RZ, RZ, R8 ;  /* 0x000000ffff067224 */ /* 0x000fe400078e0008 */
[----:B------:R-:W-:-:S06]  /*01b0*/  IMAD.HI.U32 R3, R3, R9, R2 ;  /* 0x0000000903037227 */ /* 0x000fcc00078e0002 */
[----:B------:R-:W-:-:S04]  /*01c0*/  IMAD.HI.U32 R3, R3, R6, RZ ;  /* 0x0000000603037227 */ /* 0x000fc800078e00ff */
[----:B------:R-:W-:-:S05]  /*01d0*/  IMAD R0, R3, R0, R6 ;  /* 0x0000000003007224 */ /* 0x000fca00078e0206 */
[----:B------:R-:W-:-:S13]  /*01e0*/  ISETP.GT.U32.AND P1, PT, R7, R0, PT ;  /* 0x000000000700720c */ /* 0x000fda0003f24070 */
[-C--:B------:R-:W-:Y:S02]  /*01f0*/  @!P1 IADD3 R0, R0, -R7.reuse, RZ ;  /* 0x8000000700009210 */ /* 0x080fe40007ffe0ff */
[----:B------:R-:W-:Y:S02]  /*0200*/  @!P1 IADD3 R3, R3, 0x1, RZ ;  /* 0x0000000103039810 */ /* 0x000fe40007ffe0ff */
[----:B------:R-:W-:Y:S02]  /*0210*/  ISETP.GE.U32.AND P0, PT, R0, R7, PT ;  /* 0x000000070000720c */ /* 0x000fe40003f06070 */
[----:B------:R-:W-:Y:S02]  /*0220*/  LOP3.LUT R0, R5, R4, RZ, 0x3c, !PT ;  /* 0x0000000405007212 */ /* 0x000fe400078e3cff */
[----:B------:R-:W-:Y:S02]  /*0230*/  ISETP.NE.AND P1, PT, R4, RZ, PT ;  /* 0x000000ff0400720c */ /* 0x000fe40003f25270 */
[----:B------:R-:W-:Y:S01]  /*0240*/  ISETP.GE.AND P2, PT, R0, RZ, PT ;  /* 0x000000ff0000720c */ /* 0x000fe20003f46270 */
[----:B------:R-:W-:-:S05]  /*0250*/  IMAD.MOV.U32 R0, RZ, RZ, c[0x0][0x178] ;  /* 0x00005e00ff007624 */ /* 0x000fca00078e00ff */
[----:B------:R-:W-:Y:S02]  /*0260*/  IADD3 R0, R0, 0xff, RZ ;  /* 0x000000ff00007810 */ /* 0x000fe40007ffe0ff */
[----:B------:R-:W-:-:S05]  /*0270*/  @P0 IADD3 R3, R3, 0x1, RZ ;  /* 0x0000000103030810 */ /* 0x000fca0007ffe0ff */
[----:B------:R-:W-:Y:S01]  /*0280*/  IMAD.MOV.U32 R2, RZ, RZ, R3 ;  /* 0x000000ffff027224 */ /* 0x000fe200078e0003 */
[----:B------:R-:W-:-:S03]  /*0290*/  SHF.R.S32.HI R3, RZ, 0x1f, R0 ;  /* 0x0000001fff037819 */ /* 0x000fc60000011400 */
[----:B------:R-:W-:Y:S01]  /*02a0*/  @!P2 IMAD.MOV R2, RZ, RZ, -R2 ;  /* 0x000000ffff02a224 */ /* 0x000fe200078e0a02 */
[----:B------:R-:W-:Y:S02]  /*02b0*/  @!P1 LOP3.LUT R2, RZ, R4, RZ, 0x33, !PT ;  /* 0x00000004ff029212 */ /* 0x000fe400078e33ff */
[----:B------:R-:W-:-:S03]  /*02c0*/  LEA.HI R3, R3, R0, RZ, 0x8 ;  /* 0x0000000003037211 */ /* 0x000fc600078f40ff */
[----:B------:R-:W-:Y:S02]  /*02d0*/  IMAD.SHL.U32 R10, R2, 0x8, RZ ;  /* 0x00000008020a7824 */ /* 0x000fe400078e00ff */
[----:B------:R-:W-:-:S03]  /*02e0*/  IMAD.MOV R2, RZ, RZ, -R2 ;  /* 0x000000ffff027224 */ /* 0x000fc600078e0a02 */
[----:B------:R-:W-:Y:S01]  /*02f0*/  LEA.HI.SX32 R3, R3, -R10, 0x18 ;  /* 0x8000000a03037211 */ /* 0x000fe200078fc2ff */
[----:B------:R-:W-:-:S03]  /*0300*/  IMAD R12, R4, R2, R5 ;  /* 0x00000002040c7224 */ /* 0x000fc600078e0205 */
[----:B------:R-:W-:Y:S02]  /*0310*/  IMNMX R13, R3, 0x8, PT ;  /* 0x00000008030d7817 */ /* 0x000fe40003800200 */
[----:B------:R-:W-:Y:S02]  /*0320*/  IABS R4, R12 ;  /* 0x0000000c00047213 */ /* 0x000fe40000000000 */
[----:B------:R-:W-:-:S04]  /*0330*/  IABS R7, R13 ;  /* 0x0000000d00077213 */ /* 0x000fc80000000000 */
[----:B------:R-:W1:Y:S08]  /*0340*/  I2F.RP R0, R7 ;  /* 0x0000000700007306 */ /* 0x000e700000209400 */
[----:B-1----:R-:W1:Y:S02]  /*0350*/  MUFU.RCP R0, R0 ;  /* 0x0000000000007308 */ /* 0x002e640000001000 */
[----:B-1----:R-:W-:-:S06]  /*0360*/  IADD3 R3, R0, 0xffffffe, RZ ;  /* 0x0ffffffe00037810 */ /* 0x002fcc0007ffe0ff */
[----:B------:R-:W1:Y:S02]  /*0370*/  F2I.FTZ.U32.TRUNC.NTZ R3, R3 ;  /* 0x0000000300037305 */ /* 0x000e64000021f000 */
[----:B-1----:R-:W-:-:S04]  /*0380*/  IMAD.MOV R6, RZ, RZ, -R3 ;  /* 0x000000ffff067224 */ /* 0x002fc800078e0a03 */
[----:B------:R-:W-:Y:S01]  /*0390*/  IMAD.MOV.U32 R2, RZ, RZ, R6 ;  /* 0x000000ffff027224 */ /* 0x000fe200078e0006 */
[----:B------:R-:W-:-:S03]  /*03a0*/  IABS R6, R13 ;  /* 0x0000000d00067213 */ /* 0x000fc60000000000 */
[----:B------:R-:W-:Y:S01]  /*03b0*/  IMAD R5, R2, R7, RZ ;  /* 0x0000000702057224 */ /* 0x000fe200078e02ff */
[----:B------:R-:W-:Y:S01]  /*03c0*/  MOV R2, RZ ;  /* 0x000000ff00027202 */ /* 0x000fe20000000f00 */
[----:B------:R-:W-:-:S04]  /*03d0*/  IMAD.MOV R0, RZ, RZ, -R6 ;  /* 0x000000ffff007224 */ /* 0x000fc800078e0a06 */
[----:B------:R-:W-:Y:S01]  /*03e0*/  IMAD.HI.U32 R2, R3, R5, R2 ;  /* 0x0000000503027227 */ /* 0x000fe200078e0002 */
[----:B------:R-:W-:-:S05]  /*03f0*/  IABS R5, c[0x0][0x17c] ;  /* 0x00005f0000057a13 */ /* 0x000fca0000000000 */
[----:B------:R-:W-:-:S04]  /*0400*/  IMAD.HI.U32 R3, R2, R4, RZ ;  /* 0x0000000402037227 */ /* 0x000fc800078e00ff */
[----:B------:R-:W-:Y:S02]  /*0410*/  IMAD.MOV.U32 R2, RZ, RZ, R5 ;  /* 0x000000ffff027224 */ /* 0x000fe400078e0005 */
[----:B------:R-:W-:Y:S01]  /*0420*/  IMAD R4, R3, R0, R4 ;  /* 0x0000000003047224 */ /* 0x000fe200078e0204 */
[----:B------:R-:W-:Y:S01]  /*0430*/  IABS R0, c[0x0][0x178] ;  /* 0x00005e0000007a13 */ /* 0x000fe20000000000 */
[----:B------:R-:W1:Y:S03]  /*0440*/  I2F.RP R6, R2 ;  /* 0x0000000200067306 */ /* 0x000e660000209400 */
[----:B------:R-:W-:-:S05]  /*0450*/  ISETP.GT.U32.AND P1, PT, R7, R4, PT ;  /* 0x000000040700720c */ /* 0x000fca0003f24070 */
[----:B------:R-:W2:Y:S08]  /*0460*/  I2F.RP R5, R0 ;  /* 0x0000000000057306 */ /* 0x000eb00000209400 */
[----:B------:R-:W-:Y:S01]  /*0470*/  @!P1 IMAD.IADD R4, R4, 0x1, -R7 ;  /* 0x0000000104049824 */ /* 0x000fe200078e0a07 */
[----:B-1----:R-:W1:Y:S01]  /*0480*/  MUFU.RCP R6, R6 ;  /* 0x0000000600067308 */ /* 0x002e620000001000 */
[----:B------:R-:W-:-:S02]  /*0490*/  @!P1 IADD3 R3, R3, 0x1, RZ ;  /* 0x0000000103039810 */ /* 0x000fc40007ffe0ff */
[----:B------:R-:W-:Y:S02]  /*04a0*/  ISETP.NE.AND P1, PT, R13, RZ, PT ;  /* 0x000000ff0d00720c */ /* 0x000fe40003f25270 */
[----:B------:R-:W-:Y:S02]  /*04b0*/  ISETP.GE.U32.AND P0, PT, R4, R7, PT ;  /* 0x000000070400720c */ /* 0x000fe40003f06070 */
[----:B------:R-:W-:Y:S01]  /*04c0*/  LOP3.LUT R4, R12, R13, RZ, 0x3c, !PT ;  /* 0x0000000d0c047212 */ /* 0x000fe200078e3cff */
[----:B--2---:R-:W2:Y:S03]  /*04d0*/  MUFU.RCP R5, R5 ;  /* 0x0000000500057308 */ /* 0x004ea60000001000 */
[----:B------:R-:W-:Y:S02]  /*04e0*/  ISETP.GE.AND P2, PT, R4, RZ, PT ;  /* 0x000000ff0400720c */ /* 0x000fe40003f46270 */
[----:B------:R-:W-:-:S02]  /*04f0*/  SHF.R.U32.HI R4, RZ, 0x6, R60 ;  /* 0x00000006ff047819 */ /* 0x000fc4000001163c */
[----:B-1----:R-:W-:-:S03]  /*0500*/  IADD3 R8, R6, 0xffffffe, RZ ;  /* 0x0ffffffe06087810 */ /* 0x002fc60007ffe0ff */
[----:B------:R-:W-:Y:S01]  /*0510*/  @P0 IADD3 R3, R3, 0x1, RZ ;  /* 0x0000000103030810 */ /* 0x000fe20007ffe0ff */
[----:B------:R1:W3:Y:S01]  /*0520*/  F2I.FTZ.U32.TRUNC.NTZ R9, R8 ;  /* 0x0000000800097305 */ /* 0x0002e2000021f000 */
[----:B------:R-:W-:-:S03]  /*0530*/  SGXT.U32 R4, R4, 0x1 ;  /* 0x000000010404781a */ /* 0x000fc60000000000 */
[----:B------:R-:W-:Y:S01]  /*0540*/  IMAD.MOV.U32 R14, RZ, RZ, R3 ;  /* 0x000000ffff0e7224 */ /* 0x000fe200078e0003 */
[----:B--2---:R-:W-:-:S03]  /*0550*/  IADD3 R6, R5, 0xffffffe, RZ ;  /* 0x0ffffffe05067810 */ /* 0x004fc60007ffe0ff */
[----:B------:R-:W-:Y:S01]  /*0560*/  @!P2 IMAD.MOV R14, RZ, RZ, -R14 ;  /* 0x000000ffff0ea224 */ /* 0x000fe200078e0a0e */
[----:B------:R-:W-:Y:S01]  /*0570*/  @!P1 LOP3.LUT R14, RZ, R13, RZ, 0x33, !PT ;  /* 0x0000000dff0e9212 */ /* 0x000fe200078e33ff */
[----:B------:R2:W4:Y:S01]  /*0580*/  F2I.FTZ.U32.TRUNC.NTZ R7, R6 ;  /* 0x0000000600077305 */ /* 0x000522000021f000 */
[----:B-1----:R-:W-:-:S03]  /*0590*/  MOV R8, RZ ;  /* 0x000000ff00087202 */ /* 0x002fc60000000f00 */
[----:B------:R-:W-:Y:S02]  /*05a0*/  IMAD.SHL.U32 R11, R14, 0x80, RZ ;  /* 0x000000800e0b7824 */ /* 0x000fe400078e00ff */
[----:B---3--:R-:W-:-:S03]  /*05b0*/  IMAD.MOV R5, RZ, RZ, -R9 ;  /* 0x000000ffff057224 */ /* 0x008fc600078e0a09 */
[----:B------:R-:W-:Y:S01]  /*05c0*/  LOP3.LUT R4, R11, R4, RZ, 0xfc, !PT ;  /* 0x000000040b047212 */ /* 0x000fe200078efcff */
[----:B------:R4:W-:Y:S01]  /*05d0*/  STL [R1+0x378], R11 ;  /* 0x0003780b01007387 */ /* 0x0009e20000100800 */
[----:B------:R-:W-:Y:S01]  /*05e0*/  IMAD R5, R5, R2, RZ ;  /* 0x0000000205057224 */ /* 0x000fe200078e02ff */
[----:B--2---:R-:W-:Y:S02]  /*05f0*/  IADD3 R6, R61, -0x14, RZ ;  /* 0xffffffec3d067810 */ /* 0x004fe40007ffe0ff */
[C---:B------:R-:W-:Y:S01]  /*0600*/  LOP3.LUT R15, R4.reuse, 0x7e, RZ, 0xfc, !PT ;  /* 0x0000007e040f7812 */ /* 0x040fe200078efcff */
[----:B------:R-:W-:Y:S01]  /*0610*/  IMAD.HI.U32 R5, R9, R5, R8 ;  /* 0x0000000509057227 */ /* 0x000fe200078e0008 */
[----:B------:R-:W-:Y:S02]  /*0620*/  IABS R238, R4 ;  /* 0x0000000400ee7213 */ /* 0x000fe40000000000 */
[----:B------:R-:W-:Y:S01]  /*0630*/  IABS R138, R15 ;  /* 0x0000000f008a7213 */ /* 0x000fe20000000000 */
[----:B------:R-:W-:Y:S01]  /*0640*/  IMAD.MOV R8, RZ, RZ, -R14 ;  /* 0x000000ffff087224 */ /* 0x000fe200078e0a0e */
[----:B------:R-:W-:Y:S01]  /*0650*/  LOP3.LUT R16, R4, 0x2, RZ, 0xfc, !PT ;  /* 0x0000000204107812 */ /* 0x000fe200078efcff */
[----:B----4-:R-:W-:Y:S01]  /*0660*/  IMAD.MOV R11, RZ, RZ, -R7 ;  /* 0x000000ffff0b7224 */ /* 0x010fe200078e0a07 */
[----:B------:R-:W-:Y:S01]  /*0670*/  ISETP.GE.U32.AND P0, PT, R6, 0x7fffffad, PT ;  /* 0x7fffffad0600780c */ /* 0x000fe20003f06070 */
[----:B------:R-:W-:Y:S01]  /*0680*/  IMAD.HI.U32 R3, R5, R138, RZ ;  /* 0x0000008a05037227 */ /* 0x000fe200078e00ff */
[----:B------:R-:W-:-:S02]  /*0690*/  IABS R180, R16 ;  /* 0x0000001000b47213 */ /* 0x000fc40000000000 */
[----:B------:R-:W-:Y:S01]  /*06a0*/  ISETP.GE.AND P6, PT, R16, RZ, PT ;  /* 0x000000ff1000720c */ /* 0x000fe20003fc6270 */
[----:B------:R-:W-:Y:S01]  /*06b0*/  IMAD.MOV R9, RZ, RZ, -R3 ;  /* 0x000000ffff097224 */ /* 0x000fe200078e0a03 */
[C---:B------:R-:W-:Y:S01]  /*06c0*/  LOP3.LUT R14, R4.reuse, 0x20, RZ, 0xfc, !PT ;  /* 0x00000020040e7812 */ /* 0x040fe200078efcff */
[----:B------:R-:W-:Y:S01]  /*06d0*/  IMAD.HI.U32 R3, R5, R238, RZ ;  /* 0x000000ee05037227 */ /* 0x000fe200078e00ff */
[----:B------:R-:W-:Y:S02]  /*06e0*/  LOP3.LUT R16, R4, 0x44, RZ, 0xfc, !PT ;  /* 0x0000004404107812 */ /* 0x000fe400078efcff */
[----:B------:R-:W-:Y:S01]  /*06f0*/  IABS R225, R14 ;  /* 0x0000000e00e17213 */ /* 0x000fe20000000000 */
[----:B------:R-:W-:Y:S01]  /*0700*/  IMAD R138, R2, R9, R138 ;  /* 0x00000009028a7224 */ /* 0x000fe200078e028a */
[----:B------:R-:W-:Y:S01]  /*0710*/  IABS R123, R16 ;  /* 0x00000010007b7213 */ /* 0x000fe20000000000 */
[----:B------:R-:W-:Y:S01]  /*0720*/  IMAD R9, R11, R0, RZ ;  /* 0x000000000b097224 */ /* 0x000fe200078e02ff */
[----:B------:R-:W-:Y:S01]  /*0730*/  LOP3.LUT R18, R4, 0x56, RZ, 0xfc, !PT ;  /* 0x0000005604127812 */ /* 0x000fe200078efcff */
[----:B------:R-:W-:Y:S01]  /*0740*/  IMAD.MOV.U32 R6, RZ, RZ, RZ ;  /* 0x000000ffff067224 */ /* 0x000fe200078e00ff */
[----:B------:R-:W-:Y:S01]  /*0750*/  ISETP.GT.U32.AND P3, PT, R2, R138, PT ;  /* 0x0000008a0200720c */ /* 0x000fe20003f64070 */
[----:B------:R-:W-:Y:S01]  /*0760*/  IMAD.MOV R11, RZ, RZ, -R3 ;  /* 0x000000ffff0b7224 */ /* 0x000fe200078e0a03 */
[C---:B------:R-:W-:Y:S01]  /*0770*/  LOP3.LUT R20, R4.reuse, 0x5a, RZ, 0xfc, !PT ;  /* 0x0000005a04147812 */ /* 0x040fe200078efcff */
[----:B------:R-:W-:Y:S01]  /*0780*/  IMAD.HI.U32 R3, R7, R9, R6 ;  /* 0x0000000907037227 */ /* 0x000fe200078e0006 */
[----:B------:R-:W-:-:S02]  /*0790*/  LOP3.LUT R22, R4, 0x5e, RZ, 0xfc, !PT ;  /* 0x0000005e04167812 */ /* 0x000fc400078efcff */
[----:B------:R-:W-:Y:S01]  /*07a0*/  IABS R19, R20 ;  /* 0x0000001400137213 */ /* 0x000fe20000000000 */
[----:B------:R-:W-:Y:S01]  /*07b0*/  IMAD.HI.U32 R7, R5, R180, RZ ;  /* 0x000000b405077227 */ /* 0x000fe200078e00ff */
[----:B------:R-:W-:Y:S02]  /*07c0*/  IABS R23, R22 ;  /* 0x0000001600177213 */ /* 0x000fe40000000000 */
[C---:B------:R-:W-:Y:S01]  /*07d0*/  LOP3.LUT R24, R4.reuse, 0x60, RZ, 0xfc, !PT ;  /* 0x0000006004187812 */ /* 0x040fe200078efcff */
[----:B------:R-:W-:Y:S01]  /*07e0*/  IMAD.MOV R7, RZ, RZ, -R7 ;  /* 0x000000ffff077224 */ /* 0x000fe200078e0a07 */
[----:B------:R-:W-:Y:S01]  /*07f0*/  LOP3.LUT R28, R4, 0x68, RZ, 0xfc, !PT ;  /* 0x00000068041c7812 */ /* 0x000fe200078efcff */
[C---:B------:R-:W-:Y:S01]  /*0800*/  IMAD R238, R2.reuse, R11, R238 ;  /* 0x0000000b02ee7224 */ /* 0x040fe200078e02ee */
[----:B------:R-:W-:Y:S01]  /*0810*/  IABS R25, R24 ;  /* 0x0000001800197213 */ /* 0x000fe20000000000 */
[----:B------:R-:W-:Y:S01]  /*0820*/  IMAD R180, R2, R7, R180 ;  /* 0x0000000702b47224 */ /* 0x000fe200078e02b4 */
[----:B------:R-:W-:Y:S01]  /*0830*/  LOP3.LUT R26, R4, 0x66, RZ, 0xfc, !PT ;  /* 0x00000066041a7812 */ /* 0x000fe200078efcff */
[----:B------:R-:W-:Y:S01]  /*0840*/  IMAD R6, R13, R8, R12 ;  /* 0x000000080d067224 */ /* 0x000fe200078e020c */
[----:B------:R-:W-:Y:S01]  /*0850*/  ISETP.GT.U32.AND P2, PT, R2, R238, PT ;  /* 0x000000ee0200720c */ /* 0x000fe20003f44070 */
[----:B------:R-:W-:Y:S01]  /*0860*/  @!P3 IMAD.IADD R138, R138, 0x1, -R2 ;  /* 0x000000018a8ab824 */ /* 0x000fe200078e0a02 */
[----:B------:R-:W-:-:S02]  /*0870*/  ISETP.GT.U32.AND P5, PT, R2, R180, PT ;  /* 0x000000b40200720c */ /* 0x000fc40003fa4070 */
[C---:B------:R-:W-:Y:S02]  /*0880*/  LOP3.LUT R8, R4.reuse, 0x4, RZ, 0xfc, !PT ;  /* 0x0000000404087812 */ /* 0x040fe400078efcff */
[C---:B------:R-:W-:Y:S02]  /*0890*/  LOP3.LUT R12, R4.reuse, 0x8, RZ, 0xfc, !PT ;  /* 0x00000008040c7812 */ /* 0x040fe400078efcff */
[----:B------:R-:W-:Y:S02]  /*08a0*/  IABS R107, R8 ;  /* 0x00000008006b7213 */ /* 0x000fe40000000000 */
[----:B------:R-:W-:Y:S02]  /*08b0*/  IABS R234, R12 ;  /* 0x0000000c00ea7213 */ /* 0x000fe40000000000 */
[----:B------:R-:W-:Y:S01]  /*08c0*/  LOP3.LUT R13, R4, 0xa, RZ, 0xfc, !PT ;  /* 0x0000000a040d7812 */ /* 0x000fe200078efcff */
[----:B------:R-:W-:Y:S01]  /*08d0*/  @!P2 IMAD.IADD R238, R238, 0x1, -R2 ;  /* 0x00000001eeeea824 */ /* 0x000fe200078e0a02 */
[----:B------:R-:W-:Y:S01]  /*08e0*/  ISETP.GT.U32.AND P2, PT, R2, R138, PT ;  /* 0x0000008a0200720c */ /* 0x000fe20003f44070 */
[----:B------:R-:W-:Y:S01]  /*08f0*/  IMAD.HI.U32 R7, R5, R107, RZ ;  /* 0x0000006b05077227 */ /* 0x000fe200078e00ff */
[----:B------:R-:W-:-:S02]  /*0900*/  ISETP.GE.AND P1, PT, R8, RZ, PT ;  /* 0x000000ff0800720c */ /* 0x000fc40003f26270 */
[----:B------:R-:W-:Y:S01]  /*0910*/  IABS R175, R13 ;  /* 0x0000000d00af7213 */ /* 0x000fe20000000000 */
[----:B------:R-:W-:Y:S01]  /*0920*/  @!P5 IMAD.IADD R180, R180, 0x1, -R2 ;  /* 0x00000001b4b4d824 */ /* 0x000fe200078e0a02 */
[----:B------:R-:W-:Y:S01]  /*0930*/  ISETP.GE.AND P3, PT, R15, RZ, PT ;  /* 0x000000ff0f00720c */ /* 0x000fe20003f66270 */
[----:B------:R-:W-:Y:S01]  /*0940*/  IMAD.MOV R7, RZ, RZ, -R7 ;  /* 0x000000ffff077224 */ /* 0x000fe200078e0a07 */
[----:B------:R-:W-:Y:S01]  /*0950*/  IADD3 R6, R10, R6, RZ ;  /* 0x000000060a067210 */ /* 0x000fe20007ffe0ff */
[C---:B------:R-:W-:Y:S01]  /*0960*/  IMAD.HI.U32 R8, R5.reuse, R234, RZ ;  /* 0x000000ea05087227 */ /* 0x040fe200078e00ff */
[----:B------:R-:W-:Y:S02]  /*0970*/  ISETP.GT.U32.AND P5, PT, R2, R180, PT ;  /* 0x000000b40200720c */ /* 0x000fe40003fa4070 */
[----:B------:R-:W-:Y:S01]  /*0980*/  LOP3.LUT R10, R4, 0x6, RZ, 0xfc, !PT ;  /* 0x00000006040a7812 */ /* 0x000fe200078efcff */
[----:B------:R-:W-:Y:S01]  /*0990*/  IMAD R107, R2, R7, R107 ;  /* 0x00000007026b7224 */ /* 0x000fe200078e026b */
[----:B------:R-:W-:Y:S01]  /*09a0*/  IADD3 R11, -R8, RZ, RZ ;  /* 0x000000ff080b7210 */ /* 0x000fe20007ffe1ff */
[----:B------:R-:W-:Y:S01]  /*09b0*/  IMAD.HI.U32 R9, R5, R175, RZ ;  /* 0x000000af05097227 */ /* 0x000fe200078e00ff */
[----:B------:R-:W-:-:S02]  /*09c0*/  IABS R108, R10 ;  /* 0x0000000a006c7213 */ /* 0x000fc40000000000 */
[----:B------:R-:W-:Y:S01]  /*09d0*/  LOP3.LUT R8, R4, 0xc, RZ, 0xfc, !PT ;  /* 0x0000000c04087812 */ /* 0x000fe200078efcff */
[----:B------:R-:W-:Y:S01]  /*09e0*/  @!P2 IMAD.IADD R138, R138, 0x1, -R2 ;  /* 0x000000018a8aa824 */ /* 0x000fe200078e0a02 */
[C---:B------:R-:W-:Y:S01]  /*09f0*/  ISETP.GT.U32.AND P2, PT, R2.reuse, R107, PT ;  /* 0x0000006b0200720c */ /* 0x040fe20003f44070 */
[----:B------:R-:W-:Y:S01]  /*0a00*/  IMAD.MOV R9, RZ, RZ, -R9 ;  /* 0x000000ffff097224 */ /* 0x000fe200078e0a09 */
[C---:B------:R-:W-:Y:S01]  /*0a10*/  ISETP.GT.U32.AND P4, PT, R2.reuse, R238, PT ;  /* 0x000000ee0200720c */ /* 0x040fe20003f84070 */
[C---:B------:R-:W-:Y:S01]  /*0a20*/  IMAD R234, R2.reuse, R11, R234 ;  /* 0x0000000b02ea7224 */ /* 0x040fe200078e02ea */
[----:B------:R-:W-:Y:S01]  /*0a30*/  IABS R109, R8 ;  /* 0x00000008006d7213 */ /* 0x000fe20000000000 */
[----:B------:R-:W-:Y:S01]  /*0a40*/  IMAD R175, R2, R9, R175 ;  /* 0x0000000902af7224 */ /* 0x000fe200078e02af */
[----:B------:R-:W-:Y:S01]  /*0a50*/  LOP3.LUT R9, R4, 0xe, RZ, 0xfc, !PT ;  /* 0x0000000e04097812 */ /* 0x000fe200078efcff */
[----:B------:R-:W-:Y:S01]  /*0a60*/  @!P5 IMAD.IADD R180, R180, 0x1, -R2 ;  /* 0x00000001b4b4d824 */ /* 0x000fe200078e0a02 */
[----:B------:R-:W-:Y:S01]  /*0a70*/  ISETP.GE.AND P5, PT, R10, RZ, PT ;  /* 0x000000ff0a00720c */ /* 0x000fe20003fa6270 */
[----:B------:R-:W-:Y:S01]  /*0a80*/  @!P3 IMAD.MOV R138, RZ, RZ, -R138 ;  /* 0x000000ffff8ab224 */ /* 0x000fe200078e0a8a */
[----:B------:R-:W-:Y:S01]  /*0a90*/  ISETP.GT.U32.AND P3, PT, R2, R234, PT ;  /* 0x000000ea0200720c */ /* 0x000fe20003f64070 */
[----:B------:R-:W-:Y:S01]  /*0aa0*/  IMAD.HI.U32 R7, R5, R108, RZ ;  /* 0x0000006c05077227 */ /* 0x000fe200078e00ff */
[----:B------:R-:W-:-:S02]  /*0ab0*/  IABS R110, R9 ;  /* 0x00000009006e7213 */ /* 0x000fc40000000000 */
[----:B------:R-:W-:Y:S01]  /*0ac0*/  LOP3.LUT R10, R4, 0x10, RZ, 0xfc, !PT ;  /* 0x00000010040a7812 */ /* 0x000fe200078efcff */
[----:B------:R-:W-:Y:S01]  /*0ad0*/  @!P6 IMAD.MOV R180, RZ, RZ, -R180 ;  /* 0x000000ffffb4e224 */ /* 0x000fe200078e0ab4 */
[----:B------:R-:W-:Y:S01]  /*0ae0*/  ISETP.GT.U32.AND P6, PT, R2, R175, PT ;  /* 0x000000af0200720c */ /* 0x000fe20003fc4070 */
[----:B------:R-:W-:Y:S01]  /*0af0*/  IMAD.MOV R7, RZ, RZ, -R7 ;  /* 0x000000ffff077224 */ /* 0x000fe200078e0a07 */
[----:B------:R-:W-:Y:S01]  /*0b00*/  IABS R229, R10 ;  /* 0x0000000a00e57213 */ /* 0x000fe20000000000 */
[----:B------:R-:W-:Y:S01]  /*0b10*/  @!P2 IMAD.IADD R107, R107, 0x1, -R2 ;  /* 0x000000016b6ba824 */ /* 0x000fe200078e0a02 */
[----:B------:R-:W-:Y:S01]  /*0b20*/  LOP3.LUT R11, R4, 0x12, RZ, 0xfc, !PT ;  /* 0x00000012040b7812 */ /* 0x000fe200078efcff */
[----:B------:R-:W-:Y:S01]  /*0b30*/  IMAD R108, R2, R7, R108 ;  /* 0x00000007026c7224 */ /* 0x000fe200078e026c */
[----:B------:R-:W-:Y:S01]  /*0b40*/  LOP3.LUT R15, R4, 0x42, RZ, 0xfc, !PT ;  /* 0x00000042040f7812 */ /* 0x000fe200078efcff */
[----:B------:R-:W-:Y:S01]  /*0b50*/  IMAD.HI.U32 R7, R5, R109, RZ ;  /* 0x0000006d05077227 */ /* 0x000fe200078e00ff */
[----:B------:R-:W-:-:S02]  /*0b60*/  ISETP.GT.U32.AND P2, PT, R2, R107, PT ;  /* 0x0000006b0200720c */ /* 0x000fc40003f44070 */
[----:B------:R-:W-:Y:S01]  /*0b70*/  IABS R174, R11 ;  /* 0x0000000b00ae7213 */ /* 0x000fe20000000000 */
[--C-:B------:R-:W-:Y:S01]  /*0b80*/  @!P3 IMAD.IADD R234, R234, 0x1, -R2.reuse ;  /* 0x00000001eaeab824 */ /* 0x100fe200078e0a02 */
[----:B------:R-:W-:Y:S01]  /*0b90*/  IABS R162, R15 ;  /* 0x0000000f00a27213 */ /* 0x000fe20000000000 */
[----:B------:R-:W-:Y:S01]  /*0ba0*/  IMAD.MOV R7, RZ, RZ, -R7 ;  /* 0x000000ffff077224 */ /* 0x000fe200078e0a07 */
[----:B------:R-:W-:Y:S01]  /*0bb0*/  IABS R33, R28 ;  /* 0x0000001c00217213 */ /* 0x000fe20000000000 */
[--C-:B------:R-:W-:Y:S01]  /*0bc0*/  @!P4 IMAD.IADD R238, R238, 0x1, -R2.reuse ;  /* 0x00000001eeeec824 */ /* 0x100fe200078e0a02 */
[----:B------:R-:W-:Y:S01]  /*0bd0*/  ISETP.GE.AND P4, PT, R4, RZ, PT ;  /* 0x000000ff0400720c */ /* 0x000fe20003f86270 */
[----:B------:R-:W-:Y:S01]  /*0be0*/  @!P6 IMAD.IADD R175, R175, 0x1, -R2 ;  /* 0x00000001afafe824 */ /* 0x000fe200078e0a02 */
[C---:B------:R-:W-:Y:S01]  /*0bf0*/  ISETP.GT.U32.AND P6, PT, R2.reuse, R234, PT ;  /* 0x000000ea0200720c */ /* 0x040fe20003fc4070 */
[----:B------:R-:W-:Y:S01]  /*0c00*/  IMAD R109, R2, R7, R109 ;  /* 0x00000007026d7224 */ /* 0x000fe200078e026d */
[----:B------:R-:W-:Y:S01]  /*0c10*/  IABS R31, R26 ;  /* 0x0000001a001f7213 */ /* 0x000fe20000000000 */
[----:B------:R-:W-:Y:S01]  /*0c20*/  IMAD.HI.U32 R7, R5, R110, RZ ;  /* 0x0000006e05077227 */ /* 0x000fe200078e00ff */
[----:B------:R-:W-:-:S02]  /*0c30*/  @!P2 IADD3 R107, R107, -R2, RZ ;  /* 0x800000026b6ba210 */ /* 0x000fc40007ffe0ff */
[----:B------:R-:W-:Y:S01]  /*0c40*/  ISETP.GE.AND P2, PT, R12, RZ, PT ;  /* 0x000000ff0c00720c */ /* 0x000fe20003f46270 */
[----:B------:R-:W-:Y:S01]  /*0c50*/  IMAD.MOV R7, RZ, RZ, -R7 ;  /* 0x000000ffff077224 */ /* 0x000fe200078e0a07 */
[----:B------:R-:W-:Y:S01]  /*0c60*/  LOP3.LUT R12, R4, 0x14, RZ, 0xfc, !PT ;  /* 0x00000014040c7812 */ /* 0x000fe200078efcff */
[----:B------:R-:W-:Y:S01]  /*0c70*/  @!P1 IMAD.MOV R107, RZ, RZ, -R107 ;  /* 0x000000ffff6b9224 */ /* 0x000fe200078e0a6b */
[C---:B------:R-:W-:Y:S01]  /*0c80*/  ISETP.GT.U32.AND P1, PT, R2.reuse, R175, PT ;  /* 0x000000af0200720c */ /* 0x040fe20003f24070 */
[C---:B------:R-:W-:Y:S01]  /*0c90*/  IMAD R110, R2.reuse, R7, R110 ;  /* 0x00000007026e7224 */ /* 0x040fe200078e026e */
[----:B------:R-:W-:Y:S01]  /*0ca0*/  IABS R111, R12 ;  /* 0x0000000c006f7213 */ /* 0x000fe20000000000 */
[----:B------:R-:W-:Y:S01]  /*0cb0*/  @!P4 IMAD.MOV R238, RZ, RZ, -R238 ;  /* 0x000000ffffeec224 */ /* 0x000fe200078e0aee */
[----:B------:R-:W-:Y:S01]  /*0cc0*/  ISETP.GT.U32.AND P4, PT, R2, R108, PT ;  /* 0x0000006c0200720c */ /* 0x000fe20003f84070 */
[----:B------:R-:W-:Y:S01]  /*0cd0*/  @!P6 IMAD.IADD R234, R234, 0x1, -R2 ;  /* 0x00000001eaeae824 */ /* 0x000fe200078e0a02 */
[----:B------:R-:W-:Y:S01]  /*0ce0*/  ISETP.GT.U32.AND P6, PT, R2, R110, PT ;  /* 0x0000006e0200720c */ /* 0x000fe20003fc4070 */
[----:B------:R-:W-:Y:S01]  /*0cf0*/  IMAD.HI.U32 R7, R5, R229, RZ ;  /* 0x000000e505077227 */ /* 0x000fe200078e00ff */
[----:B------:R-:W-:-:S03]  /*0d00*/  LOP3.LUT R30, R4, 0x6a, RZ, 0xfc, !PT ;  /* 0x0000006a041e7812 */ /* 0x000fc600078efcff */
[----:B------:R-:W-:Y:S01]  /*0d10*/  @!P2 IMAD.MOV R234, RZ, RZ, -R234 ;  /* 0x000000ffffeaa224 */ /* 0x000fe200078e0aea */
[----:B------:R-:W-:Y:S01]  /*0d20*/  IABS R35, R30 ;  /* 0x0000001e00237213 */ /* 0x000fe20000000000 */
[----:B------:R-:W-:Y:S01]  /*0d30*/  IMAD R34, R6, 0x100, R46 ;  /* 0x0000010006227824 */ /* 0x000fe200078e022e */
[----:B------:R-:W-:Y:S01]  /*0d40*/  @!P1 IADD3 R175, R175, -R2, RZ ;  /* 0x80000002afaf9210 */ /* 0x000fe20007ffe0ff */
[----:B------:R-:W-:Y:S01]  /*0d50*/  IMAD.SHL.U32 R46, R46, 0x4, RZ ;  /* 0x000000042e2e7824 */ /* 0x000fe200078e00ff */
[----:B------:R-:W-:Y:S01]  /*0d60*/  ISETP.GE.AND P1, PT, R8, RZ, PT ;  /* 0x000000ff0800720c */ /* 0x000fe20003f26270 */
[--C-:B------:R-:W-:Y:S01]  /*0d70*/  @!P4 IMAD.IADD R108, R108, 0x1, -R2.reuse ;  /* 0x000000016c6cc824 */ /* 0x100fe200078e0a02 */
[----:B------:R-:W-:Y:S01]  /*0d80*/  ISETP.GE.AND P4, PT, R13, RZ, PT ;  /* 0x000000ff0d00720c */ /* 0x000fe20003f86270 */
[----:B------:R-:W-:Y:S01]  /*0d90*/  @!P6 IMAD.IADD R110, R110, 0x1, -R2 ;  /* 0x000000016e6ee824 */ /* 0x000fe200078e0a02 */
[----:B------:R-:W-:Y:S01]  /*0da0*/  LOP3.LUT R13, R4, 0x18, RZ, 0xfc, !PT ;  /* 0x00000018040d7812 */ /* 0x000fe200078efcff */
[----:B------:R-:W-:Y:S01]  /*0db0*/  IMAD.MOV R8, RZ, RZ, -R7 ;  /* 0x000000ffff087224 */ /* 0x000fe200078e0a07 */
[C---:B------:R-:W-:Y:S01]  /*0dc0*/  ISETP.GT.U32.AND P3, PT, R2.reuse, R108, PT ;  /* 0x0000006c0200720c */ /* 0x040fe20003f64070 */
[C---:B------:R-:W-:Y:S01]  /*0dd0*/  IMAD.HI.U32 R7, R5.reuse, R174, RZ ;  /* 0x000000ae05077227 */ /* 0x040fe200078e00ff */
[C---:B------:R-:W-:Y:S01]  /*0de0*/  ISETP.GT.U32.AND P6, PT, R2.reuse, R110, PT ;  /* 0x0000006e0200720c */ /* 0x040fe20003fc4070 */
[----:B------:R-:W-:Y:S01]  /*0df0*/  STL [R1+0x37c], R34 ;  /* 0x00037c2201007387 */ /* 0x000fe20000100800 */
[----:B------:R-:W-:Y:S01]  /*0e00*/  IABS R235, R13 ;  /* 0x0000000d00eb7213 */ /* 0x000fe20000000000 */
[----:B------:R-:W-:Y:S01]  /*0e10*/  IMAD R229, R2, R8, R229 ;  /* 0x0000000802e57224 */ /* 0x000fe200078e02e5 */
[----:B------:R-:W-:Y:S01]  /*0e20*/  IADD3 R32, R34, 0x80, RZ ;  /* 0x0000008022207810 */ /* 0x000fe20007ffe0ff */
[----:B------:R-:W-:Y:S01]  /*0e30*/  IMAD.HI.U32 R8, R5, R111, RZ ;  /* 0x0000006f05087227 */ /* 0x000fe200078e00ff */
[----:B------:R-:W-:-:S02]  /*0e40*/  IABS R6, R34 ;  /* 0x0000002200067213 */ /* 0x000fc40000000000 */
[----:B------:R-:W-:Y:S01]  /*0e50*/  ISETP.GT.U32.AND P2, PT, R2, R229, PT ;  /* 0x000000e50200720c */ /* 0x000fe20003f44070 */
[----:B------:R-:W-:Y:S01]  /*0e60*/  IMAD.MOV R8, RZ, RZ, -R8 ;  /* 0x000000ffff087224 */ /* 0x000fe200078e0a08 */
[----:B------:R-:W-:Y:S01]  /*0e70*/  @!P4 IADD3 R175, -R175, RZ, RZ ;  /* 0x000000ffafafc210 */ /* 0x000fe20007ffe1ff */
[--C-:B------:R-:W-:Y:S01]  /*0e80*/  @!P3 IMAD.IADD R108, R108, 0x1, -R2.reuse ;  /* 0x000000016c6cb824 */ /* 0x100fe200078e0a02 */
[C---:B------:R-:W-:Y:S01]  /*0e90*/  ISETP.GT.U32.AND P3, PT, R2.reuse, R109, PT ;  /* 0x0000006d0200720c */ /* 0x040fe20003f64070 */
[----:B------:R-:W-:Y:S01]  /*0ea0*/  IMAD R111, R2, R8, R111 ;  /* 0x00000008026f7224 */ /* 0x000fe200078e026f */
[----:B------:R-:W-:Y:S01]  /*0eb0*/  LOP3.LUT R8, R4, 0x16, RZ, 0xfc, !PT ;  /* 0x0000001604087812 */ /* 0x000fe200078efcff */
[----:B------:R-:W-:Y:S01]  /*0ec0*/  @!P6 IMAD.IADD R110, R110, 0x1, -R2 ;  /* 0x000000016e6ee824 */ /* 0x000fe200078e0a02 */
[----:B------:R1:W-:Y:S01]  /*0ed0*/  STL [R1+0x380], R32 ;  /* 0x0003802001007387 */ /* 0x0003e20000100800 */
[----:B------:R-:W-:Y:S01]  /*0ee0*/  IMAD.MOV R7, RZ, RZ, -R7 ;  /* 0x000000ffff077224 */ /* 0x000fe200078e0a07 */
[C---:B------:R-:W-:Y:S01]  /*0ef0*/  ISETP.GT.U32.AND P6, PT, R2.reuse, R111, PT ;  /* 0x0000006f0200720c */ /* 0x040fe20003fc4070 */
[----:B------:R-:W-:Y:S01]  /*0f00*/  @!P5 IMAD.MOV R108, RZ, RZ, -R108 ;  /* 0x000000ffff6cd224 */ /* 0x000fe200078e0a6c */
[----:B------:R-:W-:Y:S01]  /*0f10*/  IABS R112, R8 ;  /* 0x0000000800707213 */ /* 0x000fe20000000000 */
[----:B------:R-:W-:-:S02]  /*0f20*/  IMAD R174, R2, R7, R174 ;  /* 0x0000000702ae7224 */ /* 0x000fc400078e02ae */
[--C-:B------:R-:W-:Y:S01]  /*0f30*/  @!P2 IMAD.IADD R229, R229, 0x1, -R2.reuse ;  /* 0x00000001e5e5a824 */ /* 0x100fe200078e0a02 */
[----:B------:R-:W-:Y:S01]  /*0f40*/  ISETP.GE.AND P2, PT, R11, RZ, PT ;  /* 0x000000ff0b00720c */ /* 0x000fe20003f46270 */
[--C-:B------:R-:W-:Y:S01]  /*0f50*/  @!P3 IMAD.IADD R109, R109, 0x1, -R2.reuse ;  /* 0x000000016d6db824 */ /* 0x100fe200078e0a02 */
[----:B------:R-:W-:Y:S01]  /*0f60*/  ISETP.GE.AND P3, PT, R9, RZ, PT ;  /* 0x000000ff0900720c */ /* 0x000fe20003f66270 */
[----:B------:R-:W-:Y:S01]  /*0f70*/  IMAD.HI.U32 R7, R5, R112, RZ ;  /* 0x0000007005077227 */ /* 0x000fe200078e00ff */
[C---:B------:R-:W-:Y:S02]  /*0f80*/  ISETP.GT.U32.AND P4, PT, R2.reuse, R174, PT ;  /* 0x000000ae0200720c */ /* 0x040fe40003f84070 */
[----:B------:R-:W-:Y:S01]  /*0f90*/  ISETP.GT.U32.AND P5, PT, R2, R109, PT ;  /* 0x0000006d0200720c */ /* 0x000fe20003fa4070 */
[----:B------:R-:W-:Y:S01]  /*0fa0*/  @!P6 IMAD.IADD R111, R111, 0x1, -R2 ;  /* 0x000000016f6fe824 */ /* 0x000fe200078e0a02 */
[----:B------:R-:W-:Y:S01]  /*0fb0*/  LOP3.LUT R11, R4, 0x1c, RZ, 0xfc, !PT ;  /* 0x0000001c040b7812 */ /* 0x000fe200078efcff */
[----:B------:R-:W-:-:S02]  /*0fc0*/  IMAD.MOV R9, RZ, RZ, -R7 ;  /* 0x000000ffff097224 */ /* 0x000fc400078e0a07 */
[----:B------:R-:W-:Y:S01]  /*0fd0*/  IMAD.HI.U32 R7, R5, R235, RZ ;  /* 0x000000eb05077227 */ /* 0x000fe200078e00ff */
[----:B------:R-:W-:Y:S02]  /*0fe0*/  ISETP.GT.U32.AND P6, PT, R2, R111, PT ;  /* 0x0000006f0200720c */ /* 0x000fe40003fc4070 */
[----:B------:R-:W-:Y:S01]  /*0ff0*/  IABS R113, R11 ;  /* 0x0000000b00717213 */ /* 0x000fe20000000000 */
[----:B------:R-:W-:Y:S01]  /*1000*/  IMAD.MOV R7, RZ, RZ, -R7 ;  /* 0x000000ffff077224 */ /* 0x000fe200078e0a07 */
[----:B------:R-:W-:Y:S01]  /*1010*/  @!P3 IADD3 R110, -R110, RZ, RZ ;  /* 0x000000ff6e6eb210 */ /* 0x000fe20007ffe1ff */
[--C-:B------:R-:W-:Y:S01]  /*1020*/  @!P4 IMAD.IADD R174, R174, 0x1, -R2.reuse ;  /* 0x00000001aeaec824 */ /* 0x100fe200078e0a02 */
[C---:B------:R-:W-:Y:S01]  /*1030*/  ISETP.GT.U32.AND P4, PT, R2.reuse, R229, PT ;  /* 0x000000e50200720c */ /* 0x040fe20003f84070 */
[----:B------:R-:W-:Y:S01]  /*1040*/  IMAD R235, R2, R7, R235 ;  /* 0x0000000702eb7224 */ /* 0x000fe200078e02eb */
[----:B------:R-:W-:Y:S01]  /*1050*/  ISETP.GE.AND P3, PT, R12, RZ, PT ;  /* 0x000000ff0c00720c */ /* 0x000fe20003f66270 */
[----:B------:R-:W-:Y:S01]  /*1060*/  @!P5 IMAD.IADD R109, R109, 0x1, -R2 ;  /* 0x000000016d6dd824 */ /* 0x000fe200078e0a02 */
[----:B------:R-:W-:Y:S01]  /*1070*/  ISETP.GE.AND P5, PT, R10, RZ, PT ;  /* 0x000000ff0a00720c */ /* 0x000fe20003fa6270 */
[----:B------:R-:W-:Y:S01]  /*1080*/  IMAD R112, R2, R9, R112 ;  /* 0x0000000902707224 */ /* 0x000fe200078e0270 */
[----:B------:R-:W-:Y:S01]  /*1090*/  LOP3.LUT R12, R4, 0x1e, RZ, 0xfc, !PT ;  /* 0x0000001e040c7812 */ /* 0x000fe200078efcff */
[----:B------:R-:W-:Y:S01]  /*10a0*/  @!P6 IMAD.IADD R111, R111, 0x1, -R2 ;  /* 0x000000016f6fe824 */ /* 0x000fe200078e0a02 */
[C---:B------:R-:W-:Y:S01]  /*10b0*/  ISETP.GT.U32.AND P6, PT, R2.reuse, R235, PT ;  /* 0x000000eb0200720c */ /* 0x040fe20003fc4070 */
[----:B------:R-:W-:Y:S01]  /*10c0*/  @!P1 IMAD.MOV R109, RZ, RZ, -R109 ;  /* 0x000000ffff6d9224 */ /* 0x000fe200078e0a6d */
[----:B------:R-:W-:-:S02]  /*10d0*/  ISETP.GT.U32.AND P1, PT, R2, R174, PT ;  /* 0x000000ae0200720c */ /* 0x000fc40003f24070 */
[----:B------:R-:W-:Y:S01]  /*10e0*/  LOP3.LUT R10, R4, 0x1a, RZ, 0xfc, !PT ;  /* 0x0000001a040a7812 */ /* 0x000fe200078efcff */
[--C-:B------:R-:W-:Y:S01]  /*10f0*/  @!P4 IMAD.IADD R229, R229, 0x1, -R2.reuse ;  /* 0x00000001e5e5c824 */ /* 0x100fe200078e0a02 */
[----:B------:R-:W-:Y:S01]  /*1100*/  ISETP.GT.U32.AND P4, PT, R2, R112, PT ;  /* 0x000000700200720c */ /* 0x000fe20003f84070 */
[----:B------:R-:W-:Y:S01]  /*1110*/  @!P3 IMAD.MOV R111, RZ, RZ, -R111 ;  /* 0x000000ffff6fb224 */ /* 0x000fe200078e0a6f */
[----:B------:R-:W-:Y:S02]  /*1120*/  IABS R114, R12 ;  /* 0x0000000c00727213 */ /* 0x000fe40000000000 */
[----:B------:R-:W-:Y:S02]  /*1130*/  @!P5 IADD3 R229, -R229, RZ, RZ ;  /* 0x000000ffe5e5d210 */ /* 0x000fe40007ffe1ff */
[----:B------:R-:W-:Y:S01]  /*1140*/  IABS R171, R10 ;  /* 0x0000000a00ab7213 */ /* 0x000fe20000000000 */
[--C-:B------:R-:W-:Y:S01]  /*1150*/  @!P6 IMAD.IADD R235, R235, 0x1, -R2.reuse ;  /* 0x00000001ebebe824 */ /* 0x100fe200078e0a02 */
[----:B------:R-:W-:Y:S01]  /*1160*/  ISETP.GE.AND P3, PT, R10, RZ, PT ;  /* 0x000000ff0a00720c */ /* 0x000fe20003f66270 */
[----:B------:R-:W-:Y:S01]  /*1170*/  @!P1 IMAD.IADD R174, R174, 0x1, -R2 ;  /* 0x00000001aeae9824 */ /* 0x000fe200078e0a02 */
[----:B------:R-:W-:Y:S01]  /*1180*/  ISETP.GE.AND P1, PT, R8, RZ, PT ;  /* 0x000000ff0800720c */ /* 0x000fe20003f26270 */
[----:B------:R-:W-:Y:S01]  /*1190*/  IMAD.HI.U32 R8, R5, R114, RZ ;  /* 0x0000007205087227 */ /* 0x000fe200078e00ff */
[----:B------:R-:W-:-:S02]  /*11a0*/  ISETP.GT.U32.AND P5, PT, R2, R235, PT ;  /* 0x000000eb0200720c */ /* 0x000fc40003fa4070 */
[----:B------:R-:W-:Y:S01]  /*11b0*/  LOP3.LUT R10, R4, 0x22, RZ, 0xfc, !PT ;  /* 0x00000022040a7812 */ /* 0x000fe200078efcff */
[----:B------:R-:W-:-:S03]  /*11c0*/  IMAD.HI.U32 R7, R5, R171, RZ ;  /* 0x000000ab05077227 */ /* 0x000fc600078e00ff */
[----:B------:R-:W-:Y:S01]  /*11d0*/  IABS R170, R10 ;  /* 0x0000000a00aa7213 */ /* 0x000fe20000000000 */
[----:B------:R-:W-:Y:S02]  /*11e0*/  IMAD.MOV R9, RZ, RZ, -R8 ;  /* 0x000000ffff097224 */ /* 0x000fe400078e0a08 */
[----:B------:R-:W-:Y:S01]  /*11f0*/  @!P4 IMAD.IADD R112, R112, 0x1, -R2 ;  /* 0x000000017070c824 */ /* 0x000fe200078e0a02 */
[----:B------:R-:W-:Y:S01]  /*1200*/  ISETP.GE.AND P4, PT, R13, RZ, PT ;  /* 0x000000ff0d00720c */ /* 0x000fe20003f86270 */
[----:B------:R-:W-:Y:S01]  /*1210*/  IMAD.MOV R7, RZ, RZ, -R7 ;  /* 0x000000ffff077224 */ /* 0x000fe200078e0a07 */
[----:B------:R-:W-:Y:S01]  /*1220*/  LOP3.LUT R13, R4, 0x26, RZ, 0xfc, !PT ;  /* 0x00000026040d7812 */ /* 0x000fe200078efcff */
[C---:B------:R-:W-:Y:S01]  /*1230*/  IMAD R114, R2.reuse, R9, R114 ;  /* 0x0000000902727224 */ /* 0x040fe200078e0272 */
[C---:B------:R-:W-:Y:S01]  /*1240*/  ISETP.GT.U32.AND P6, PT, R2.reuse, R112, PT ;  /* 0x000000700200720c */ /* 0x040fe20003fc4070 */
[C---:B------:R-:W-:Y:S01]  /*1250*/  IMAD R171, R2.reuse, R7, R171 ;  /* 0x0000000702ab7224 */ /* 0x040fe200078e02ab */
[----:B------:R-:W-:Y:S01]  /*1260*/  IABS R116, R13 ;  /* 0x0000000d00747213 */ /* 0x000fe20000000000 */
[----:B------:R-:W-:Y:S01]  /*1270*/  @!P5 IMAD.IADD R235, R235, 0x1, -R2 ;  /* 0x00000001ebebd824 */ /* 0x000fe200078e0a02 */
[----:B------:R-:W-:Y:S01]  /*1280*/  ISETP.GT.U32.AND P5, PT, R2, R114, PT ;  /* 0x000000720200720c */ /* 0x000fe20003fa4070 */
[----:B------:R-:W-:-:S04]  /*1290*/  IMAD.HI.U32 R7, R5, R113, RZ ;  /* 0x0000007105077227 */ /* 0x000fc800078e00ff */
[----:B------:R-:W-:Y:S02]  /*12a0*/  IMAD.MOV R7, RZ, RZ, -R7 ;  /* 0x000000ffff077224 */ /* 0x000fe400078e0a07 */
[----:B------:R-:W-:Y:S01]  /*12b0*/  @!P2 IMAD.MOV R174, RZ, RZ, -R174 ;  /* 0x000000ffffaea224 */ /* 0x000fe200078e0aae */
[C---:B------:R-:W-:Y:S01]  /*12c0*/  ISETP.GT.U32.AND P2, PT, R2.reuse, R171, PT ;  /* 0x000000ab0200720c */ /* 0x040fe20003f44070 */
[----:B------:R-:W-:Y:S02]  /*12d0*/  IMAD R113, R2, R7, R113 ;  /* 0x0000000702717224 */ /* 0x000fe400078e0271 */
[----:B------:R-:W-:-:S04]  /*12e0*/  IMAD.HI.U32 R7, R5, R225, RZ ;  /* 0x000000e105077227 */ /* 0x000fc800078e00ff */
[--C-:B------:R-:W-:Y:S01]  /*12f0*/  @!P6 IMAD.IADD R112, R112, 0x1, -R2.reuse ;  /* 0x000000017070e824 */ /* 0x100fe200078e0a02 */
[----:B------:R-:W-:Y:S01]  /*1300*/  ISETP.GT.U32.AND P6, PT, R2, R113, PT ;  /* 0x000000710200720c */ /* 0x000fe20003fc4070 */
[----:B------:R-:W-:Y:S02]  /*1310*/  @!P5 IMAD.IADD R114, R114, 0x1, -R2 ;  /* 0x000000017272d824 */ /* 0x000fe400078e0a02 */
[----:B------:R-:W-:Y:S02]  /*1320*/  IMAD.MOV R7, RZ, RZ, -R7 ;  /* 0x000000ffff077224 */ /* 0x000fe400078e0a07 */
[----:B------:R-:W-:Y:S01]  /*1330*/  @!P2 IADD3 R171, R171, -R2, RZ ;  /* 0x80000002ababa210 */ /* 0x000fe20007ffe0ff */
[----:B------:R-:W-:Y:S01]  /*1340*/  @!P1 IMAD.MOV R112, RZ, RZ, -R112 ;  /* 0x000000ffff709224 */ /* 0x000fe200078e0a70 */
[C---:B------:R-:W-:Y:S01]  /*1350*/  ISETP.GT.U32.AND P5, PT, R2.reuse, R114, PT ;  /* 0x000000720200720c */ /* 0x040fe20003fa4070 */
[----:B------:R-:W-:Y:S01]  /*1360*/  IMAD R225, R2, R7, R225 ;  /* 0x0000000702e17224 */ /* 0x000fe200078e02e1 */
[----:B------:R-:W-:Y:S01]  /*1370*/  ISETP.GE.AND P2, PT, R11, RZ, PT ;  /* 0x000000ff0b00720c */ /* 0x000fe20003f46270 */
[----:B------:R-:W-:Y:S01]  /*1380*/  IMAD.HI.U32 R7, R5, R170, RZ ;  /* 0x000000aa05077227 */ /* 0x000fe200078e00ff */
[----:B------:R-:W-:-:S03]  /*1390*/  LOP3.LUT R11, R4, 0x24, RZ, 0xfc, !PT ;  /* 0x00000024040b7812 */ /* 0x000fc600078efcff */
[----:B------:R-:W-:Y:S01]  /*13a0*/  IMAD.MOV R7, RZ, RZ, -R7 ;  /* 0x000000ffff077224 */ /* 0x000fe200078e0a07 */
[----:B------:R-:W-:Y:S01]  /*13b0*/  IABS R115, R11 ;  /* 0x0000000b00737213 */ /* 0x000fe20000000000 */
[----:B------:R-:W-:Y:S01]  /*13c0*/  @!P6 IMAD.IADD R113, R113, 0x1, -R2 ;  /* 0x000000017171e824 */ /* 0x000fe200078e0a02 */
[C---:B------:R-:W-:Y:S01]  /*13d0*/  ISETP.GT.U32.AND P6, PT, R2.reuse, R171, PT ;  /* 0x000000ab0200720c */ /* 0x040fe20003fc4070 */
[----:B------:R-:W-:Y:S02]  /*13e0*/  IMAD R170, R2, R7, R170 ;  /* 0x0000000702aa7224 */ /* 0x000fe400078e02aa */
[----:B------:R-:W-:Y:S01]  /*13f0*/  @!P5 IADD3 R114, R114, -R2, RZ ;  /* 0x800000027272d210 */ /* 0x000fe20007ffe0ff */
[----:B------:R-:W-:Y:S01]  /*1400*/  IMAD.HI.U32 R7, R5, R115, RZ ;  /* 0x0000007305077227 */ /* 0x000fe200078e00ff */
[C---:B------:R-:W-:Y:S02]  /*1410*/  ISETP.GT.U32.AND P1, PT, R2.reuse, R113, PT ;  /* 0x000000710200720c */ /* 0x040fe40003f24070 */
[C---:B------:R-:W-:Y:S01]  /*1420*/  ISETP.GT.U32.AND P5, PT, R2.reuse, R170, PT ;  /* 0x000000aa0200720c */ /* 0x040fe20003fa4070 */
[----:B------:R-:W-:Y:S01]  /*1430*/  @!P4 IMAD.MOV R235, RZ, RZ, -R235 ;  /* 0x000000ffffebc224 */ /* 0x000fe200078e0aeb */
[----:B------:R-:W-:Y:S01]  /*1440*/  ISETP.GT.U32.AND P4, PT, R2, R225, PT ;  /* 0x000000e10200720c */ /* 0x000fe20003f84070 */
[----:B------:R-:W-:-:S02]  /*1450*/  IMAD.MOV R7, RZ, RZ, -R7 ;  /* 0x000000ffff077224 */ /* 0x000fc400078e0a07 */
[----:B------:R-:W-:-:S04]  /*1460*/  IMAD.HI.U32 R8, R5, R116, RZ ;  /* 0x0000007405087227 */ /* 0x000fc800078e00ff */
[--C-:B------:R-:W-:Y:S01]  /*1470*/  @!P6 IMAD.IADD R171, R171, 0x1, -R2.reuse ;  /* 0x00000001ababe824 */ /* 0x100fe200078e0a02 */
[----:B------:R-:W-:Y:S01]  /*1480*/  ISETP.GE.AND P6, PT, R12, RZ, PT ;  /* 0x000000ff0c00720c */ /* 0x000fe20003fc6270 */
[--C-:B------:R-:W-:Y:S01]  /*1490*/  @!P1 IMAD.IADD R113, R113, 0x1, -R2.reuse ;  /* 0x0000000171719824 */ /* 0x100fe200078e0a02 */
[----:B------:R-:W-:Y:S01]  /*14a0*/  LOP3.LUT R12, R4, 0x28, RZ, 0xfc, !PT ;  /* 0x00000028040c7812 */ /* 0x000fe200078efcff */
[----:B------:R-:W-:Y:S01]  /*14b0*/  IMAD R115, R2, R7, R115 ;  /* 0x0000000702737224 */ /* 0x000fe200078e0273 */
[----:B------:R-:W-:Y:S01]  /*14c0*/  ISETP.GE.AND P1, PT, R14, RZ, PT ;  /* 0x000000ff0e00720c */ /* 0x000fe20003f26270 */
[----:B------:R-:W-:Y:S01]  /*14d0*/  @!P5 IMAD.IADD R170, R170, 0x1, -R2 ;  /* 0x00000001aaaad824 */ /* 0x000fe200078e0a02 */
[----:B------:R-:W-:Y:S01]  /*14e0*/  IABS R228, R12 ;  /* 0x0000000c00e47213 */ /* 0x000fe20000000000 */
[----:B------:R-:W-:Y:S01]  /*14f0*/  @!P3 IMAD.MOV R171, RZ, RZ, -R171 ;  /* 0x000000ffffabb224 */ /* 0x000fe200078e0aab */
[----:B------:R-:W-:Y:S01]  /*1500*/  LOP3.LUT R14, R4, 0x3c, RZ, 0xfc, !PT ;  /* 0x0000003c040e7812 */ /* 0x000fe200078efcff */
[----:B------:R-:W-:Y:S01]  /*1510*/  @!P2 IMAD.MOV R113, RZ, RZ, -R113 ;  /* 0x000000ffff71a224 */ /* 0x000fe200078e0a71 */
[C---:B------:R-:W-:Y:S01]  /*1520*/  ISETP.GT.U32.AND P3, PT, R2.reuse, R170, PT ;  /* 0x000000aa0200720c */ /* 0x040fe20003f64070 */
[----:B------:R-:W-:Y:S01]  /*1530*/  IMAD.MOV R9, RZ, RZ, -R8 ;  /* 0x000000ffff097224 */ /* 0x000fe200078e0a08 */
[----:B------:R-:W-:Y:S01]  /*1540*/  ISETP.GT.U32.AND P2, PT, R2, R115, PT ;  /* 0x000000730200720c */ /* 0x000fe20003f44070 */
[----:B------:R-:W-:Y:S01]  /*1550*/  IMAD.HI.U32 R7, R5, R228, RZ ;  /* 0x000000e405077227 */ /* 0x000fe200078e00ff */
[----:B------:R-:W-:-:S02]  /*1560*/  @!P6 IADD3 R114, -R114, RZ, RZ ;  /* 0x000000ff7272e210 */ /* 0x000fc40007ffe1ff */
[----:B------:R-:W-:Y:S01]  /*1570*/  IABS R121, R14 ;  /* 0x0000000e00797213 */ /* 0x000fe20000000000 */
[----:B------:R-:W-:Y:S01]  /*1580*/  @!P4 IMAD.IADD R225, R225, 0x1, -R2 ;  /* 0x00000001e1e1c824 */ /* 0x000fe200078e0a02 */
[----:B------:R-:W-:Y:S01]  /*1590*/  ISETP.GE.AND P4, PT, R10, RZ, PT ;  /* 0x000000ff0a00720c */ /* 0x000fe20003f86270 */
[----:B------:R-:W-:Y:S01]  /*15a0*/  IMAD R116, R2, R9, R116 ;  /* 0x0000000902747224 */ /* 0x000fe200078e0274 */
[----:B------:R-:W-:Y:S01]  /*15b0*/  LOP3.LUT R9, R4, 0x2a, RZ, 0xfc, !PT ;  /* 0x0000002a04097812 */ /* 0x000fe200078efcff */
[----:B------:R-:W-:Y:S01]  /*15c0*/  IMAD.MOV R7, RZ, RZ, -R7 ;  /* 0x000000ffff077224 */ /* 0x000fe200078e0a07 */
[----:B------:R-:W-:Y:S01]  /*15d0*/  ISETP.GT.U32.AND P5, PT, R2, R225, PT ;  /* 0x000000e10200720c */ /* 0x000fe20003fa4070 */
[----:B------:R-:W-:Y:S01]  /*15e0*/  @!P3 IMAD.IADD R170, R170, 0x1, -R2 ;  /* 0x00000001aaaab824 */ /* 0x000fe200078e0a02 */
[C---:B------:R-:W-:Y:S01]  /*15f0*/  ISETP.GT.U32.AND P6, PT, R2.reuse, R116, PT ;  /* 0x000000740200720c */ /* 0x040fe20003fc4070 */
[----:B------:R-:W-:Y:S01]  /*1600*/  IMAD R228, R2, R7, R228 ;  /* 0x0000000702e47224 */ /* 0x000fe200078e02e4 */
[----:B------:R-:W-:Y:S01]  /*1610*/  IABS R167, R9 ;  /* 0x0000000900a77213 */ /* 0x000fe20000000000 */
[----:B------:R-:W-:Y:S01]  /*1620*/  @!P2 IMAD.IADD R115, R115, 0x1, -R2 ;  /* 0x000000017373a824 */ /* 0x000fe200078e0a02 */
[----:B------:R-:W-:-:S02]  /*1630*/  LOP3.LUT R10, R4, 0x2c, RZ, 0xfc, !PT ;  /* 0x0000002c040a7812 */ /* 0x000fc400078efcff */
[C---:B------:R-:W-:Y:S01]  /*1640*/  ISETP.GT.U32.AND P3, PT, R2.reuse, R228, PT ;  /* 0x000000e40200720c */ /* 0x040fe20003f64070 */
[----:B------:R-:W-:Y:S01]  /*1650*/  IMAD.HI.U32 R7, R5, R167, RZ ;  /* 0x000000a705077227 */ /* 0x000fe200078e00ff */
[----:B------:R-:W-:Y:S02]  /*1660*/  ISETP.GT.U32.AND P2, PT, R2, R115, PT ;  /* 0x000000730200720c */ /* 0x000fe40003f44070 */
[----:B------:R-:W-:Y:S01]  /*1670*/  IABS R117, R10 ;  /* 0x0000000a00757213 */ /* 0x000fe20000000000 */
[--C-:B------:R-:W-:Y:S01]  /*1680*/  @!P5 IMAD.IADD R225, R225, 0x1, -R2.reuse ;  /* 0x00000001e1e1d824 */ /* 0x100fe200078e0a02 */
[----:B------:R-:W-:Y:S01]  /*1690*/  ISETP.GE.AND P5, PT, R11, RZ, PT ;  /* 0x000000ff0b00720c */ /* 0x000fe20003fa6270 */
[----:B------:R-:W-:Y:S01]  /*16a0*/  IMAD.MOV R7, RZ, RZ, -R7 ;  /* 0x000000ffff077224 */ /* 0x000fe200078e0a07 */
[----:B------:R-:W-:Y:S01]  /*16b0*/  LOP3.LUT R11, R4, 0x2e, RZ, 0xfc, !PT ;  /* 0x0000002e040b7812 */ /* 0x000fe200078efcff */
[--C-:B------:R-:W-:Y:S01]  /*16c0*/  @!P6 IMAD.IADD R116, R116, 0x1, -R2.reuse ;  /* 0x000000017474e824 */ /* 0x100fe200078e0a02 */
[----:B------:R-:W-:Y:S01]  /*16d0*/  ISETP.GE.AND P6, PT, R13, RZ, PT ;  /* 0x000000ff0d00720c */ /* 0x000fe20003fc6270 */
[----:B------:R-:W-:Y:S01]  /*16e0*/  IMAD R167, R2, R7, R167 ;  /* 0x0000000702a77224 */ /* 0x000fe200078e02a7 */
[----:B------:R-:W-:Y:S01]  /*16f0*/  IABS R118, R11 ;  /* 0x0000000b00767213 */ /* 0x000fe20000000000 */
[--C-:B------:R-:W-:Y:S01]  /*1700*/  @!P3 IMAD.IADD R228, R228, 0x1, -R2.reuse ;  /* 0x00000001e4e4b824 */ /* 0x100fe200078e0a02 */
[C---:B------:R-:W-:Y:S01]  /*1710*/  ISETP.GT.U32.AND P3, PT, R2.reuse, R116, PT ;  /* 0x000000740200720c */ /* 0x040fe20003f64070 */
[----:B------:R-:W-:Y:S01]  /*1720*/  @!P2 IMAD.IADD R115, R115, 0x1, -R2 ;  /* 0x000000017373a824 */ /* 0x000fe200078e0a02 */
[----:B------:R-:W-:Y:S01]  /*1730*/  ISETP.GT.U32.AND P2, PT, R2, R167, PT ;  /* 0x000000a70200720c */ /* 0x000fe20003f44070 */
[----:B------:R-:W-:Y:S01]  /*1740*/  IMAD.HI.U32 R7, R5, R118, RZ ;  /* 0x0000007605077227 */ /* 0x000fe200078e00ff */
[----:B------:R-:W-:-:S02]  /*1750*/  @!P1 IADD3 R225, -R225, RZ, RZ ;  /* 0x000000ffe1e19210 */ /* 0x000fc40007ffe1ff */
[----:B------:R-:W-:Y:S01]  /*1760*/  ISETP.GT.U32.AND P1, PT, R2, R228, PT ;  /* 0x000000e40200720c */ /* 0x000fe20003f24070 */
[----:B------:R-:W-:Y:S01]  /*1770*/  IMAD.HI.U32 R8, R5, R117, RZ ;  /* 0x0000007505087227 */ /* 0x000fe200078e00ff */
[----:B------:R-:W-:-:S03]  /*1780*/  LOP3.LUT R13, R4, 0x3a, RZ, 0xfc, !PT ;  /* 0x0000003a040d7812 */ /* 0x000fc600078efcff */
[----:B------:R-:W-:Y:S01]  /*1790*/  IMAD.MOV R7, RZ, RZ, -R7 ;  /* 0x000000ffff077224 */ /* 0x000fe200078e0a07 */
[----:B------:R-:W-:Y:S01]  /*17a0*/  IABS R163, R13 ;  /* 0x0000000d00a37213 */ /* 0x000fe20000000000 */
[----:B------:R-:W-:Y:S02]  /*17b0*/  IMAD.MOV R8, RZ, RZ, -R8 ;  /* 0x000000ffff087224 */ /* 0x000fe400078e0a08 */
[----:B------:R-:W-:Y:S01]  /*17c0*/  @!P3 IMAD.IADD R116, R116, 0x1, -R2 ;  /* 0x000000017474b824 */ /* 0x000fe200078e0a02 */
[----:B------:R-:W-:Y:S01]  /*17d0*/  ISETP.GE.AND P3, PT, R9, RZ, PT ;  /* 0x000000ff0900720c */ /* 0x000fe20003f66270 */
[C---:B------:R-:W-:Y:S02]  /*17e0*/  IMAD R118, R2.reuse, R7, R118 ;  /* 0x0000000702767224 */ /* 0x040fe400078e0276 */
[----:B------:R-:W-:Y:S01]  /*17f0*/  IMAD R117, R2, R8, R117 ;  /* 0x0000000802757224 */ /* 0x000fe200078e0275 */
[----:B------:R-:W-:Y:S01]  /*1800*/  LOP3.LUT R8, R4, 0x30, RZ, 0xfc, !PT ;  /* 0x0000003004087812 */ /* 0x000fe200078efcff */
[----:B------:R-:W-:-:S02]  /*1810*/  @!P2 IMAD.IADD R167, R167, 0x1, -R2 ;  /* 0x00000001a7a7a824 */ /* 0x000fc400078e0a02 */
[----:B------:R-:W-:Y:S01]  /*1820*/  @!P6 IMAD.MOV R116, RZ, RZ, -R116 ;  /* 0x000000ffff74e224 */ /* 0x000fe200078e0a74 */
[C---:B------:R-:W-:Y:S01]  /*1830*/  ISETP.GT.U32.AND P6, PT, R2.reuse, R118, PT ;  /* 0x000000760200720c */ /* 0x040fe20003fc4070 */
[----:B------:R-:W-:Y:S01]  /*1840*/  @!P5 IMAD.MOV R115, RZ, RZ, -R115 ;  /* 0x000000ffff73d224 */ /* 0x000fe200078e0a73 */
[----:B------:R-:W-:Y:S01]  /*1850*/  ISETP.GT.U32.AND P5, PT, R2, R117, PT ;  /* 0x000000750200720c */ /* 0x000fe20003fa4070 */
[----:B------:R-:W-:Y:S01]  /*1860*/  @!P1 IMAD.IADD R228, R228, 0x1, -R2 ;  /* 0x00000001e4e49824 */ /* 0x000fe200078e0a02 */
[----:B------:R-:W-:Y:S01]  /*1870*/  ISETP.GT.U32.AND P2, PT, R2, R167, PT ;  /* 0x000000a70200720c */ /* 0x000fe20003f44070 */
[----:B------:R-:W-:Y:S01]  /*1880*/  @!P4 IMAD.MOV R170, RZ, RZ, -R170 ;  /* 0x000000ffffaac224 */ /* 0x000fe200078e0aaa */
[----:B------:R-:W-:Y:S02]  /*1890*/  ISETP.GE.AND P1, PT, R10, RZ, PT ;  /* 0x000000ff0a00720c */ /* 0x000fe40003f26270 */
[----:B------:R-:W-:Y:S02]  /*18a0*/  IABS R224, R8 ;  /* 0x0000000800e07213 */ /* 0x000fe40000000000 */
[----:B------:R-:W-:-:S02]  /*18b0*/  LOP3.LUT R10, R4, 0x32, RZ, 0xfc, !PT ;  /* 0x00000032040a7812 */ /* 0x000fc400078efcff */
[----:B------:R-:W-:Y:S01]  /*18c0*/  ISETP.GE.AND P4, PT, R12, RZ, PT ;  /* 0x000000ff0c00720c */ /* 0x000fe20003f86270 */
[--C-:B------:R-:W-:Y:S01]  /*18d0*/  @!P6 IMAD.IADD R118, R118, 0x1, -R2.reuse ;  /* 0x000000017676e824 */ /* 0x100fe200078e0a02 */
[----:B------:R-:W-:Y:S01]  /*18e0*/  IABS R166, R10 ;  /* 0x0000000a00a67213 */ /* 0x000fe20000000000 */
[----:B------:R-:W-:Y:S01]  /*18f0*/  IMAD.HI.U32 R7, R5, R224, RZ ;  /* 0x000000e005077227 */ /* 0x000fe200078e00ff */
[----:B------:R-:W-:Y:S02]  /*1900*/  @!P5 IADD3 R117, R117, -R2, RZ ;  /* 0x800000027575d210 */ /* 0x000fe40007ffe0ff */
[----:B------:R-:W-:Y:S01]  /*1910*/  ISETP.GT.U32.AND P6, PT, R2, R118, PT ;  /* 0x000000760200720c */ /* 0x000fe20003fc4070 */
[----:B------:R-:W-:Y:S01]  /*1920*/  @!P2 IMAD.IADD R167, R167, 0x1, -R2 ;  /* 0x00000001a7a7a824 */ /* 0x000fe200078e0a02 */
[----:B------:R-:W-:Y:S01]  /*1930*/  ISETP.GE.AND P2, PT, R8, RZ, PT ;  /* 0x000000ff0800720c */ /* 0x000fe20003f46270 */
[----:B------:R-:W-:Y:S01]  /*1940*/  IMAD.MOV R9, RZ, RZ, -R7 ;  /* 0x000000ffff097224 */ /* 0x000fe200078e0a07 */
[----:B------:R-:W-:Y:S01]  /*1950*/  ISETP.GT.U32.AND P5, PT, R2, R117, PT ;  /* 0x000000750200720c */ /* 0x000fe20003fa4070 */
[----:B------:R-:W-:Y:S01]  /*1960*/  IMAD.HI.U32 R8, R5, R166, RZ ;  /* 0x000000a605087227 */ /* 0x000fe200078e00ff */
[----:B------:R-:W-:-:S03]  /*1970*/  LOP3.LUT R12, R4, 0x34, RZ, 0xfc, !PT ;  /* 0x00000034040c7812 */ /* 0x000fc600078efcff */
[C---:B------:R-:W-:Y:S01]  /*1980*/  IMAD R224, R2.reuse, R9, R224 ;  /* 0x0000000902e07224 */ /* 0x040fe200078e02e0 */
[----:B------:R-:W-:Y:S01]  /*1990*/  IABS R119, R12 ;  /* 0x0000000c00777213 */ /* 0x000fe20000000000 */
[----:B------:R-:W-:Y:S02]  /*19a0*/  IMAD.MOV R9, RZ, RZ, -R8 ;  /* 0x000000ffff097224 */ /* 0x000fe400078e0a08 */
[----:B------:R-:W-:Y:S01]  /*19b0*/  @!P4 IMAD.MOV R228, RZ, RZ, -R228 ;  /* 0x000000ffffe4c224 */ /* 0x000fe200078e0ae4 */
[----:B------:R-:W-:Y:S01]  /*19c0*/  ISETP.GE.AND P4, PT, R11, RZ, PT ;  /* 0x000000ff0b00720c */ /* 0x000fe20003f86270 */
[----:B------:R-:W-:Y:S01]  /*19d0*/  IMAD R166, R2, R9, R166 ;  /* 0x0000000902a67224 */ /* 0x000fe200078e02a6 */
[----:B------:R-:W-:Y:S01]  /*19e0*/  LOP3.LUT R11, R4, 0x36, RZ, 0xfc, !PT ;  /* 0x00000036040b7812 */ /* 0x000fe200078efcff */
[----:B------:R-:W-:-:S03]  /*19f0*/  IMAD.HI.U32 R7, R5, R119, RZ ;  /* 0x0000007705077227 */ /* 0x000fc600078e00ff */
[----:B------:R-:W-:Y:S01]  /*1a00*/  IABS R120, R11 ;  /* 0x0000000b00787213 */ /* 0x000fe20000000000 */
[--C-:B------:R-:W-:Y:S01]  /*1a10*/  @!P6 IMAD.IADD R118, R118, 0x1, -R2.reuse ;  /* 0x000000017676e824 */ /* 0x100fe200078e0a02 */
[----:B------:R-:W-:Y:S01]  /*1a20*/  ISETP.GT.U32.AND P6, PT, R2, R166, PT ;  /* 0x000000a60200720c */ /* 0x000fe20003fc4070 */
[----:B------:R-:W-:Y:S01]  /*1a30*/  @!P5 IMAD.IADD R117, R117, 0x1, -R2 ;  /* 0x000000017575d824 */ /* 0x000fe200078e0a02 */
[----:B------:R-:W-:Y:S01]  /*1a40*/  IADD3 R7, -R7, RZ, RZ ;  /* 0x000000ff07077210 */ /* 0x000fe20007ffe1ff */
[----:B------:R-:W-:Y:S01]  /*1a50*/  @!P3 IMAD.MOV R167, RZ, RZ, -R167 ;  /* 0x000000ffffa7b224 */ /* 0x000fe200078e0aa7 */
[----:B------:R-:W-:Y:S01]  /*1a60*/  ISETP.GE.AND P3, PT, R12, RZ, PT ;  /* 0x000000ff0c00720c */ /* 0x000fe20003f66270 */
[----:B------:R-:W-:Y:S01]  /*1a70*/  @!P1 IMAD.MOV R117, RZ, RZ, -R117 ;  /* 0x000000ffff759224 */ /* 0x000fe200078e0a75 */
[C---:B------:R-:W-:Y:S01]  /*1a80*/  ISETP.GT.U32.AND P1, PT, R2.reuse, R224, PT ;  /* 0x000000e00200720c */ /* 0x040fe20003f24070 */
[----:B------:R-:W-:Y:S01]  /*1a90*/  IMAD R119, R2, R7, R119 ;  /* 0x0000000702777224 */ /* 0x000fe200078e0277 */
[----:B------:R-:W-:Y:S01]  /*1aa0*/  LOP3.LUT R12, R4, 0x38, RZ, 0xfc, !PT ;  /* 0x00000038040c7812 */ /* 0x000fe200078efcff */
[----:B------:R-:W-:Y:S01]  /*1ab0*/  @!P4 IMAD.MOV R118, RZ, RZ, -R118 ;  /* 0x000000ffff76c224 */ /* 0x000fe200078e0a76 */
[----:B------:R-:W-:Y:S01]  /*1ac0*/  ISETP.GE.AND P5, PT, R10, RZ, PT ;  /* 0x000000ff0a00720c */ /* 0x000fe20003fa6270 */
[----:B------:R-:W-:Y:S01]  /*1ad0*/  IMAD.HI.U32 R7, R5, R120, RZ ;  /* 0x0000007805077227 */ /* 0x000fe200078e00ff */
[----:B------:R-:W-:-:S02]  /*1ae0*/  IABS R217, R12 ;  /* 0x0000000c00d97213 */ /* 0x000fc40000000000 */
[----:B------:R-:W-:Y:S01]  /*1af0*/  ISETP.GT.U32.AND P4, PT, R2, R119, PT ;  /* 0x000000770200720c */ /* 0x000fe20003f84070 */
[----:B------:R-:W-:Y:S02]  /*1b00*/  @!P6 IMAD.IADD R166, R166, 0x1, -R2 ;  /* 0x00000001a6a6e824 */ /* 0x000fe400078e0a02 */
[----:B------:R-:W-:-:S03]  /*1b10*/  IMAD.HI.U32 R8, R5, R217, RZ ;  /* 0x000000d905087227 */ /* 0x000fc600078e00ff */
[----:B------:R-:W-:Y:S01]  /*1b20*/  ISETP.GT.U32.AND P6, PT, R2, R166, PT ;  /* 0x000000a60200720c */ /* 0x000fe20003fc4070 */
[----:B------:R-:W-:Y:S02]  /*1b30*/  @!P1 IMAD.IADD R224, R224, 0x1, -R2 ;  /* 0x00000001e0e09824 */ /* 0x000fe400078e0a02 */
[----:B------:R-:W-:Y:S02]  /*1b40*/  IMAD.MOV R8, RZ, RZ, -R8 ;  /* 0x000000ffff087224 */ /* 0x000fe400078e0a08 */
[----:B------:R-:W-:Y:S01]  /*1b50*/  IMAD.MOV R7, RZ, RZ, -R7 ;  /* 0x000000ffff077224 */ /* 0x000fe200078e0a07 */
[C---:B------:R-:W-:Y:S01]  /*1b60*/  ISETP.GT.U32.AND P1, PT, R2.reuse, R224, PT ;  /* 0x000000e00200720c */ /* 0x040fe20003f24070 */
[C---:B------:R-:W-:Y:S02]  /*1b70*/  IMAD R217, R2.reuse, R8, R217 ;  /* 0x0000000802d97224 */ /* 0x040fe400078e02d9 */
[C---:B------:R-:W-:Y:S02]  /*1b80*/  IMAD R120, R2.reuse, R7, R120 ;  /* 0x0000000702787224 */ /* 0x040fe400078e0278 */
[----:B------:R-:W-:Y:S01]  /*1b90*/  @!P4 IMAD.IADD R119, R119, 0x1, -R2 ;  /* 0x000000017777c824 */ /* 0x000fe200078e0a02 */
[----:B------:R-:W-:Y:S01]  /*1ba0*/  ISETP.GT.U32.AND P4, PT, R2, R217, PT ;  /* 0x000000d90200720c */ /* 0x000fe20003f84070 */
[----:B------:R-:W-:-:S04]  /*1bb0*/  IMAD.HI.U32 R10, R5, R121, RZ ;  /* 0x00000079050a7227 */ /* 0x000fc800078e00ff */
[----:B------:R-:W-:Y:S01]  /*1bc0*/  @!P6 IMAD.IADD R166, R166, 0x1, -R2 ;  /* 0x00000001a6a6e824 */ /* 0x000fe200078e0a02 */
[----:B------:R-:W-:Y:S01]  /*1bd0*/  ISETP.GT.U32.AND P6, PT, R2, R120, PT ;  /* 0x000000780200720c */ /* 0x000fe20003fc4070 */
[----:B------:R-:W-:-:S04]  /*1be0*/  IMAD.HI.U32 R9, R5, R163, RZ ;  /* 0x000000a305097227 */ /* 0x000fc800078e00ff */
[----:B------:R-:W-:Y:S01]  /*1bf0*/  IMAD.MOV R10, RZ, RZ, -R10 ;  /* 0x000000ffff0a7224 */ /* 0x000fe200078e0a0a */
[----:B------:R-:W-:Y:S01]  /*1c00*/  IADD3 R9, -R9, RZ, RZ ;  /* 0x000000ff09097210 */ /* 0x000fe20007ffe1ff */
[--C-:B------:R-:W-:Y:S01]  /*1c10*/  @!P1 IMAD.IADD R224, R224, 0x1, -R2.reuse ;  /* 0x00000001e0e09824 */ /* 0x100fe200078e0a02 */
[----:B------:R-:W-:Y:S01]  /*1c20*/  ISETP.GE.AND P1, PT, R11, RZ, PT ;  /* 0x000000ff0b00720c */ /* 0x000fe20003f26270 */
[----:B------:R-:W-:Y:S01]  /*1c30*/  IMAD R121, R2, R10, R121 ;  /* 0x0000000a02797224 */ /* 0x000fe200078e0279 */
[----:B------:R-:W-:Y:S01]  /*1c40*/  LOP3.LUT R10, R4, 0x3e, RZ, 0xfc, !PT ;  /* 0x0000003e040a7812 */ /* 0x000fe200078efcff */
[----:B------:R-:W-:Y:S01]  /*1c50*/  IMAD R163, R2, R9, R163 ;  /* 0x0000000902a37224 */ /* 0x000fe200078e02a3 */
[----:B------:R-:W-:Y:S01]  /*1c60*/  LOP3.LUT R11, R4, 0x40, RZ, 0xfc, !PT ;  /* 0x00000040040b7812 */ /* 0x000fe200078efcff */
[----:B------:R-:W-:Y:S01]  /*1c70*/  @!P6 IMAD.IADD R120, R120, 0x1, -R2 ;  /* 0x000000017878e824 */ /* 0x000fe200078e0a02 */
[----:B------:R-:W-:Y:S01]  /*1c80*/  IABS R122, R10 ;  /* 0x0000000a007a7213 */ /* 0x000fe20000000000 */
[----:B------:R-:W-:Y:S01]  /*1c90*/  @!P5 IMAD.MOV R166, RZ, RZ, -R166 ;  /* 0x000000ffffa6d224 */ /* 0x000fe200078e0aa6 */
[----:B------:R-:W-:Y:S01]  /*1ca0*/  @!P4 IADD3 R217, R217, -R2, RZ ;  /* 0x80000002d9d9c210 */ /* 0x000fe20007ffe0ff */
[----:B------:R-:W-:Y:S01]  /*1cb0*/  @!P2 IMAD.MOV R224, RZ, RZ, -R224 ;  /* 0x000000ffffe0a224 */ /* 0x000fe200078e0ae0 */
[----:B------:R-:W-:Y:S01]  /*1cc0*/  IABS R216, R11 ;  /* 0x0000000b00d87213 */ /* 0x000fe20000000000 */
[----:B------:R-:W-:Y:S01]  /*1cd0*/  IMAD.HI.U32 R7, R5, R122, RZ ;  /* 0x0000007a05077227 */ /* 0x000fe200078e00ff */
[----:B------:R-:W-:-:S02]  /*1ce0*/  ISETP.GT.U32.AND P4, PT, R2, R217, PT ;  /* 0x000000d90200720c */ /* 0x000fc40003f84070 */
[C---:B------:R-:W-:Y:S01]  /*1cf0*/  ISETP.GT.U32.AND P5, PT, R2.reuse, R163, PT ;  /* 0x000000a30200720c */ /* 0x040fe20003fa4070 */
[----:B------:R-:W-:Y:S01]  /*1d00*/  IMAD.HI.U32 R8, R5, R216, RZ ;  /* 0x000000d805087227 */ /* 0x000fe200078e00ff */
[C---:B------:R-:W-:Y:S02]  /*1d10*/  ISETP.GT.U32.AND P6, PT, R2.reuse, R120, PT ;  /* 0x000000780200720c */ /* 0x040fe40003fc4070 */
[C---:B------:R-:W-:Y:S01]  /*1d20*/  ISETP.GT.U32.AND P2, PT, R2.reuse, R119, PT ;  /* 0x000000770200720c */ /* 0x040fe20003f44070 */
[----:B------:R-:W-:Y:S02]  /*1d30*/  IMAD.MOV R7, RZ, RZ, -R7 ;  /* 0x000000ffff077224 */ /* 0x000fe400078e0a07 */
[----:B------:R-:W-:Y:S02]  /*1d40*/  IMAD.MOV R9, RZ, RZ, -R8 ;  /* 0x000000ffff097224 */ /* 0x000fe400078e0a08 */
[C---:B------:R-:W-:Y:S02]  /*1d50*/  IMAD R122, R2.reuse, R7, R122 ;  /* 0x00000007027a7224 */ /* 0x040fe400078e027a */
[----:B------:R-:W-:Y:S01]  /*1d60*/  IMAD R216, R2, R9, R216 ;  /* 0x0000000902d87224 */ /* 0x000fe200078e02d8 */
[----:B------:R-:W-:Y:S01]  /*1d70*/  LOP3.LUT R9, R4, 0x46, RZ, 0xfc, !PT ;  /* 0x0000004604097812 */ /* 0x000fe200078efcff */
[--C-:B------:R-:W-:Y:S01]  /*1d80*/  @!P4 IMAD.IADD R217, R217, 0x1, -R2.reuse ;  /* 0x00000001d9d9c824 */ /* 0x100fe200078e0a02 */
[C---:B------:R-:W-:Y:S01]  /*1d90*/  ISETP.GT.U32.AND P4, PT, R2.reuse, R122, PT ;  /* 0x0000007a0200720c */ /* 0x040fe20003f84070 */
[--C-:B------:R-:W-:Y:S01]  /*1da0*/  @!P5 IMAD.IADD R163, R163, 0x1, -R2.reuse ;  /* 0x00000001a3a3d824 */ /* 0x100fe200078e0a02 */
[----:B------:R-:W-:Y:S01]  /*1db0*/  ISETP.GT.U32.AND P5, PT, R2, R216, PT ;  /* 0x000000d80200720c */ /* 0x000fe20003fa4070 */
[----:B------:R-:W-:Y:S01]  /*1dc0*/  @!P6 IMAD.IADD R120, R120, 0x1, -R2 ;  /* 0x000000017878e824 */ /* 0x000fe200078e0a02 */
[----:B------:R-:W-:Y:S01]  /*1dd0*/  ISETP.GE.AND P6, PT, R12, RZ, PT ;  /* 0x000000ff0c00720c */ /* 0x000fe20003fc6270 */
[----:B------:R-:W-:Y:S01]  /*1de0*/  IMAD.HI.U32 R7, R5, R162, RZ ;  /* 0x000000a205077227 */ /* 0x000fe200078e00ff */
[----:B------:R-:W-:-:S02]  /*1df0*/  LOP3.LUT R12, R4, 0x48, RZ, 0xfc, !PT ;  /* 0x00000048040c7812 */ /* 0x000fc400078efcff */
[----:B------:R-:W-:Y:S01]  /*1e00*/  IABS R124, R9 ;  /* 0x00000009007c7213 */ /* 0x000fe20000000000 */
[--C-:B------:R-:W-:Y:S01]  /*1e10*/  @!P2 IMAD.IADD R119, R119, 0x1, -R2.reuse ;  /* 0x000000017777a824 */ /* 0x100fe200078e0a02 */
[----:B------:R-:W-:Y:S01]  /*1e20*/  ISETP.GT.U32.AND P2, PT, R2, R121, PT ;  /* 0x000000790200720c */ /* 0x000fe20003f44070 */
[----:B------:R-:W-:Y:S01]  /*1e30*/  IMAD.MOV R7, RZ, RZ, -R7 ;  /* 0x000000ffff077224 */ /* 0x000fe200078e0a07 */
[----:B------:R-:W-:Y:S01]  /*1e40*/  IABS R209, R12 ;  /* 0x0000000c00d17213 */ /* 0x000fe20000000000 */
[----:B------:R-:W-:Y:S01]  /*1e50*/  @!P4 IMAD.IADD R122, R122, 0x1, -R2 ;  /* 0x000000017a7ac824 */ /* 0x000fe200078e0a02 */
[C---:B------:R-:W-:Y:S01]  /*1e60*/  ISETP.GT.U32.AND P4, PT, R2.reuse, R163, PT ;  /* 0x000000a30200720c */ /* 0x040fe20003f84070 */
[----:B------:R-:W-:Y:S02]  /*1e70*/  IMAD R162, R2, R7, R162 ;  /* 0x0000000702a27224 */ /* 0x000fe400078e02a2 */
[----:B------:R-:W-:Y:S02]  /*1e80*/  @!P5 IMAD.IADD R216, R216, 0x1, -R2 ;  /* 0x00000001d8d8d824 */ /* 0x000fe400078e0a02 */
[----:B------:R-:W-:Y:S01]  /*1e90*/  @!P1 IMAD.MOV R120, RZ, RZ, -R120 ;  /* 0x000000ffff789224 */ /* 0x000fe200078e0a78 */
[C---:B------:R-:W-:Y:S01]  /*1ea0*/  ISETP.GT.U32.AND P1, PT, R2.reuse, R122, PT ;  /* 0x0000007a0200720c */ /* 0x040fe20003f24070 */
[----:B------:R-:W-:Y:S01]  /*1eb0*/  @!P6 IMAD.MOV R217, RZ, RZ, -R217 ;  /* 0x000000ffffd9e224 */ /* 0x000fe200078e0ad9 */
[C---:B------:R-:W-:Y:S01]  /*1ec0*/  ISETP.GT.U32.AND P6, PT, R2.reuse, R162, PT ;  /* 0x000000a20200720c */ /* 0x040fe20003fc4070 */
[----:B------:R-:W-:Y:S01]  /*1ed0*/  @!P3 IMAD.MOV R119, RZ, RZ, -R119 ;  /* 0x000000ffff77b224 */ /* 0x000fe200078e0a77 */
[----:B------:R-:W-:Y:S01]  /*1ee0*/  ISETP.GT.U32.AND P3, PT, R2, R216, PT ;  /* 0x000000d80200720c */ /* 0x000fe20003f64070 */
[----:B------:R-:W-:Y:S01]  /*1ef0*/  @!P2 IMAD.IADD R121, R121, 0x1, -R2 ;  /* 0x000000017979a824 */ /* 0x000fe200078e0a02 */
[----:B------:R-:W-:Y:S01]  /*1f00*/  ISETP.GE.AND P2, PT, R13, RZ, PT ;  /* 0x000000ff0d00720c */ /* 0x000fe20003f46270 */
[----:B------:R-:W-:Y:S01]  /*1f10*/  IMAD.HI.U32 R8, R5, R123, RZ ;  /* 0x0000007b05087227 */ /* 0x000fe200078e00ff */
[----:B------:R-:W-:-:S02]  /*1f20*/  @!P4 IADD3 R163, R163, -R2, RZ ;  /* 0x80000002a3a3c210 */ /* 0x000fc40007ffe0ff */
[----:B------:R-:W-:Y:S01]  /*1f30*/  ISETP.GT.U32.AND P5, PT, R2, R121, PT ;  /* 0x000000790200720c */ /* 0x000fe20003fa4070 */
[----:B------:R-:W-:Y:S01]  /*1f40*/  IMAD.HI.U32 R7, R5, R124, RZ ;  /* 0x0000007c05077227 */ /* 0x000fe200078e00ff */
[----:B------:R-:W-:Y:S02]  /*1f50*/  IADD3 R8, -R8, RZ, RZ ;  /* 0x000000ff08087210 */ /* 0x000fe40007ffe1ff */
[----:B------:R-:W-:Y:S01]  /*1f60*/  ISETP.GE.AND P4, PT, R14, RZ, PT ;  /* 0x000000ff0e00720c */ /* 0x000fe20003f86270 */
[--C-:B------:R-:W-:Y:S01]  /*1f70*/  @!P1 IMAD.IADD R122, R122, 0x1, -R2.reuse ;  /* 0x000000017a7a9824 */ /* 0x100fe200078e0a02 */
[----:B------:R-:W-:Y:S01]  /*1f80*/  ISETP.GE.AND P1, PT, R10, RZ, PT ;  /* 0x000000ff0a00720c */ /* 0x000fe20003f26270 */
[--C-:B------:R-:W-:Y:S01]  /*1f90*/  @!P6 IMAD.IADD R162, R162, 0x1, -R2.reuse ;  /* 0x00000001a2a2e824 */ /* 0x100fe200078e0a02 */
[----:B------:R-:W-:Y:S01]  /*1fa0*/  LOP3.LUT R10, R4, 0x4a, RZ, 0xfc, !PT ;  /* 0x0000004a040a7812 */ /* 0x000fe200078efcff */
[----:B------:R-:W-:Y:S01]  /*1fb0*/  @!P3 IMAD.IADD R216, R216, 0x1, -R2 ;  /* 0x00000001d8d8b824 */ /* 0x000fe200078e0a02 */
[----:B------:R-:W-:Y:S01]  /*1fc0*/  ISETP.GE.AND P3, PT, R11, RZ, PT ;  /* 0x000000ff0b00720c */ /* 0x000fe20003f66270 */
[----:B------:R-:W-:Y:S01]  /*1fd0*/  IMAD R123, R2, R8, R123 ;  /* 0x00000008027b7224 */ /* 0x000fe200078e027b */
[----:B------:R-:W-:Y:S01]  /*1fe0*/  @!P2 IADD3 R163, -R163, RZ, RZ ;  /* 0x000000ffa3a3a210 */ /* 0x000fe20007ffe1ff */
[----:B------:R-:W-:Y:S01]  /*1ff0*/  IMAD.HI.U32 R8, R5, R209, RZ ;  /* 0x000000d105087227 */ /* 0x000fe200078e00ff */
[----:B------:R-:W-:-:S02]  /*2000*/  IABS R157, R10 ;  /* 0x0000000a009d7213 */ /* 0x000fc40000000000 */
[----:B------:R-:W-:Y:S01]  /*2010*/  ISETP.GT.U32.AND P2, PT, R2, R162, PT ;  /* 0x000000a20200720c */ /* 0x000fe20003f44070 */
[----:B------:R-:W-:Y:S01]  /*2020*/  IMAD.MOV R7, RZ, RZ, -R7 ;  /* 0x000000ffff077224 */ /* 0x000fe200078e0a07 */
[----:B------:R-:W-:Y:S01]  /*2030*/  ISETP.GE.AND P6, PT, R15, RZ, PT ;  /* 0x000000ff0f00720c */ /* 0x000fe20003fc6270 */
[----:B------:R-:W-:Y:S01]  /*2040*/  IMAD.MOV R8, RZ, RZ, -R8 ;  /* 0x000000ffff087224 */ /* 0x000fe200078e0a08 */
[----:B------:R-:W-:Y:S01]  /*2050*/  LOP3.LUT R11, R4, 0x4e, RZ, 0xfc, !PT ;  /* 0x0000004e040b7812 */ /* 0x000fe200078efcff */
[----:B------:R-:W-:Y:S01]  /*2060*/  IMAD R124, R2, R7, R124 ;  /* 0x00000007027c7224 */ /* 0x000fe200078e027c */
[----:B------:R-:W-:Y:S01]  /*2070*/  LOP3.LUT R14, R4, 0x52, RZ, 0xfc, !PT ;  /* 0x00000052040e7812 */ /* 0x000fe200078efcff */
[----:B------:R-:W-:Y:S01]  /*2080*/  IMAD.HI.U32 R7, R5, R157, RZ ;  /* 0x0000009d05077227 */ /* 0x000fe200078e00ff */
[----:B------:R-:W-:-:S03]  /*2090*/  IABS R15, R18 ;  /* 0x00000012000f7213 */ /* 0x000fc60000000000 */
[----:B------:R-:W-:Y:S01]  /*20a0*/  IMAD R209, R2, R8, R209 ;  /* 0x0000000802d17224 */ /* 0x000fe200078e02d1 */
[----:B------:R-:W-:Y:S01]  /*20b0*/  LOP3.LUT R8, R4, 0x4c, RZ, 0xfc, !PT ;  /* 0x0000004c04087812 */ /* 0x000fe200078efcff */
[----:B------:R-:W-:Y:S02]  /*20c0*/  IMAD.MOV R7, RZ, RZ, -R7 ;  /* 0x000000ffff077224 */ /* 0x000fe400078e0a07 */
[----:B------:R-:W-:Y:S01]  /*20d0*/  @!P5 IMAD.IADD R121, R121, 0x1, -R2 ;  /* 0x000000017979d824 */ /* 0x000fe200078e0a02 */
[C---:B------:R-:W-:Y:S01]  /*20e0*/  ISETP.GT.U32.AND P5, PT, R2.reuse, R123, PT ;  /* 0x0000007b0200720c */ /* 0x040fe20003fa4070 */
[----:B------:R-:W-:Y:S01]  /*20f0*/  @!P3 IMAD.MOV R216, RZ, RZ, -R216 ;  /* 0x000000ffffd8b224 */ /* 0x000fe200078e0ad8 */
[----:B------:R-:W-:Y:S01]  /*2100*/  ISETP.GT.U32.AND P3, PT, R2, R209, PT ;  /* 0x000000d10200720c */ /* 0x000fe20003f64070 */
[----:B------:R-:W-:Y:S01]  /*2110*/  @!P2 IMAD.IADD R162, R162, 0x1, -R2 ;  /* 0x00000001a2a2a824 */ /* 0x000fe200078e0a02 */
[----:B------:R-:W-:Y:S01]  /*2120*/  IABS R125, R8 ;  /* 0x00000008007d7213 */ /* 0x000fe20000000000 */
[C---:B------:R-:W-:Y:S01]  /*2130*/  IMAD R157, R2.reuse, R7, R157 ;  /* 0x00000007029d7224 */ /* 0x040fe200078e029d */
[----:B------:R-:W-:Y:S01]  /*2140*/  ISETP.GE.AND P2, PT, R9, RZ, PT ;  /* 0x000000ff0900720c */ /* 0x000fe20003f46270 */
[----:B------:R-:W-:Y:S01]  /*2150*/  @!P6 IMAD.MOV R162, RZ, RZ, -R162 ;  /* 0x000000ffffa2e224 */ /* 0x000fe200078e0aa2 */
[----:B------:R-:W-:Y:S01]  /*2160*/  IABS R9, R11 ;  /* 0x0000000b00097213 */ /* 0x000fe20000000000 */
[----:B------:R-:W-:Y:S01]  /*2170*/  IMAD.HI.U32 R7, R5, R125, RZ ;  /* 0x0000007d05077227 */ /* 0x000fe200078e00ff */
[----:B------:R-:W-:-:S03]  /*2180*/  ISETP.GT.U32.AND P6, PT, R2, R157, PT ;  /* 0x0000009d0200720c */ /* 0x000fc60003fc4070 */
[----:B------:R-:W-:Y:S01]  /*2190*/  @!P5 IMAD.IADD R123, R123, 0x1, -R2 ;  /* 0x000000017b7bd824 */ /* 0x000fe200078e0a02 */
[C---:B------:R-:W-:Y:S01]  /*21a0*/  ISETP.GT.U32.AND P5, PT, R2.reuse, R124, PT ;  /* 0x0000007c0200720c */ /* 0x040fe20003fa4070 */
[----:B------:R-:W-:Y:S01]  /*21b0*/  @!P4 IMAD.MOV R121, RZ, RZ, -R121 ;  /* 0x000000ffff79c224 */ /* 0x000fe200078e0a79 */
[----:B------:R-:W-:Y:S01]  /*21c0*/  @!P3 IADD3 R209, R209, -R2, RZ ;  /* 0x80000002d1d1b210 */ /* 0x000fe20007ffe0ff */
[----:B------:R-:W-:Y:S01]  /*21d0*/  IMAD.MOV R7, RZ, RZ, -R7 ;  /* 0x000000ffff077224 */ /* 0x000fe200078e0a07 */
[C---:B------:R-:W-:Y:S01]  /*21e0*/  ISETP.GT.U32.AND P4, PT, R2.reuse, R123, PT ;  /* 0x0000007b0200720c */ /* 0x040fe20003f84070 */
[----:B------:R-:W-:Y:S01]  /*21f0*/  @!P1 IMAD.MOV R122, RZ, RZ, -R122 ;  /* 0x000000ffff7a9224 */ /* 0x000fe200078e0a7a */
[C---:B------:R-:W-:Y:S01]  /*2200*/  ISETP.GT.U32.AND P3, PT, R2.reuse, R209, PT ;  /* 0x000000d10200720c */ /* 0x040fe20003f64070 */
[----:B------:R-:W-:Y:S01]  /*2210*/  IMAD R125, R2, R7, R125 ;  /* 0x00000007027d7224 */ /* 0x000fe200078e027d */
[----:B------:R-:W-:Y:S01]  /*2220*/  ISETP.GE.AND P1, PT, R16, RZ, PT ;  /* 0x000000ff1000720c */ /* 0x000fe20003f26270 */
[----:B------:R-:W-:Y:S01]  /*2230*/  @!P6 IMAD.IADD R157, R157, 0x1, -R2 ;  /* 0x000000019d9de824 */ /* 0x000fe200078e0a02 */
[----:B------:R-:W-:Y:S01]  /*2240*/  LOP3.LUT R16, R4, 0x54, RZ, 0xfc, !PT ;  /* 0x0000005404107812 */ /* 0x000fe200078efcff */
[----:B------:R-:W-:-:S03]  /*2250*/  IMAD.HI.U32 R7, R5, R9, RZ ;  /* 0x0000000905077227 */ /* 0x000fc600078e00ff */
[----:B------:R-:W-:Y:S01]  /*2260*/  ISETP.GT.U32.AND P6, PT, R2, R157, PT ;  /* 0x0000009d0200720c */ /* 0x000fe20003fc4070 */
[--C-:B------:R-:W-:Y:S01]  /*2270*/  @!P5 IMAD.IADD R124, R124, 0x1, -R2.reuse ;  /* 0x000000017c7cd824 */ /* 0x100fe200078e0a02 */
[----:B------:R-:W-:Y:S01]  /*2280*/  IADD3 R7, -R7, RZ, RZ ;  /* 0x000000ff07077210 */ /* 0x000fe20007ffe1ff */
[--C-:B------:R-:W-:Y:S01]  /*2290*/  @!P4 IMAD.IADD R123, R123, 0x1, -R2.reuse ;  /* 0x000000017b7bc824 */ /* 0x100fe200078e0a02 */
[----:B------:R-:W-:Y:S01]  /*22a0*/  ISETP.GE.AND P4, PT, R12, RZ, PT ;  /* 0x000000ff0c00720c */ /* 0x000fe20003f86270 */
[----:B------:R-:W-:Y:S01]  /*22b0*/  @!P3 IMAD.IADD R209, R209, 0x1, -R2 ;  /* 0x00000001d1d1b824 */ /* 0x000fe200078e0a02 */
[C---:B------:R-:W-:Y:S01]  /*22c0*/  ISETP.GT.U32.AND P3, PT, R2.reuse, R125, PT ;  /* 0x0000007d0200720c */ /* 0x040fe20003f64070 */
[C---:B------:R-:W-:Y:S01]  /*22d0*/  IMAD R7, R2.reuse, R7, R9 ;  /* 0x0000000702077224 */ /* 0x040fe200078e0209 */
[----:B------:R-:W-:Y:S01]  /*22e0*/  ISETP.GT.U32.AND P5, PT, R2, R124, PT ;  /* 0x0000007c0200720c */ /* 0x000fe20003fa4070 */
[----:B------:R-:W-:Y:S01]  /*22f0*/  @!P1 IMAD.MOV R123, RZ, RZ, -R123 ;  /* 0x000000ffff7b9224 */ /* 0x000fe200078e0a7b */
[----:B------:R-:W-:-:S02]  /*2300*/  LOP3.LUT R12, R4, 0x50, RZ, 0xfc, !PT ;  /* 0x00000050040c7812 */ /* 0x000fc400078efcff */
[----:B------:R-:W-:Y:S01]  /*2310*/  ISETP.GE.AND P1, PT, R10, RZ, PT ;  /* 0x000000ff0a00720c */ /* 0x000fe20003f26270 */
[--C-:B------:R-:W-:Y:S01]  /*2320*/  @!P6 IMAD.IADD R157, R157, 0x1, -R2.reuse ;  /* 0x000000019d9de824 */ /* 0x100fe200078e0a02 */
[----:B------:R-:W-:Y:S02]  /*2330*/  ISETP.GT.U32.AND P6, PT, R2, R7, PT ;  /* 0x000000070200720c */ /* 0x000fe40003fc4070 */
[----:B------:R-:W-:Y:S01]  /*2340*/  IABS R10, R12 ;  /* 0x0000000c000a7213 */ /* 0x000fe20000000000 */
[----:B------:R-:W-:Y:S01]  /*2350*/  @!P4 IMAD.MOV R209, RZ, RZ, -R209 ;  /* 0x000000ffffd1c224 */ /* 0x000fe200078e0ad1 */
[----:B------:R-:W-:Y:S01]  /*2360*/  ISETP.GE.AND P4, PT, R12, RZ, PT ;  /* 0x000000ff0c00720c */ /* 0x000fe20003f86270 */
[--C-:B------:R-:W-:Y:S01]  /*2370*/  @!P3 IMAD.IADD R125, R125, 0x1, -R2.reuse ;  /* 0x000000017d7db824 */ /* 0x100fe200078e0a02 */
[----:B------:R-:W-:Y:S01]  /*2380*/  IABS R12, R14 ;  /* 0x0000000e000c7213 */ /* 0x000fe20000000000 */
[----:B------:R-:W-:Y:S01]  /*2390*/  @!P5 IMAD.IADD R124, R124, 0x1, -R2 ;  /* 0x000000017c7cd824 */ /* 0x000fe200078e0a02 */
[----:B------:R-:W-:Y:S01]  /*23a0*/  ISETP.GE.AND P5, PT, R8, RZ, PT ;  /* 0x000000ff0800720c */ /* 0x000fe20003fa6270 */
[----:B------:R-:W-:Y:S01]  /*23b0*/  IMAD.HI.U32 R8, R5, R10, RZ ;  /* 0x0000000a05087227 */ /* 0x000fe200078e00ff */
[----:B------:R-:W-:-:S02]  /*23c0*/  ISETP.GT.U32.AND P3, PT, R2, R125, PT ;  /* 0x0000007d0200720c */ /* 0x000fc40003f64070 */
[----:B------:R-:W-:Y:S01]  /*23d0*/  IABS R13, R16 ;  /* 0x00000010000d7213 */ /* 0x000fe20000000000 */
[----:B------:R-:W-:Y:S01]  /*23e0*/  @!P2 IMAD.MOV R124, RZ, RZ, -R124 ;  /* 0x000000ffff7ca224 */ /* 0x000fe200078e0a7c */
[----:B------:R-:W-:Y:S01]  /*23f0*/  ISETP.GE.AND P2, PT, R11, RZ, PT ;  /* 0x000000ff0b00720c */ /* 0x000fe20003f46270 */
[----:B------:R-:W-:Y:S01]  /*2400*/  IMAD.MOV R11, RZ, RZ, -R8 ;  /* 0x000000ffff0b7224 */ /* 0x000fe200078e0a08 */
[----:B------:R-:W-:Y:S01]  /*2410*/  @!P6 IADD3 R7, R7, -R2, RZ ;  /* 0x800000020707e210 */ /* 0x000fe20007ffe0ff */
[----:B------:R-:W-:-:S03]  /*2420*/  IMAD.HI.U32 R8, R5, R12, RZ ;  /* 0x0000000c05087227 */ /* 0x000fc600078e00ff */
[C---:B------:R-:W-:Y:S01]  /*2430*/  ISETP.GT.U32.AND P6, PT, R2.reuse, R7, PT ;  /* 0x000000070200720c */ /* 0x040fe20003fc4070 */
[----:B------:R-:W-:Y:S02]  /*2440*/  IMAD R9, R2, R11, R10 ;  /* 0x0000000b02097224 */ /* 0x000fe400078e020a */
[----:B------:R-:W-:Y:S02]  /*2450*/  IMAD.MOV R11, RZ, RZ, -R8 ;  /* 0x000000ffff0b7224 */ /* 0x000fe400078e0a08 */
[----:B------:R-:W-:-:S04]  /*2460*/  IMAD.HI.U32 R8, R5, R13, RZ ;  /* 0x0000000d05087227 */ /* 0x000fc800078e00ff */
[----:B------:R-:W-:Y:S02]  /*2470*/  IMAD.MOV R8, RZ, RZ, -R8 ;  /* 0x000000ffff087224 */ /* 0x000fe400078e0a08 */
[----:B------:R-:W-:Y:S01]  /*2480*/  @!P3 IMAD.IADD R125, R125, 0x1, -R2 ;  /* 0x000000017d7db824 */ /* 0x000fe200078e0a02 */
[----:B------:R-:W-:Y:S01]  /*2490*/  ISETP.GE.AND P3, PT, R14, RZ, PT ;  /* 0x000000ff0e00720c */ /* 0x000fe20003f66270 */
[----:B------:R-:W-:Y:S01]  /*24a0*/  IMAD R11, R2, R11, R12 ;  /* 0x0000000b020b7224 */ /* 0x000fe200078e020c */
[----:B------:R-:W-:Y:S01]  /*24b0*/  LOP3.LUT R14, R4, 0x58, RZ, 0xfc, !PT ;  /* 0x00000058040e7812 */ /* 0x000fe200078efcff */
[----:B------:R-:W-:Y:S01]  /*24c0*/  @!P1 IMAD.MOV R157, RZ, RZ, -R157 ;  /* 0x000000ffff9d9224 */ /* 0x000fe200078e0a9d */
[C---:B------:R-:W-:Y:S01]  /*24d0*/  ISETP.GT.U32.AND P1, PT, R2.reuse, R9, PT ;  /* 0x000000090200720c */ /* 0x040fe20003f24070 */
[C---:B------:R-:W-:Y:S01]  /*24e0*/  IMAD R13, R2.reuse, R8, R13 ;  /* 0x00000008020d7224 */ /* 0x040fe200078e020d */
[----:B------:R-:W-:Y:S01]  /*24f0*/  IABS R17, R14 ;  /* 0x0000000e00117213 */ /* 0x000fe20000000000 */
[----:B------:R-:W-:Y:S01]  /*2500*/  @!P5 IMAD.MOV R125, RZ, RZ, -R125 ;  /* 0x000000ffff7dd224 */ /* 0x000fe200078e0a7d */
[C---:B------:R-:W-:Y:S01]  /*2510*/  ISETP.GT.U32.AND P5, PT, R2.reuse, R11, PT ;  /* 0x0000000b0200720c */ /* 0x040fe20003fa4070 */
[----:B------:R-:W-:Y:S01]  /*2520*/  @!P6 IMAD.IADD R7, R7, 0x1, -R2 ;  /* 0x000000010707e824 */ /* 0x000fe200078e0a02 */
[----:B------:R-:W-:Y:S01]  /*2530*/  ISETP.GT.U32.AND P6, PT, R2, R13, PT ;  /* 0x0000000d0200720c */ /* 0x000fe20003fc4070 */
[----:B------:R-:W-:-:S04]  /*2540*/  IMAD.HI.U32 R10, R5, R15, RZ ;  /* 0x0000000f050a7227 */ /* 0x000fc800078e00ff */
[----:B------:R-:W-:-:S04]  /*2550*/  IMAD.HI.U32 R8, R5, R17, RZ ;  /* 0x0000001105087227 */ /* 0x000fc800078e00ff */
[----:B------:R-:W-:Y:S02]  /*2560*/  IMAD.MOV R10, RZ, RZ, -R10 ;  /* 0x000000ffff0a7224 */ /* 0x000fe400078e0a0a */
[----:B------:R-:W-:Y:S01]  /*2570*/  @!P1 IMAD.IADD R9, R9, 0x1, -R2 ;  /* 0x0000000109099824 */ /* 0x000fe200078e0a02 */
[----:B------:R-:W-:Y:S01]  /*2580*/  @!P5 IADD3 R11, R11, -R2, RZ ;  /* 0x800000020b0bd210 */ /* 0x000fe20007ffe0ff */
[----:B------:R-:W-:Y:S02]  /*2590*/  IMAD.MOV R8, RZ, RZ, -R8 ;  /* 0x000000ffff087224 */ /* 0x000fe400078e0a08 */
[C---:B------:R-:W-:Y:S01]  /*25a0*/  IMAD R15, R2.reuse, R10, R15 ;  /* 0x0000000a020f7224 */ /* 0x040fe200078e020f */
[C---:B------:R-:W-:Y:S01]  /*25b0*/  ISETP.GT.U32.AND P1, PT, R2.reuse, R9, PT ;  /* 0x000000090200720c */ /* 0x040fe20003f24070 */
[----:B------:R-:W-:Y:S01]  /*25c0*/  @!P6 IMAD.IADD R13, R13, 0x1, -R2 ;  /* 0x000000010d0de824 */ /* 0x000fe200078e0a02 */
[C---:B------:R-:W-:Y:S01]  /*25d0*/  ISETP.GT.U32.AND P6, PT, R2.reuse, R11, PT ;  /* 0x0000000b0200720c */ /* 0x040fe20003fc4070 */
[C---:B------:R-:W-:Y:S01]  /*25e0*/  IMAD R17, R2.reuse, R8, R17 ;  /* 0x0000000802117224 */ /* 0x040fe200078e0211 */
[----:B------:R-:W-:Y:S01]  /*25f0*/  ISETP.GT.U32.AND P5, PT, R2, R15, PT ;  /* 0x0000000f0200720c */ /* 0x000fe20003fa4070 */
[----:B------:R-:W-:-:S04]  /*2600*/  IMAD.HI.U32 R8, R5, R19, RZ ;  /* 0x0000001305087227 */ /* 0x000fc800078e00ff */
[----:B------:R-:W-:Y:S02]  /*2610*/  IMAD.MOV R8, RZ, RZ, -R8 ;  /* 0x000000ffff087224 */ /* 0x000fe400078e0a08 */
[----:B------:R-:W-:Y:S01]  /*2620*/  @!P2 IMAD.MOV R7, RZ, RZ, -R7 ;  /* 0x000000ffff07a224 */ /* 0x000fe200078e0a07 */
[C---:B------:R-:W-:Y:S01]  /*2630*/  ISETP.GT.U32.AND P2, PT, R2.reuse, R13, PT ;  /* 0x0000000d0200720c */ /* 0x040fe20003f44070 */
[----:B------:R-:W-:Y:S02]  /*2640*/  IMAD R19, R2, R8, R19 ;  /* 0x0000000802137224 */ /* 0x000fe400078e0213 */
[--C-:B------:R-:W-:Y:S01]  /*2650*/  @!P1 IMAD.IADD R9, R9, 0x1, -R2.reuse ;  /* 0x0000000109099824 */ /* 0x100fe200078e0a02 */
[----:B------:R-:W-:Y:S01]  /*2660*/  ISETP.GE.AND P1, PT, R16, RZ, PT ;  /* 0x000000ff1000720c */ /* 0x000fe20003f26270 */
[--C-:B------:R-:W-:Y:S01]  /*2670*/  @!P6 IMAD.IADD R11, R11, 0x1, -R2.reuse ;  /* 0x000000010b0be824 */ /* 0x100fe200078e0a02 */
[----:B------:R-:W-:Y:S01]  /*2680*/  ISETP.GT.U32.AND P6, PT, R2, R19, PT ;  /* 0x000000130200720c */ /* 0x000fe20003fc4070 */
[----:B------:R-:W-:Y:S01]  /*2690*/  @!P5 IMAD.IADD R15, R15, 0x1, -R2 ;  /* 0x000000010f0fd824 */ /* 0x000fe200078e0a02 */
[----:B------:R-:W-:Y:S01]  /*26a0*/  LOP3.LUT R16, R4, 0x5c, RZ, 0xfc, !PT ;  /* 0x0000005c04107812 */ /* 0x000fe200078efcff */
[----:B------:R-:W-:Y:S01]  /*26b0*/  @!P4 IMAD.MOV R9, RZ, RZ, -R9 ;  /* 0x000000ffff09c224 */ /* 0x000fe200078e0a09 */
[C---:B------:R-:W-:Y:S01]  /*26c0*/  ISETP.GT.U32.AND P4, PT, R2.reuse, R17, PT ;  /* 0x000000110200720c */ /* 0x040fe20003f84070 */
[----:B------:R-:W-:Y:S01]  /*26d0*/  IMAD.HI.U32 R10, R5, R25, RZ ;  /* 0x00000019050a7227 */ /* 0x000fe200078e00ff */
[----:B------:R-:W-:-:S02]  /*26e0*/  ISETP.GT.U32.AND P5, PT, R2, R15, PT ;  /* 0x0000000f0200720c */ /* 0x000fc40003fa4070 */
[----:B------:R-:W-:Y:S01]  /*26f0*/  IABS R21, R16 ;  /* 0x0000001000157213 */ /* 0x000fe20000000000 */
[----:B------:R-:W-:Y:S01]  /*2700*/  @!P2 IMAD.IADD R13, R13, 0x1, -R2 ;  /* 0x000000010d0da824 */ /* 0x000fe200078e0a02 */
[----:B------:R-:W-:Y:S01]  /*2710*/  ISETP.GE.AND P2, PT, R18, RZ, PT ;  /* 0x000000ff1200720c */ /* 0x000fe20003f46270 */
[----:B------:R-:W-:Y:S01]  /*2720*/  IMAD.MOV R10, RZ, RZ, -R10 ;  /* 0x000000ffff0a7224 */ /* 0x000fe200078e0a0a */
[----:B------:R-:W-:Y:S01]  /*2730*/  LOP3.LUT R18, R4, 0x64, RZ, 0xfc, !PT ;  /* 0x0000006404127812 */ /* 0x000fe200078efcff */
[----:B------:R-:W-:Y:S01]  /*2740*/  @!P6 IMAD.IADD R19, R19, 0x1, -R2 ;  /* 0x000000011313e824 */ /* 0x000fe200078e0a02 */
[----:B------:R-:W-:Y:S01]  /*2750*/  @!P3 IADD3 R11, -R11, RZ, RZ ;  /* 0x000000ff0b0bb210 */ /* 0x000fe20007ffe1ff */
[----:B------:R-:W-:Y:S01]  /*2760*/  IMAD.HI.U32 R8, R5, R21, RZ ;  /* 0x0000001505087227 */ /* 0x000fe200078e00ff */
[----:B------:R-:W-:Y:S02]  /*2770*/  IABS R29, R18 ;  /* 0x00000012001d7213 */ /* 0x000fe40000000000 */
[----:B------:R-:W-:Y:S01]  /*2780*/  @!P4 IADD3 R17, R17, -R2, RZ ;  /* 0x800000021111c210 */ /* 0x000fe20007ffe0ff */
[----:B------:R-:W-:Y:S01]  /*2790*/  IMAD.MOV R12, RZ, RZ, -R8 ;  /* 0x000000ffff0c7224 */ /* 0x000fe200078e0a08 */
[C---:B------:R-:W-:Y:S01]  /*27a0*/  ISETP.GT.U32.AND P6, PT, R2.reuse, R19, PT ;  /* 0x000000130200720c */ /* 0x040fe20003fc4070 */
[----:B------:R-:W-:Y:S01]  /*27b0*/  @!P5 IMAD.IADD R15, R15, 0x1, -R2 ;  /* 0x000000010f0fd824 */ /* 0x000fe200078e0a02 */
[----:B------:R-:W-:Y:S01]  /*27c0*/  ISETP.GT.U32.AND P4, PT, R2, R17, PT ;  /* 0x000000110200720c */ /* 0x000fe20003f84070 */
[----:B------:R-:W-:Y:S01]  /*27d0*/  IMAD.HI.U32 R8, R5, R23, RZ ;  /* 0x0000001705087227 */ /* 0x000fe200078e00ff */
[----:B------:R-:W-:-:S02]  /*27e0*/  ISETP.GE.AND P5, PT, R14, RZ, PT ;  /* 0x000000ff0e00720c */ /* 0x000fc40003fa6270 */
[----:B------:R-:W-:Y:S01]  /*27f0*/  LOP3.LUT R14, R4, 0x62, RZ, 0xfc, !PT ;  /* 0x00000062040e7812 */ /* 0x000fe200078efcff */
[----:B------:R-:W-:Y:S02]  /*2800*/  IMAD.MOV R8, RZ, RZ, -R8 ;  /* 0x000000ffff087224 */ /* 0x000fe400078e0a08 */
[C---:B------:R-:W-:Y:S01]  /*2810*/  IMAD R21, R2.reuse, R12, R21 ;  /* 0x0000000c02157224 */ /* 0x040fe200078e0215 */
[----:B------:R-:W-:Y:S01]  /*2820*/  IABS R27, R14 ;  /* 0x0000000e001b7213 */ /* 0x000fe20000000000 */
[C---:B------:R-:W-:Y:S02]  /*2830*/  IMAD R23, R2.reuse, R8, R23 ;  /* 0x0000000802177224 */ /* 0x040fe400078e0217 */
[----:B------:R-:W-:Y:S02]  /*2840*/  @!P6 IMAD.IADD R19, R19, 0x1, -R2 ;  /* 0x000000011313e824 */ /* 0x000fe400078e0a02 */
[----:B------:R-:W-:Y:S01]  /*2850*/  IMAD.HI.U32 R8, R5, R27, RZ ;  /* 0x0000001b05087227 */ /* 0x000fe200078e00ff */
[----:B------:R-:W-:-:S03]  /*2860*/  ISETP.GT.U32.AND P6, PT, R2, R23, PT ;  /* 0x000000170200720c */ /* 0x000fc60003fc4070 */
[----:B------:R-:W-:Y:S01]  /*2870*/  @!P4 IMAD.IADD R17, R17, 0x1, -R2 ;  /* 0x000000011111c824 */ /* 0x000fe200078e0a02 */
[C---:B------:R-:W-:Y:S01]  /*2880*/  ISETP.GT.U32.AND P4, PT, R2.reuse, R21, PT ;  /* 0x000000150200720c */ /* 0x040fe20003f84070 */
[----:B------:R-:W-:Y:S01]  /*2890*/  IMAD R25, R2, R10, R25 ;  /* 0x0000000a02197224 */ /* 0x000fe200078e0219 */
[----:B------:R-:W-:Y:S01]  /*28a0*/  IADD3 R8, -R8, RZ, RZ ;  /* 0x000000ff08087210 */ /* 0x000fe20007ffe1ff */
[----:B------:R-:W-:Y:S02]  /*28b0*/  @!P5 IMAD.MOV R17, RZ, RZ, -R17 ;  /* 0x000000ffff11d224 */ /* 0x000fe400078e0a11 */
[----:B------:R-:W-:-:S04]  /*28c0*/  IMAD.HI.U32 R10, R5, R31, RZ ;  /* 0x0000001f050a7227 */ /* 0x000fc800078e00ff */
[----:B------:R-:W-:Y:S02]  /*28d0*/  IMAD R27, R2, R8, R27 ;  /* 0x00000008021b7224 */ /* 0x000fe400078e021b */
[----:B------:R-:W-:-:S04]  /*28e0*/  IMAD.HI.U32 R8, R5, R29, RZ ;  /* 0x0000001d05087227 */ /* 0x000fc800078e00ff */
[----:B------:R-:W-:Y:S01]  /*28f0*/  @!P6 IMAD.IADD R23, R23, 0x1, -R2 ;  /* 0x000000011717e824 */ /* 0x000fe200078e0a02 */
[C---:B------:R-:W-:Y:S01]  /*2900*/  ISETP.GT.U32.AND P6, PT, R2.reuse, R27, PT ;  /* 0x0000001b0200720c */ /* 0x040fe20003fc4070 */
[----:B------:R-:W-:Y:S02]  /*2910*/  IMAD.MOV R12, RZ, RZ, -R8 ;  /* 0x000000ffff0c7224 */ /* 0x000fe400078e0a08 */
[--C-:B------:R-:W-:Y:S01]  /*2920*/  @!P4 IMAD.IADD R21, R21, 0x1, -R2.reuse ;  /* 0x000000011515c824 */ /* 0x100fe200078e0a02 */
[C---:B------:R-:W-:Y:S01]  /*2930*/  ISETP.GT.U32.AND P4, PT, R2.reuse, R25, PT ;  /* 0x000000190200720c */ /* 0x040fe20003f84070 */
[----:B------:R-:W-:Y:S01]  /*2940*/  IMAD R29, R2, R12, R29 ;  /* 0x0000000c021d7224 */ /* 0x000fe200078e021d */
[----:B------:R-:W-:Y:S01]  /*2950*/  LOP3.LUT R12, R4, 0x6c, RZ, 0xfc, !PT ;  /* 0x0000006c040c7812 */ /* 0x000fe200078efcff */
[----:B------:R-:W-:Y:S01]  /*2960*/  IMAD.HI.U32 R8, R5, R33, RZ ;  /* 0x0000002105087227 */ /* 0x000fe200078e00ff */
[C---:B------:R-:W-:Y:S02]  /*2970*/  ISETP.GT.U32.AND P3, PT, R2.reuse, R21, PT ;  /* 0x000000150200720c */ /* 0x040fe40003f64070 */
[----:B------:R-:W-:Y:S01]  /*2980*/  ISETP.GT.U32.AND P5, PT, R2, R29, PT ;  /* 0x0000001d0200720c */ /* 0x000fe20003fa4070 */
[----:B------:R-:W-:Y:S01]  /*2990*/  @!P2 IMAD.MOV R15, RZ, RZ, -R15 ;  /* 0x000000ffff0fa224 */ /* 0x000fe200078e0a0f */
[----:B------:R-:W-:Y:S01]  /*29a0*/  IABS R37, R12 ;  /* 0x0000000c00257213 */ /* 0x000fe20000000000 */
[----:B------:R-:W-:-:S02]  /*29b0*/  @!P6 IMAD.IADD R27, R27, 0x1, -R2 ;  /* 0x000000011b1be824 */ /* 0x000fc400078e0a02 */
[----:B------:R-:W-:Y:S02]  /*29c0*/  IMAD.MOV R8, RZ, RZ, -R8 ;  /* 0x000000ffff087224 */ /* 0x000fe400078e0a08 */
[----:B------:R-:W-:Y:S01]  /*29d0*/  @!P4 IMAD.IADD R25, R25, 0x1, -R2 ;  /* 0x000000011919c824 */ /* 0x000fe200078e0a02 */
[----:B------:R-:W-:Y:S01]  /*29e0*/  ISETP.GE.AND P4, PT, R20, RZ, PT ;  /* 0x000000ff1400720c */ /* 0x000fe20003f86270 */
[----:B------:R-:W-:Y:S01]  /*29f0*/  IMAD.MOV R10, RZ, RZ, -R10 ;  /* 0x000000ffff0a7224 */ /* 0x000fe200078e0a0a */
[C---:B------:R-:W-:Y:S01]  /*2a00*/  ISETP.GT.U32.AND P2, PT, R2.reuse, R27, PT ;  /* 0x0000001b0200720c */ /* 0x040fe20003f44070 */
[C---:B------:R-:W-:Y:S01]  /*2a10*/  IMAD R33, R2.reuse, R8, R33 ;  /* 0x0000000802217224 */ /* 0x040fe200078e0221 */
[----:B------:R-:W-:Y:S01]  /*2a20*/  ISETP.GT.U32.AND P6, PT, R2, R25, PT ;  /* 0x000000190200720c */ /* 0x000fe20003fc4070 */
[----:B------:R-:W-:Y:S01]  /*2a30*/  @!P5 IMAD.IADD R29, R29, 0x1, -R2 ;  /* 0x000000011d1dd824 */ /* 0x000fe200078e0a02 */
[----:B------:R-:W-:Y:S01]  /*2a40*/  ISETP.GE.AND P5, PT, R14, RZ, PT ;  /* 0x000000ff0e00720c */ /* 0x000fe20003fa6270 */
[----:B------:R-:W-:Y:S01]  /*2a50*/  IMAD.HI.U32 R8, R5, R35, RZ ;  /* 0x0000002305087227 */ /* 0x000fe200078e00ff */
[----:B------:R-:W-:-:S02]  /*2a60*/  LOP3.LUT R14, R4, 0x6e, RZ, 0xfc, !PT ;  /* 0x0000006e040e7812 */ /* 0x000fc400078efcff */
[----:B------:R-:W-:Y:S01]  /*2a70*/  LOP3.LUT R20, R4, 0x78, RZ, 0xfc, !PT ;  /* 0x0000007804147812 */ /* 0x000fe200078efcff */
[C---:B------:R-:W-:Y:S01]  /*2a80*/  IMAD R31, R2.reuse, R10, R31 ;  /* 0x0000000a021f7224 */ /* 0x040fe200078e021f */
[----:B------:R-:W-:Y:S01]  /*2a90*/  IABS R39, R14 ;  /* 0x0000000e00277213 */ /* 0x000fe20000000000 */
[----:B------:R-:W-:Y:S01]  /*2aa0*/  IMAD.MOV R8, RZ, RZ, -R8 ;  /* 0x000000ffff087224 */ /* 0x000fe200078e0a08 */
[----:B------:R-:W-:Y:S01]  /*2ab0*/  IABS R49, R20 ;  /* 0x0000001400317213 */ /* 0x000fe20000000000 */
[----:B------:R-:W-:Y:S01]  /*2ac0*/  @!P4 IMAD.MOV R19, RZ, RZ, -R19 ;  /* 0x000000ffff13c224 */ /* 0x000fe200078e0a13 */
[C---:B------:R-:W-:Y:S01]  /*2ad0*/  ISETP.GT.U32.AND P4, PT, R2.reuse, R31, PT ;  /* 0x0000001f0200720c */ /* 0x040fe20003f84070 */
[----:B------:R-:W-:Y:S01]  /*2ae0*/  IMAD R35, R2, R8, R35 ;  /* 0x0000000802237224 */ /* 0x000fe200078e0223 */
[----:B------:R-:W-:Y:S01]  /*2af0*/  @!P2 IADD3 R27, R27, -R2, RZ ;  /* 0x800000021b1ba210 */ /* 0x000fe20007ffe0ff */
[--C-:B------:R-:W-:Y:S01]  /*2b00*/  @!P3 IMAD.IADD R21, R21, 0x1, -R2.reuse ;  /* 0x000000011515b824 */ /* 0x100fe200078e0a02 */
[----:B------:R-:W-:Y:S01]  /*2b10*/  ISETP.GE.AND P3, PT, R16, RZ, PT ;  /* 0x000000ff1000720c */ /* 0x000fe20003f66270 */
[----:B------:R-:W-:Y:S01]  /*2b20*/  @!P1 IMAD.MOV R13, RZ, RZ, -R13 ;  /* 0x000000ffff0d9224 */ /* 0x000fe200078e0a0d */
[----:B------:R-:W-:Y:S01]  /*2b30*/  @!P5 IADD3 R27, -R27, RZ, RZ ;  /* 0x000000ff1b1bd210 */ /* 0x000fe20007ffe1ff */
[----:B------:R-:W-:Y:S01]  /*2b40*/  @!P6 IMAD.IADD R25, R25, 0x1, -R2 ;  /* 0x000000011919e824 */ /* 0x000fe200078e0a02 */
[C---:B------:R-:W-:Y:S01]  /*2b50*/  ISETP.GT.U32.AND P5, PT, R2.reuse, R35, PT ;  /* 0x000000230200720c */ /* 0x040fe20003fa4070 */
[----:B------:R-:W-:Y:S01]  /*2b60*/  IMAD.HI.U32 R8, R5, R37, RZ ;  /* 0x0000002505087227 */ /* 0x000fe200078e00ff */
[----:B------:R-:W-:-:S02]  /*2b70*/  ISETP.GT.U32.AND P1, PT, R2, R23, PT ;  /* 0x000000170200720c */ /* 0x000fc40003f24070 */
[----:B------:R-:W-:Y:S01]  /*2b80*/  ISETP.GT.U32.AND P6, PT, R2, R33, PT ;  /* 0x000000210200720c */ /* 0x000fe20003fc4070 */
[----:B------:R-:W-:Y:S01]  /*2b90*/  @!P4 IMAD.IADD R31, R31, 0x1, -R2 ;  /* 0x000000011f1fc824 */ /* 0x000fe200078e0a02 */
[----:B------:R-:W-:Y:S01]  /*2ba0*/  ISETP.GE.AND P2, PT, R24, RZ, PT ;  /* 0x000000ff1800720c */ /* 0x000fe20003f46270 */
[----:B------:R-:W-:Y:S01]  /*2bb0*/  IMAD.MOV R8, RZ, RZ, -R8 ;  /* 0x000000ffff087224 */ /* 0x000fe200078e0a08 */
[----:B------:R-:W-:Y:S01]  /*2bc0*/  ISETP.GE.AND P4, PT, R18, RZ, PT ;  /* 0x000000ff1200720c */ /* 0x000fe20003f86270 */
[----:B------:R-:W-:Y:S01]  /*2bd0*/  @!P3 IMAD.MOV R21, RZ, RZ, -R21 ;  /* 0x000000ffff15b224 */ /* 0x000fe200078e0a15 */
[----:B------:R-:W-:Y:S01]  /*2be0*/  ISETP.GT.U32.AND P3, PT, R2, R31, PT ;  /* 0x0000001f0200720c */ /* 0x000fe20003f64070 */
[----:B------:R-:W-:Y:S01]  /*2bf0*/  IMAD.HI.U32 R10, R5, R39, RZ ;  /* 0x00000027050a7227 */ /* 0x000fe200078e00ff */
[C---:B------:R-:W-:Y:S02]  /*2c00*/  LOP3.LUT R16, R4.reuse, 0x74, RZ, 0xfc, !PT ;  /* 0x0000007404107812 */ /* 0x040fe400078efcff */
[----:B------:R-:W-:Y:S01]  /*2c10*/  LOP3.LUT R18, R4, 0x76, RZ, 0xfc, !PT ;  /* 0x0000007604127812 */ /* 0x000fe200078efcff */
[--C-:B------:R-:W-:Y:S01]  /*2c20*/  @!P5 IMAD.IADD R35, R35, 0x1, -R2.reuse ;  /* 0x000000012323d824 */ /* 0x100fe200078e0a02 */
[----:B------:R-:W-:Y:S01]  /*2c30*/  IABS R45, R16 ;  /* 0x00000010002d7213 */ /* 0x000fe20000000000 */
[--C-:B------:R-:W-:Y:S01]  /*2c40*/  @!P1 IMAD.IADD R23, R23, 0x1, -R2.reuse ;  /* 0x0000000117179824 */ /* 0x100fe200078e0a02 */
[----:B------:R-:W-:Y:S01]  /*2c50*/  ISETP.GE.AND P1, PT, R22, RZ, PT ;  /* 0x000000ff1600720c */ /* 0x000fe20003f26270 */
[--C-:B------:R-:W-:Y:S01]  /*2c60*/  @!P6 IMAD.IADD R33, R33, 0x1, -R2.reuse ;  /* 0x000000012121e824 */ /* 0x100fe200078e0a02 */
[C---:B------:R-:W-:Y:S01]  /*2c70*/  ISETP.GT.U32.AND P5, PT, R2.reuse, R35, PT ;  /* 0x000000230200720c */ /* 0x040fe20003fa4070 */
[C---:B------:R-:W-:Y:S01]  /*2c80*/  IMAD R37, R2.reuse, R8, R37 ;  /* 0x0000000802257224 */ /* 0x040fe200078e0225 */
[----:B------:R-:W-:Y:S01]  /*2c90*/  ISETP.GT.U32.AND P6, PT, R2, R29, PT ;  /* 0x0000001d0200720c */ /* 0x000fe20003fc4070 */
[----:B------:R-:W-:Y:S01]  /*2ca0*/  @!P3 IMAD.IADD R31, R31, 0x1, -R2 ;  /* 0x000000011f1fb824 */ /* 0x000fe200078e0a02 */
[----:B------:R-:W-:Y:S01]  /*2cb0*/  ISETP.GE.AND P3, PT, R30, RZ, PT ;  /* 0x000000ff1e00720c */ /* 0x000fe20003f66270 */
[----:B------:R-:W-:Y:S01]  /*2cc0*/  IMAD.MOV R10, RZ, RZ, -R10 ;  /* 0x000000ffff0a7224 */ /* 0x000fe200078e0a0a */
[----:B------:R-:W-:Y:S01]  /*2cd0*/  LOP3.LUT R8, R4, 0x70, RZ, 0xfc, !PT ;  /* 0x0000007004087812 */ /* 0x000fe200078efcff */
[----:B------:R-:W-:Y:S01]  /*2ce0*/  @!P2 IMAD.MOV R25, RZ, RZ, -R25 ;  /* 0x000000ffff19a224 */ /* 0x000fe200078e0a19 */
[----:B------:R-:W-:Y:S01]  /*2cf0*/  ISETP.GE.AND P2, PT, R26, RZ, PT ;  /* 0x000000ff1a00720c */ /* 0x000fe20003f46270 */
[----:B------:R-:W-:Y:S01]  /*2d00*/  IMAD R39, R2, R10, R39 ;  /* 0x0000000a02277224 */ /* 0x000fe200078e0227 */
[----:B------:R-:W-:Y:S01]  /*2d10*/  LOP3.LUT R10, R4, 0x72, RZ, 0xfc, !PT ;  /* 0x00000072040a7812 */ /* 0x000fe200078efcff */
[----:B------:R-:W-:Y:S01]  /*2d20*/  @!P1 IMAD.MOV R23, RZ, RZ, -R23 ;  /* 0x000000ffff179224 */ /* 0x000fe200078e0a17 */
[C---:B------:R-:W-:Y:S01]  /*2d30*/  ISETP.GT.U32.AND P1, PT, R2.reuse, R33, PT ;  /* 0x000000210200720c */ /* 0x040fe20003f24070 */
[--C-:B------:R-:W-:Y:S01]  /*2d40*/  @!P5 IMAD.IADD R35, R35, 0x1, -R2.reuse ;  /* 0x000000012323d824 */ /* 0x100fe200078e0a02 */
[----:B------:R-:W-:Y:S01]  /*2d50*/  ISETP.GT.U32.AND P5, PT, R2, R37, PT ;  /* 0x000000250200720c */ /* 0x000fe20003fa4070 */
[----:B------:R-:W-:Y:S01]  /*2d60*/  @!P6 IMAD.IADD R29, R29, 0x1, -R2 ;  /* 0x000000011d1de824 */ /* 0x000fe200078e0a02 */
[----:B------:R-:W-:Y:S01]  /*2d70*/  ISETP.GE.AND P6, PT, R28, RZ, PT ;  /* 0x000000ff1c00720c */ /* 0x000fe20003fc6270 */
[----:B------:R-:W-:Y:S01]  /*2d80*/  @!P3 IMAD.MOV R35, RZ, RZ, -R35 ;  /* 0x000000ffff23b224 */ /* 0x000fe200078e0a23 */
[----:B------:R-:W-:Y:S01]  /*2d90*/  ISETP.GT.U32.AND P3, PT, R2, R39, PT ;  /* 0x000000270200720c */ /* 0x000fe20003f64070 */
[----:B------:R-:W-:Y:S01]  /*2da0*/  @!P4 IMAD.MOV R29, RZ, RZ, -R29 ;  /* 0x000000ffff1dc224 */ /* 0x000fe200078e0a1d */
[----:B------:R-:W-:-:S02]  /*2db0*/  IABS R41, R8 ;  /* 0x0000000800297213 */ /* 0x000fc40000000000 */
[----:B------:R-:W-:Y:S02]  /*2dc0*/  @!P2 IADD3 R31, -R31, RZ, RZ ;  /* 0x000000ff1f1fa210 */ /* 0x000fe40007ffe1ff */
[----:B------:R-:W-:Y:S01]  /*2dd0*/  ISETP.GE.AND P2, PT, R8, RZ, PT ;  /* 0x000000ff0800720c */ /* 0x000fe20003f46270 */
[--C-:B------:R-:W-:Y:S01]  /*2de0*/  @!P1 IMAD.IADD R33, R33, 0x1, -R2.reuse ;  /* 0x0000000121219824 */ /* 0x100fe200078e0a02 */
[----:B------:R-:W-:Y:S01]  /*2df0*/  IABS R43, R10 ;  /* 0x0000000a002b7213 */ /* 0x000fe20000000000 */
[----:B------:R-:W-:Y:S01]  /*2e00*/  @!P5 IMAD.IADD R37, R37, 0x1, -R2 ;  /* 0x000000012525d824 */ /* 0x000fe200078e0a02 */
[----:B------:R-:W-:Y:S01]  /*2e10*/  ISETP.GE.AND P1, PT, R12, RZ, PT ;  /* 0x000000ff0c00720c */ /* 0x000fe20003f26270 */
[----:B------:R-:W-:Y:S01]  /*2e20*/  IMAD.HI.U32 R8, R5, R41, RZ ;  /* 0x0000002905087227 */ /* 0x000fe200078e00ff */
[----:B------:R-:W-:Y:S02]  /*2e30*/  ISETP.GE.AND P4, PT, R14, RZ, PT ;  /* 0x000000ff0e00720c */ /* 0x000fe40003f86270 */
[----:B------:R-:W-:Y:S01]  /*2e40*/  ISETP.GT.U32.AND P5, PT, R2, R37, PT ;  /* 0x000000250200720c */ /* 0x000fe20003fa4070 */
[----:B------:R-:W-:Y:S01]  /*2e50*/  @!P6 IMAD.MOV R33, RZ, RZ, -R33 ;  /* 0x000000ffff21e224 */ /* 0x000fe200078e0a21 */
[----:B------:R-:W-:Y:S01]  /*2e60*/  @!P3 IADD3 R39, R39, -R2, RZ ;  /* 0x800000022727b210 */ /* 0x000fe20007ffe0ff */
[----:B------:R-:W-:Y:S01]  /*2e70*/  IMAD.MOV R12, RZ, RZ, -R8 ;  /* 0x000000ffff0c7224 */ /* 0x000fe200078e0a08 */
[----:B------:R-:W-:Y:S01]  /*2e80*/  ISETP.GE.AND P6, PT, R10, RZ, PT ;  /* 0x000000ff0a00720c */ /* 0x000fe20003fc6270 */
[----:B------:R-:W-:Y:S01]  /*2e90*/  IMAD.HI.U32 R10, R5, R43, RZ ;  /* 0x0000002b050a7227 */ /* 0x000fe200078e00ff */
[----:B------:R-:W-:-:S02]  /*2ea0*/  ISETP.GT.U32.AND P3, PT, R2, R39, PT ;  /* 0x000000270200720c */ /* 0x000fc40003f64070 */
[----:B------:R-:W-:Y:S01]  /*2eb0*/  IABS R47, R18 ;  /* 0x00000012002f7213 */ /* 0x000fe20000000000 */
[----:B------:R-:W-:Y:S01]  /*2ec0*/  IMAD.HI.U32 R8, R5, R45, RZ ;  /* 0x0000002d05087227 */ /* 0x000fe200078e00ff */
[C---:B------:R-:W-:Y:S02]  /*2ed0*/  IADD3 R24, R61.reuse, -0x2b, RZ ;  /* 0xffffffd53d187810 */ /* 0x040fe40007ffe0ff */
[----:B------:R-:W-:Y:S01]  /*2ee0*/  IADD3 R28, R61, -0x2f, RZ ;  /* 0xffffffd13d1c7810 */ /* 0x000fe20007ffe0ff */
[----:B------:R-:W-:Y:S02]  /*2ef0*/  IMAD.MOV R14, RZ, RZ, -R10 ;  /* 0x000000ffff0e7224 */ /* 0x000fe400078e0a0a */
[C---:B------:R-:W-:Y:S02]  /*2f00*/  IMAD R41, R2.reuse, R12, R41 ;  /* 0x0000000c02297224 */ /* 0x040fe400078e0229 */
[----:B------:R-:W-:Y:S02]  /*2f10*/  IMAD.MOV R8, RZ, RZ, -R8 ;  /* 0x000000ffff087224 */ /* 0x000fe400078e0a08 */
[C---:B------:R-:W-:Y:S01]  /*2f20*/  IMAD R43, R2.reuse, R14, R43 ;  /* 0x0000000e022b7224 */ /* 0x040fe200078e022b */
[----:B------:R-:W-:Y:S01]  /*2f30*/  SEL R14, RZ, 0x1, P0 ;  /* 0x00000001ff0e7807 */ /* 0x000fe20000000000 */
[----:B------:R-:W-:Y:S01]  /*2f40*/  @!P5 IMAD.IADD R37, R37, 0x1, -R2 ;  /* 0x000000012525d824 */ /* 0x000fe200078e0a02 */
[C---:B------:R-:W-:Y:S01]  /*2f50*/  ISETP.GT.U32.AND P5, PT, R2.reuse, R41, PT ;  /* 0x000000290200720c */ /* 0x040fe20003fa4070 */
[C---:B------:R-:W-:Y:S01]  /*2f60*/  IMAD R45, R2.reuse, R8, R45 ;  /* 0x00000008022d7224 */ /* 0x040fe200078e022d */
[----:B------:R-:W-:Y:S01]  /*2f70*/  IABS R8, R32 ;  /* 0x0000002000087213 */ /* 0x000fe20000000000 */
[----:B------:R-:W-:Y:S01]  /*2f80*/  @!P1 IMAD.MOV R37, RZ, RZ, -R37 ;  /* 0x000000ffff259224 */ /* 0x000fe200078e0a25 */
[----:B------:R-:W-:Y:S01]  /*2f90*/  ISETP.GT.U32.AND P1, PT, R2, R43, PT ;  /* 0x0000002b0200720c */ /* 0x000fe20003f24070 */
[----:B------:R-:W-:-:S04]  /*2fa0*/  IMAD.HI.U32 R12, R5, R49, RZ ;  /* 0x00000031050c7227 */ /* 0x000fc800078e00ff */
[----:B------:R-:W-:Y:S01]  /*2fb0*/  @!P3 IMAD.IADD R39, R39, 0x1, -R2 ;  /* 0x000000012727b824 */ /* 0x000fe200078e0a02 */
[----:B------:R-:W-:Y:S01]  /*2fc0*/  ISETP.GT.U32.AND P3, PT, R2, R45, PT ;  /* 0x0000002d0200720c */ /* 0x000fe20003f64070 */
[----:B------:R-:W-:-:S04]  /*2fd0*/  IMAD.HI.U32 R10, R5, R47, RZ ;  /* 0x0000002f050a7227 */ /* 0x000fc800078e00ff */
[----:B------:R-:W-:Y:S02]  /*2fe0*/  IMAD.MOV R12, RZ, RZ, -R12 ;  /* 0x000000ffff0c7224 */ /* 0x000fe400078e0a0c */
[----:B------:R-:W-:Y:S01]  /*2ff0*/  IMAD.MOV R10, RZ, RZ, -R10 ;  /* 0x000000ffff0a7224 */ /* 0x000fe200078e0a0a */
[----:B------:R-:W-:Y:S01]  /*3000*/  @!P1 IADD3 R43, R43, -R2, RZ ;  /* 0x800000022b2b9210 */ /* 0x000fe20007ffe0ff */
[----:B------:R-:W-:Y:S01]  /*3010*/  IMAD R49, R2, R12, R49 ;  /* 0x0000000c02317224 */ /* 0x000fe200078e0231 */
[----:B------:R-:W-:Y:S01]  /*3020*/  LOP3.LUT R12, R4, 0x7a, RZ, 0xfc, !PT ;  /* 0x0000007a040c7812 */ /* 0x000fe200078efcff */
[--C-:B------:R-:W-:Y:S02]  /*3030*/  @!P5 IMAD.IADD R41, R41, 0x1, -R2.reuse ;  /* 0x000000012929d824 */ /* 0x100fe400078e0a02 */
[----:B------:R-:W-:Y:S01]  /*3040*/  IMAD R47, R2, R10, R47 ;  /* 0x0000000a022f7224 */ /* 0x000fe200078e022f */
[----:B------:R-:W-:Y:S01]  /*3050*/  LOP3.LUT R10, R4, 0x7c, RZ, 0xfc, !PT ;  /* 0x0000007c040a7812 */ /* 0x000fe200078efcff */
[----:B------:R-:W-:Y:S01]  /*3060*/  @!P3 IMAD.IADD R45, R45, 0x1, -R2 ;  /* 0x000000012d2db824 */ /* 0x000fe200078e0a02 */
[----:B------:R-:W-:Y:S01]  /*3070*/  IABS R51, R12 ;  /* 0x0000000c00337213 */ /* 0x000fe20000000000 */
[----:B------:R-:W-:Y:S01]  /*3080*/  @!P4 IMAD.MOV R39, RZ, RZ, -R39 ;  /* 0x000000ffff27c224 */ /* 0x000fe200078e0a27 */
[----:B------:R-:W-:-:S02]  /*3090*/  ISETP.GT.U32.AND P5, PT, R2, R41, PT ;  /* 0x000000290200720c */ /* 0x000fc40003fa4070 */
[----:B------:R-:W-:Y:S01]  /*30a0*/  IABS R53, R10 ;  /* 0x0000000a00357213 */ /* 0x000fe20000000000 */
[C---:B------:R-:W-:Y:S01]  /*30b0*/  IMAD.HI.U32 R4, R5.reuse, R51, RZ ;  /* 0x0000003305047227 */ /* 0x040fe200078e00ff */
[C---:B------:R-:W-:Y:S02]  /*30c0*/  ISETP.GT.U32.AND P1, PT, R2.reuse, R47, PT ;  /* 0x0000002f0200720c */ /* 0x040fe40003f24070 */
[C---:B------:R-:W-:Y:S01]  /*30d0*/  ISETP.GT.U32.AND P3, PT, R2.reuse, R43, PT ;  /* 0x0000002b0200720c */ /* 0x040fe20003f64070 */
[----:B------:R-:W-:Y:S01]  /*30e0*/  IMAD.HI.U32 R5, R5, R53, RZ ;  /* 0x0000003505057227 */ /* 0x000fe200078e00ff */
[----:B------:R-:W-:-:S03]  /*30f0*/  ISETP.GT.U32.AND P4, PT, R2, R45, PT ;  /* 0x0000002d0200720c */ /* 0x000fc60003f84070 */
[----:B------:R-:W-:Y:S02]  /*3100*/  IMAD.MOV R4, RZ, RZ, -R4 ;  /* 0x000000ffff047224 */ /* 0x000fe400078e0a04 */
[----:B------:R-:W-:Y:S02]  /*3110*/  IMAD.MOV R5, RZ, RZ, -R5 ;  /* 0x000000ffff057224 */ /* 0x000fe400078e0a05 */
[C---:B------:R-:W-:Y:S02]  /*3120*/  IMAD R51, R2.reuse, R4, R51 ;  /* 0x0000000402337224 */ /* 0x040fe400078e0233 */
[--C-:B------:R-:W-:Y:S01]  /*3130*/  @!P5 IMAD.IADD R41, R41, 0x1, -R2.reuse ;  /* 0x000000012929d824 */ /* 0x100fe200078e0a02 */
[C---:B------:R-:W-:Y:S01]  /*3140*/  ISETP.GT.U32.AND P5, PT, R2.reuse, R49, PT ;  /* 0x000000310200720c */ /* 0x040fe20003fa4070 */
[--C-:B------:R-:W-:Y:S02]  /*3150*/  @!P1 IMAD.IADD R47, R47, 0x1, -R2.reuse ;  /* 0x000000012f2f9824 */ /* 0x100fe400078e0a02 */
[C---:B------:R-:W-:Y:S01]  /*3160*/  IMAD R53, R2.reuse, R5, R53 ;  /* 0x0000000502357224 */ /* 0x040fe200078e0235 */
[----:B------:R-:W-:Y:S01]  /*3170*/  @!P4 IADD3 R45, R45, -R2, RZ ;  /* 0x800000022d2dc210 */ /* 0x000fe20007ffe0ff */
[----:B------:R-:W-:Y:S01]  /*3180*/  @!P3 IMAD.IADD R43, R43, 0x1, -R2 ;  /* 0x000000012b2bb824 */ /* 0x000fe200078e0a02 */
[C---:B------:R-:W-:Y:S01]  /*3190*/  ISETP.GT.U32.AND P3, PT, R2.reuse, R51, PT ;  /* 0x000000330200720c */ /* 0x040fe20003f64070 */
[----:B------:R-:W-:Y:S01]  /*31a0*/  @!P2 IMAD.MOV R41, RZ, RZ, -R41 ;  /* 0x000000ffff29a224 */ /* 0x000fe200078e0a29 */
[C---:B------:R-:W-:Y:S01]  /*31b0*/  ISETP.GT.U32.AND P1, PT, R2.reuse, R47, PT ;  /* 0x0000002f0200720c */ /* 0x040fe20003f24070 */
[----:B------:R-:W-:Y:S01]  /*31c0*/  IMAD.HI.U32 R4, R3, R6, RZ ;  /* 0x0000000603047227 */ /* 0x000fe200078e00ff */
[----:B------:R-:W-:-:S02]  /*31d0*/  ISETP.GT.U32.AND P4, PT, R2, R53, PT ;  /* 0x000000350200720c */ /* 0x000fc40003f84070 */
[----:B------:R-:W-:Y:S01]  /*31e0*/  ISETP.GE.AND P2, PT, R16, RZ, PT ;  /* 0x000000ff1000720c */ /* 0x000fe20003f46270 */
[--C-:B------:R-:W-:Y:S01]  /*31f0*/  @!P5 IMAD.IADD R49, R49, 0x1, -R2.reuse ;  /* 0x000000013131d824 */ /* 0x100fe200078e0a02 */
[----:B------:R-:W-:Y:S01]  /*3200*/  @!P6 IADD3 R43, -R43, RZ, RZ ;  /* 0x000000ff2b2be210 */ /* 0x000fe20007ffe1ff */
[----:B------:R-:W-:Y:S01]  /*3210*/  IMAD.HI.U32 R3, R3, R8, RZ ;  /* 0x0000000803037227 */ /* 0x000fe200078e00ff */
[----:B------:R-:W-:Y:S02]  /*3220*/  IADD3 R16, R61, -0x23, RZ ;  /* 0xffffffdd3d107810 */ /* 0x000fe40007ffe0ff */
[----:B------:R-:W-:Y:S01]  /*3230*/  ISETP.GT.U32.AND P5, PT, R2, R49, PT ;  /* 0x000000310200720c */ /* 0x000fe20003fa4070 */
[--C-:B------:R-:W-:Y:S01]  /*3240*/  @!P3 IMAD.IADD R51, R51, 0x1, -R2.reuse ;  /* 0x000000013333b824 */ /* 0x100fe200078e0a02 */
[----:B------:R-:W-:Y:S01]  /*3250*/  ISETP.GE.AND P3, PT, R20, RZ, PT ;  /* 0x000000ff1400720c */ /* 0x000fe20003f66270 */
[--C-:B------:R-:W-:Y:S01]  /*3260*/  @!P1 IMAD.IADD R47, R47, 0x1, -R2.reuse ;  /* 0x000000012f2f9824 */ /* 0x100fe200078e0a02 */
[----:B------:R-:W-:Y:S01]  /*3270*/  ISETP.GE.AND P1, PT, R18, RZ, PT ;  /* 0x000000ff1200720c */ /* 0x000fe20003f26270 */
[----:B------:R-:W-:Y:S01]  /*3280*/  @!P4 IMAD.IADD R53, R53, 0x1, -R2 ;  /* 0x000000013535c824 */ /* 0x000fe200078e0a02 */
[C---:B------:R-:W-:Y:S01]  /*3290*/  ISETP.GT.U32.AND P4, PT, R2.reuse, R51, PT ;  /* 0x000000330200720c */ /* 0x040fe20003f84070 */
[----:B------:R-:W-:Y:S01]  /*32a0*/  IMAD.MOV R5, RZ, RZ, -R4 ;  /* 0x000000ffff057224 */ /* 0x000fe200078e0a04 */
[C---:B------:R-:W-:Y:S01]  /*32b0*/  IADD3 R4, R61.reuse, -0x13, RZ ;  /* 0xffffffed3d047810 */ /* 0x040fe20007ffe0ff */
[----:B------:R-:W-:Y:S01]  /*32c0*/  IMAD.MOV R55, RZ, RZ, -R3 ;  /* 0x000000ffff377224 */ /* 0x000fe200078e0a03 */
[----:B------:R-:W-:Y:S01]  /*32d0*/  ISETP.GT.U32.AND P6, PT, R2, R53, PT ;  /* 0x000000350200720c */ /* 0x000fe20003fc4070 */
[C---:B------:R-:W-:Y:S01]  /*32e0*/  IMAD R3, R0.reuse, R5, R6 ;  /* 0x0000000500037224 */ /* 0x040fe200078e0206 */
[C---:B------:R-:W-:Y:S01]  /*32f0*/  IADD3 R6, R61.reuse, -0x12, RZ ;  /* 0xffffffee3d067810 */ /* 0x040fe20007ffe0ff */
[C---:B------:R-:W-:Y:S01]  /*3300*/  IMAD R5, R0.reuse, R55, R8 ;  /* 0x0000003700057224 */ /* 0x040fe200078e0208 */
[----:B------:R-:W-:Y:S01]  /*3310*/  IADD3 R8, R61, -0x3b, RZ ;  /* 0xffffffc53d087810 */ /* 0x000fe20007ffe0ff */
[--C-:B------:R-:W-:Y:S01]  /*3320*/  @!P5 IMAD.IADD R49, R49, 0x1, -R2.reuse ;  /* 0x000000013131d824 */ /* 0x100fe200078e0a02 */
[C---:B------:R-:W-:Y:S01]  /*3330*/  ISETP.GT.U32.AND P5, PT, R0.reuse, R3, PT ;  /* 0x000000030000720c */ /* 0x040fe20003fa4070 */
[----:B------:R-:W-:Y:S01]  /*3340*/  @!P2 IMAD.MOV R45, RZ, RZ, -R45 ;  /* 0x000000ffff2da224 */ /* 0x000fe200078e0a2d */
[----:B------:R-:W-:Y:S01]  /*3350*/  ISETP.GT.U32.AND P2, PT, R0, R5, PT ;  /* 0x000000050000720c */ /* 0x000fe20003f44070 */
[----:B------:R-:W-:Y:S01]  /*3360*/  @!P1 IMAD.MOV R47, RZ, RZ, -R47 ;  /* 0x000000ffff2f9224 */ /* 0x000fe200078e0a2f */
[----:B------:R-:W-:Y:S01]  /*3370*/  ISETP.GE.AND P1, PT, R12, RZ, PT ;  /* 0x000000ff0c00720c */ /* 0x000fe20003f26270 */
[--C-:B------:R-:W-:Y:S01]  /*3380*/  @!P4 IMAD.IADD R51, R51, 0x1, -R2.reuse ;  /* 0x000000013333c824 */ /* 0x100fe200078e0a02 */
[----:B------:R-:W-:Y:S01]  /*3390*/  ISETP.GE.AND P4, PT, R10, RZ, PT ;  /* 0x000000ff0a00720c */ /* 0x000fe20003f86270 */
[----:B------:R-:W-:Y:S01]  /*33a0*/  @!P6 IMAD.IADD R53, R53, 0x1, -R2 ;  /* 0x000000013535e824 */ /* 0x000fe200078e0a02 */
[----:B------:R-:W-:Y:S01]  /*33b0*/  ISETP.NE.AND P6, PT, RZ, c[0x0][0x17c], PT ;  /* 0x00005f00ff007a0c */ /* 0x000fe20003fc5270 */
[----:B------:R-:W-:Y:S01]  /*33c0*/  @!P3 IMAD.MOV R49, RZ, RZ, -R49 ;  /* 0x000000ffff31b224 */ /* 0x000fe200078e0a31 */
[----:B------:R-:W-:-:S02]  /*33d0*/  LOP3.LUT R2, RZ, c[0x0][0x17c], RZ, 0x33, !PT ;  /* 0x00005f00ff027a12 */ /* 0x000fc400078e33ff */
[----:B------:R-:W-:Y:S01]  /*33e0*/  ISETP.GE.U32.AND P3, PT, R4, 0x7fffffae, PT ;  /* 0x7fffffae0400780c */ /* 0x000fe20003f66070 */
[----:B------:R-:W-:Y:S01]  /*33f0*/  @!P5 IMAD.IADD R3, R3, 0x1, -R0 ;  /* 0x000000010303d824 */ /* 0x000fe200078e0a00 */
[----:B------:R-:W-:Y:S02]  /*3400*/  SEL R238, R2, R238, !P6 ;  /* 0x000000ee02ee7207 */ /* 0x000fe40007000000 */
[----:B------:R-:W-:Y:S01]  /*3410*/  @!P2 IADD3 R5, R5, -R0, RZ ;  /* 0x800000000505a210 */ /* 0x000fe20007ffe0ff */
[----:B------:R-:W-:Y:S01]  /*3420*/  @!P1 IMAD.MOV R51, RZ, RZ, -R51 ;  /* 0x000000ffff339224 */ /* 0x000fe200078e0a33 */
[C---:B------:R-:W-:Y:S01]  /*3430*/  ISETP.GT.U32.AND P2, PT, R0.reuse, R3, PT ;  /* 0x000000030000720c */ /* 0x040fe20003f44070 */
[----:B------:R-:W-:Y:S01]  /*3440*/  @!P4 IMAD.MOV R53, RZ, RZ, -R53 ;  /* 0x000000ffff35c224 */ /* 0x000fe200078e0a35 */
[----:B------:R-:W-:Y:S01]  /*3450*/  ISETP.GT.U32.AND P1, PT, R0, R5, PT ;  /* 0x000000050000720c */ /* 0x000fe20003f24070 */
[----:B------:R-:W-:Y:S01]  /*3460*/  IMAD R238, R238, c[0x0][0x190], RZ ;  /* 0x00006400eeee7a24 */ /* 0x000fe200078e02ff */
[----:B------:R-:W-:-:S02]  /*3470*/  SEL R180, R2, R180, !P6 ;  /* 0x000000b402b47207 */ /* 0x000fc40007000000 */
[C---:B------:R-:W-:Y:S02]  /*3480*/  SEL R107, R2.reuse, R107, !P6 ;  /* 0x0000006b026b7207 */ /* 0x040fe40007000000 */
[----:B------:R-:W-:Y:S01]  /*3490*/  SEL R108, R2, R108, !P6 ;  /* 0x0000006c026c7207 */ /* 0x000fe20007000000 */
[----:B------:R-:W-:Y:S01]  /*34a0*/  IMAD R180, R180, c[0x0][0x190], RZ ;  /* 0x00006400b4b47a24 */ /* 0x000fe200078e02ff */
[C---:B------:R-:W-:Y:S01]  /*34b0*/  SEL R234, R2.reuse, R234, !P6 ;  /* 0x000000ea02ea7207 */ /* 0x040fe20007000000 */
[----:B------:R-:W-:Y:S01]  /*34c0*/  IMAD R107, R107, c[0x0][0x190], RZ ;  /* 0x000064006b6b7a24 */ /* 0x000fe200078e02ff */
[C---:B------:R-:W-:Y:S01]  /*34d0*/  SEL R175, R2.reuse, R175, !P6 ;  /* 0x000000af02af7207 */ /* 0x040fe20007000000 */
[--C-:B------:R-:W-:Y:S01]  /*34e0*/  @!P2 IMAD.IADD R3, R3, 0x1, -R0.reuse ;  /* 0x000000010303a824 */ /* 0x100fe200078e0a00 */
[C---:B------:R-:W-:Y:S01]  /*34f0*/  SEL R109, R2.reuse, R109, !P6 ;  /* 0x0000006d026d7207 */ /* 0x040fe20007000000 */
[----:B------:R-:W-:Y:S01]  /*3500*/  @!P1 IMAD.IADD R5, R5, 0x1, -R0 ;  /* 0x0000000105059824 */ /* 0x000fe200078e0a00 */
[----:B------:R-:W-:Y:S01]  /*3510*/  SEL R110, R2, R110, !P6 ;  /* 0x0000006e026e7207 */ /* 0x000fe20007000000 */
[----:B------:R-:W-:Y:S01]  /*3520*/  IMAD R234, R234, c[0x0][0x190], RZ ;  /* 0x00006400eaea7a24 */ /* 0x000fe200078e02ff */
[C---:B------:R-:W-:Y:S01]  /*3530*/  SEL R229, R2.reuse, R229, !P6 ;  /* 0x000000e502e57207 */ /* 0x040fe20007000000 */
[----:B------:R-:W-:Y:S01]  /*3540*/  IMAD R175, R175, c[0x0][0x190], RZ ;  /* 0x00006400afaf7a24 */ /* 0x000fe200078e02ff */
        /* <DEDUP_REMOVED lines=34> */
[----:B------:R-:W-:-:S02]  /*3770*/  SEL R119, R2, R119, !P6 ;  /* 0x0000007702777207 */ /* 0x000fc40007000000 */
        /* <DEDUP_REMOVED lines=74> */
[----:B------:R-:W-:Y:S01]  /*3c20*/  ISETP.GE.AND P5, PT, R34, RZ, PT ;  /* 0x000000ff2200720c */ /* 0x000fe20003fa6270 */
[----:B------:R-:W-:Y:S01]  /*3c30*/  IMAD R137, R137, c[0x0][0x190], RZ ;  /* 0x0000640089897a24 */ /* 0x000fe200078e02ff */
[----:B------:R-:W-:Y:S01]  /*3c40*/  ISETP.GE.AND P6, PT, R32, RZ, PT ;  /* 0x000000ff2000720c */ /* 0x000fe20003fc6270 */
[----:B------:R-:W-:Y:S01]  /*3c50*/  IMAD R138, R138, c[0x0][0x190], RZ ;  /* 0x000064008a8a7a24 */ /* 0x000fe200078e02ff */
[----:B------:R-:W-:-:S02]  /*3c60*/  IADD3 R2, R61, -0x18, RZ ;  /* 0xffffffe83d027810 */ /* 0x000fc40007ffe0ff */
[----:B------:R-:W-:Y:S02]  /*3c70*/  LOP3.LUT R0, RZ, c[0x0][0x178], RZ, 0x33, !PT ;  /* 0x00005e00ff007a12 */ /* 0x000fe400078e33ff */
[----:B------:R-:W-:Y:S02]  /*3c80*/  ISETP.GE.U32.AND P1, PT, R2, 0x7fffffa9, PT ;  /* 0x7fffffa90200780c */ /* 0x000fe40003f26070 */
[C---:B------:R-:W-:Y:S02]  /*3c90*/  IADD3 R2, R61.reuse, -0x17, RZ ;  /* 0xffffffe93d027810 */ /* 0x040fe40007ffe0ff */
[----:B------:R-:W-:Y:S01]  /*3ca0*/  IADD3 R4, R61, -0x11, RZ ;  /* 0xffffffef3d047810 */ /* 0x000fe20007ffe0ff */
[----:B------:R-:W-:Y:S01]  /*3cb0*/  @!P5 IMAD.MOV R3, RZ, RZ, -R3 ;  /* 0x000000ffff03d224 */ /* 0x000fe200078e0a03 */
[----:B------:R-:W-:Y:S01]  /*3cc0*/  ISETP.NE.AND P5, PT, RZ, c[0x0][0x178], PT ;  /* 0x00005e00ff007a0c */ /* 0x000fe20003fa5270 */
[----:B------:R-:W-:Y:S01]  /*3cd0*/  @!P6 IMAD.MOV R5, RZ, RZ, -R5 ;  /* 0x000000ffff05e224 */ /* 0x000fe200078e0a05 */
[----:B------:R-:W-:-:S02]  /*3ce0*/  ISETP.GE.U32.AND P6, PT, R2, 0x7fffffaa, PT ;  /* 0x7fffffaa0200780c */ /* 0x000fc40003fc6070 */
[C---:B------:R-:W-:Y:S02]  /*3cf0*/  SEL R3, R0.reuse, R3, !P5 ;  /* 0x0000000300037207 */ /* 0x040fe40006800000 */
[----:B------:R-:W-:Y:S02]  /*3d00*/  SEL R2, R0, R5, !P5 ;  /* 0x0000000500027207 */ /* 0x000fe40006800000 */
[----:B------:R-:W-:Y:S02]  /*3d10*/  ISETP.GE.U32.AND P2, PT, R4, 0x7fffffb0, PT ;  /* 0x7fffffb00400780c */ /* 0x000fe40003f46070 */
[C---:B------:R-:W-:Y:S01]  /*3d20*/  IADD3 R0, R61.reuse, -0x15, RZ ;  /* 0xffffffeb3d007810 */ /* 0x040fe20007ffe0ff */
[----:B------:R-:W-:Y:S01]  /*3d30*/  IMAD R2, R2, c[0x0][0x184], RZ ;  /* 0x0000610002027a24 */ /* 0x000fe200078e02ff */
[----:B------:R-:W-:Y:S02]  /*3d40*/  IADD3 R4, R61, -0x16, RZ ;  /* 0xffffffea3d047810 */ /* 0x000fe40007ffe0ff */
[----:B------:R-:W-:-:S02]  /*3d50*/  ISETP.GE.U32.AND P4, PT, R6, 0x7fffffaf, PT ;  /* 0x7fffffaf0600780c */ /* 0x000fc40003f86070 */
[----:B------:R-:W-:Y:S02]  /*3d60*/  ISETP.GE.U32.AND P0, PT, R0, 0x7fffffac, PT ;  /* 0x7fffffac0000780c */ /* 0x000fe40003f06070 */
[----:B------:R-:W-:Y:S02]  /*3d70*/  ISETP.GE.U32.AND P5, PT, R4, 0x7fffffab, PT ;  /* 0x7fffffab0400780c */ /* 0x000fe40003fa6070 */
[C---:B------:R-:W-:Y:S02]  /*3d80*/  IADD3 R0, R61.reuse, -0x1b, RZ ;  /* 0xffffffe53d007810 */ /* 0x040fe40007ffe0ff */
[----:B------:R-:W-:Y:S02]  /*3d90*/  IADD3 R4, R61, -0x1c, RZ ;  /* 0xffffffe43d047810 */ /* 0x000fe40007ffe0ff */
[----:B-1----:R-:W-:Y:S02]  /*3da0*/  SEL R32, RZ, 0x4, P4 ;  /* 0x00000004ff207807 */ /* 0x002fe40002000000 */
[----:B------:R-:W-:-:S02]  /*3db0*/  SEL R37, RZ, 0x1fffe, P3 ;  /* 0x0001fffeff257807 */ /* 0x000fc40001800000 */
[----:B------:R-:W-:Y:S02]  /*3dc0*/  ISETP.GE.U32.AND P4, PT, R0, 0x7fffffa6, PT ;  /* 0x7fffffa60000780c */ /* 0x000fe40003f86070 */
[----:B------:R-:W-:Y:S01]  /*3dd0*/  ISETP.GE.U32.AND P3, PT, R4, 0x7fffffa5, PT ;  /* 0x7fffffa50400780c */ /* 0x000fe20003f66070 */
[----:B------:R-:W-:Y:S01]  /*3de0*/  IMAD.IADD R37, R14, 0x1, R37 ;  /* 0x000000010e257824 */ /* 0x000fe200078e0225 */
[C---:B------:R-:W-:Y:S02]  /*3df0*/  IADD3 R0, R61.reuse, -0x1f, RZ ;  /* 0xffffffe13d007810 */ /* 0x040fe40007ffe0ff */
[----:B------:R-:W-:Y:S02]  /*3e00*/  IADD3 R4, R61, -0x19, RZ ;  /* 0xffffffe73d047810 */ /* 0x000fe40007ffe0ff */
[----:B------:R-:W-:Y:S02]  /*3e10*/  SEL R41, RZ, 0x1fffe, P6 ;  /* 0x0001fffeff297807 */ /* 0x000fe40003000000 */
[----:B------:R-:W-:-:S02]  /*3e20*/  SEL R36, RZ, 0x1, P1 ;  /* 0x00000001ff247807 */ /* 0x000fc40000800000 */
[----:B------:R-:W-:Y:S02]  /*3e30*/  ISETP.GE.U32.AND P6, PT, R0, 0x7fffffa2, PT ;  /* 0x7fffffa20000780c */ /* 0x000fe40003fc6070 */
[----:B------:R-:W-:Y:S02]  /*3e40*/  ISETP.GE.U32.AND P1, PT, R4, 0x7fffffa8, PT ;  /* 0x7fffffa80400780c */ /* 0x000fe40003f26070 */
[C---:B------:R-:W-:Y:S02]  /*3e50*/  IADD3 R0, R61.reuse, -0x1e, RZ ;  /* 0xffffffe23d007810 */ /* 0x040fe40007ffe0ff */
[----:B------:R-:W-:Y:S02]  /*3e60*/  IADD3 R4, R61, -0x20, RZ ;  /* 0xffffffe03d047810 */ /* 0x000fe40007ffe0ff */
[----:B------:R-:W-:Y:S02]  /*3e70*/  SEL R39, RZ, 0x7fff8, P0 ;  /* 0x0007fff8ff277807 */ /* 0x000fe40000000000 */
[----:B------:R-:W-:-:S02]  /*3e80*/  SEL R34, RZ, 0x4, P5 ;  /* 0x00000004ff227807 */ /* 0x000fc40002800000 */
[----:B------:R-:W-:Y:S02]  /*3e90*/  ISETP.GE.U32.AND P0, PT, R0, 0x7fffffa3, PT ;  /* 0x7fffffa30000780c */ /* 0x000fe40003f06070 */
[----:B------:R-:W-:Y:S02]  /*3ea0*/  ISETP.GE.U32.AND P5, PT, R4, 0x7fffffa1, PT ;  /* 0x7fffffa10400780c */ /* 0x000fe40003fa6070 */
[C---:B------:R-:W-:Y:S02]  /*3eb0*/  IADD3 R0, R61.reuse, -0x1, RZ ;  /* 0xffffffff3d007810 */ /* 0x040fe40007ffe0ff */
[C---:B------:R-:W-:Y:S02]  /*3ec0*/  IADD3 R5, R61.reuse, -0x1a, RZ ;  /* 0xffffffe63d057810 */ /* 0x040fe40007ffe0ff */
[----:B------:R-:W-:Y:S02]  /*3ed0*/  IADD3 R4, R61, -0x1d, RZ ;  /* 0xffffffe33d047810 */ /* 0x000fe40007ffe0ff */
[----:B------:R-:W-:-:S02]  /*3ee0*/  SEL R45, RZ, 0x1fffe, P4 ;  /* 0x0001fffeff2d7807 */ /* 0x000fc40002000000 */
[----:B------:R-:W-:Y:S02]  /*3ef0*/  SEL R35, RZ, 0x7fff8, P2 ;  /* 0x0007fff8ff237807 */ /* 0x000fe40001000000 */
[----:B------:R-:W-:Y:S02]  /*3f00*/  SEL R40, RZ, 0x1, P3 ;  /* 0x00000001ff287807 */ /* 0x000fe40001800000 */
[----:B------:R-:W-:Y:S02]  /*3f10*/  ISETP.GE.U32.AND P4, PT, R0, 0x7fffffc0, PT ;  /* 0x7fffffc00000780c */ /* 0x000fe40003f86070 */
[----:B------:R-:W-:Y:S01]  /*3f20*/  ISETP.GE.U32.AND P2, PT, R5, 0x7fffffa7, PT ;  /* 0x7fffffa70500780c */ /* 0x000fe20003f46070 */
[----:B------:R-:W-:Y:S01]  /*3f30*/  IMAD.IADD R40, R40, 0x1, R45 ;  /* 0x0000000128287824 */ /* 0x000fe200078e022d */
[----:B------:R-:W-:Y:S02]  /*3f40*/  ISETP.GE.U32.AND P3, PT, R4, 0x7fffffa4, PT ;  /* 0x7fffffa40400780c */ /* 0x000fe40003f66070 */
[----:B------:R-:W-:-:S02]  /*3f50*/  IADD3 R0, R61, -0x9, RZ ;  /* 0xfffffff73d007810 */ /* 0x000fc40007ffe0ff */
[----:B------:R-:W-:Y:S02]  /*3f60*/  IADD3 R4, R61, -0x5, RZ ;  /* 0xfffffffb3d047810 */ /* 0x000fe40007ffe0ff */
[----:B------:R-:W-:Y:S02]  /*3f70*/  SEL R43, RZ, 0x7fff8, P1 ;  /* 0x0007fff8ff2b7807 */ /* 0x000fe40000800000 */
[----:B------:R-:W-:Y:S02]  /*3f80*/  SEL R38, RZ, 0x4, P2 ;  /* 0x00000004ff267807 */ /* 0x000fe40001000000 */
[----:B------:R-:W-:Y:S01]  /*3f90*/  ISETP.GE.U32.AND P1, PT, R0, 0x7fffffb8, PT ;  /* 0x7fffffb80000780c */ /* 0x000fe20003f26070 */
[----:B------:R-:W-:Y:S01]  /*3fa0*/  IMAD R0, R3, c[0x0][0x184], RZ ;  /* 0x0000610003007a24 */ /* 0x000fe200078e02ff */
[----:B------:R-:W-:Y:S02]  /*3fb0*/  ISETP.GE.U32.AND P2, PT, R4, 0x7fffffbc, PT ;  /* 0x7fffffbc0400780c */ /* 0x000fe40003f46070 */
[----:B------:R-:W-:-:S02]  /*3fc0*/  IADD3 R4, R61, -0xd, RZ ;  /* 0xfffffff33d047810 */ /* 0x000fc40007ffe0ff */
[----:B------:R-:W-:Y:S02]  /*3fd0*/  SEL R49, RZ, 0x1fffe, P6 ;  /* 0x0001fffeff317807 */ /* 0x000fe40003000000 */
[----:B------:R-:W-:Y:S02]  /*3fe0*/  SEL R42, RZ, 0x4, P0 ;  /* 0x00000004ff2a7807 */ /* 0x000fe40000000000 */
[----:B------:R-:W-:Y:S02]  /*3ff0*/  ISETP.GE.U32.AND P6, PT, R4, 0x7fffffb4, PT ;  /* 0x7fffffb40400780c */ /* 0x000fe40003fc6070 */
[----:B------:R-:W-:Y:S02]  /*4000*/  LEA R52, P0, R0, c[0x0][0x160], 0x2 ;  /* 0x0000580000347a11 */ /* 0x000fe400078010ff */
[----:B------:R-:W-:Y:S02]  /*4010*/  IADD3 R4, R61, -0x34, RZ ;  /* 0xffffffcc3d047810 */ /* 0x000fe40007ffe0ff */
[----:B------:R-:W-:Y:S01]  /*4020*/  SEL R47, RZ, 0x7fff8, P3 ;  /* 0x0007fff8ff2f7807 */ /* 0x000fe20001800000 */
[----:B------:R-:W-:Y:S01]  /*4030*/  STL [R1+0x38c], R52 ;  /* 0x00038c3401007387 */ /* 0x000fe20000100800 */
[----:B------:R-:W-:-:S02]  /*4040*/  LEA R50, P3, R2, c[0x0][0x160], 0x2 ;  /* 0x0000580002327a11 */ /* 0x000fc400078610ff */
[C---:B------:R-:W-:Y:S02]  /*4050*/  IADD3 R3, R61.reuse, -0x33, RZ ;  /* 0xffffffcd3d037810 */ /* 0x040fe40007ffe0ff */
[----:B------:R-:W-:Y:S01]  /*4060*/  LEA.HI.X.SX32 R53, R0, c[0x0][0x164], 0x2, P0 ;  /* 0x0000590000357a11 */ /* 0x000fe200000f16ff */
[----:B------:R-:W-:Y:S01]  /*4070*/  IMAD.MOV.U32 R172, RZ, RZ, R50 ;  /* 0x000000ffffac7224 */ /* 0x000fe200078e0032 */
[----:B------:R-:W-:Y:S01]  /*4080*/  ISETP.GE.U32.AND P0, PT, R4, 0x7fffff8d, PT ;  /* 0x7fffff8d0400780c */ /* 0x000fe20003f06070 */
[----:B------:R-:W-:Y:S01]  /*4090*/  STL [R1+0x394], R50 ;  /* 0x0003943201007387 */ /* 0x000fe20000100800 */
[----:B------:R-:W-:Y:S02]  /*40a0*/  IADD3 R4, R61, -0x32, RZ ;  /* 0xffffffce3d047810 */ /* 0x000fe40007ffe0ff */
[----:B------:R-:W-:Y:S01]  /*40b0*/  LEA.HI.X.SX32 R51, R2, c[0x0][0x164], 0x2, P3 ;  /* 0x0000590002337a11 */ /* 0x000fe200018f16ff */
[----:B------:R-:W-:Y:S01]  /*40c0*/  STL [R1+0x388], R53 ;  /* 0x0003883501007387 */ /* 0x000fe20000100800 */
[----:B------:R-:W-:-:S02]  /*40d0*/  ISETP.GE.U32.AND P3, PT, R3, 0x7fffff8e, PT ;  /* 0x7fffff8e0300780c */ /* 0x000fc40003f66070 */
[C---:B------:R-:W-:Y:S01]  /*40e0*/  IADD3 R0, R61.reuse, -0x31, RZ ;  /* 0xffffffcf3d007810 */ /* 0x040fe20007ffe0ff */
[----:B------:R-:W-:Y:S01]  /*40f0*/  IMAD.MOV.U32 R173, RZ, RZ, R51 ;  /* 0x000000ffffad7224 */ /* 0x000fe200078e0033 */
[----:B------:R-:W-:Y:S01]  /*4100*/  SEL R2, RZ, 0x1, P0 ;  /* 0x00000001ff027807 */ /* 0x000fe20000000000 */
[----:B------:R-:W-:Y:S01]  /*4110*/  STL [R1+0x390], R51 ;  /* 0x0003903301007387 */ /* 0x000fe20000100800 */
[----:B------:R-:W-:Y:S02]  /*4120*/  ISETP.GE.U32.AND P0, PT, R4, 0x7fffff8f, PT ;  /* 0x7fffff8f0400780c */ /* 0x000fe40003f06070 */
[----:B------:R-:W-:Y:S02]  /*4130*/  IADD3 R3, R61, -0x38, RZ ;  /* 0xffffffc83d037810 */ /* 0x000fe40007ffe0ff */
[----:B------:R-:W-:Y:S02]  /*4140*/  SEL R5, RZ, 0x1fffe, P3 ;  /* 0x0001fffeff057807 */ /* 0x000fe40001800000 */
[----:B------:R-:W-:-:S02]  /*4150*/  ISETP.GE.U32.AND P3, PT, R0, 0x7fffff90, PT ;  /* 0x7fffff900000780c */ /* 0x000fc40003f66070 */
[----:B------:R-:W-:Y:S01]  /*4160*/  IADD3 R4, R61, -0x37, RZ ;  /* 0xffffffc93d047810 */ /* 0x000fe20007ffe0ff */
[----:B------:R-:W-:Y:S01]  /*4170*/  IMAD.IADD R2, R2, 0x1, R5 ;  /* 0x0000000102027824 */ /* 0x000fe200078e0205 */
[----:B------:R-:W-:Y:S02]  /*4180*/  SEL R0, RZ, 0x4, P0 ;  /* 0x00000004ff007807 */ /* 0x000fe40000000000 */
[----:B------:R-:W-:Y:S02]  /*4190*/  ISETP.GE.U32.AND P0, PT, R3, 0x7fffff89, PT ;  /* 0x7fffff890300780c */ /* 0x000fe40003f06070 */
[----:B------:R-:W-:Y:S02]  /*41a0*/  IADD3 R7, R61, -0x36, RZ ;  /* 0xffffffca3d077810 */ /* 0x000fe40007ffe0ff */
[----:B------:R-:W-:Y:S02]  /*41b0*/  SEL R3, RZ, 0x7fff8, P3 ;  /* 0x0007fff8ff037807 */ /* 0x000fe40001800000 */
[----:B------:R-:W-:-:S02]  /*41c0*/  ISETP.GE.U32.AND P3, PT, R4, 0x7fffff8a, PT ;  /* 0x7fffff8a0400780c */ /* 0x000fc40003f66070 */
[----:B------:R-:W-:Y:S02]  /*41d0*/  IADD3 R4, R61, -0x35, RZ ;  /* 0xffffffcb3d047810 */ /* 0x000fe40007ffe0ff */
[----:B------:R-:W-:Y:S02]  /*41e0*/  SEL R6, RZ, 0x1, P0 ;  /* 0x00000001ff067807 */ /* 0x000fe40000000000 */
[----:B------:R-:W-:Y:S02]  /*41f0*/  ISETP.GE.U32.AND P0, PT, R7, 0x7fffff8b, PT ;  /* 0x7fffff8b0700780c */ /* 0x000fe40003f06070 */
[----:B------:R-:W-:Y:S02]  /*4200*/  IADD3 R7, R61, -0x3c, RZ ;  /* 0xffffffc43d077810 */ /* 0x000fe40007ffe0ff */
[----:B------:R-:W-:Y:S02]  /*4210*/  SEL R9, RZ, 0x1fffe, P3 ;  /* 0x0001fffeff097807 */ /* 0x000fe40001800000 */
[----:B------:R-:W-:-:S02]  /*4220*/  ISETP.GE.U32.AND P3, PT, R4, 0x7fffff8c, PT ;  /* 0x7fffff8c0400780c */ /* 0x000fc40003f66070 */
[----:B------:R-:W-:Y:S01]  /*4230*/  SEL R4, RZ, 0x4, P0 ;  /* 0x00000004ff047807 */ /* 0x000fe20000000000 */
[----:B------:R-:W-:Y:S01]  /*4240*/  IMAD.IADD R6, R6, 0x1, R9 ;  /* 0x0000000106067824 */ /* 0x000fe200078e0209 */
[----:B------:R-:W-:Y:S02]  /*4250*/  ISETP.GE.U32.AND P0, PT, R7, 0x7fffff85, PT ;  /* 0x7fffff850700780c */ /* 0x000fe40003f06070 */
[C---:B------:R-:W-:Y:S02]  /*4260*/  IADD3 R11, R61.reuse, -0x3a, RZ ;  /* 0xffffffc63d0b7810 */ /* 0x040fe40007ffe0ff */
[----:B------:R-:W-:Y:S02]  /*4270*/  SEL R7, RZ, 0x7fff8, P3 ;  /* 0x0007fff8ff077807 */ /* 0x000fe40001800000 */
[----:B------:R-:W-:Y:S02]  /*4280*/  ISETP.GE.U32.AND P3, PT, R8, 0x7fffff86, PT ;  /* 0x7fffff860800780c */ /* 0x000fe40003f66070 */
[----:B------:R-:W-:-:S02]  /*4290*/  IADD3 R8, R61, -0x39, RZ ;  /* 0xffffffc73d087810 */ /* 0x000fc40007ffe0ff */
[----:B------:R-:W-:Y:S02]  /*42a0*/  SEL R10, RZ, 0x1, P0 ;  /* 0x00000001ff0a7807 */ /* 0x000fe40000000000 */
[----:B------:R-:W-:Y:S02]  /*42b0*/  ISETP.GE.U32.AND P0, PT, R11, 0x7fffff87, PT ;  /* 0x7fffff870b00780c */ /* 0x000fe40003f06070 */
[C---:B------:R-:W-:Y:S02]  /*42c0*/  IADD3 R11, R61.reuse, -0x3f, RZ ;  /* 0xffffffc13d0b7810 */ /* 0x040fe40007ffe0ff */
[----:B------:R-:W-:Y:S02]  /*42d0*/  SEL R13, RZ, 0x1fffe, P3 ;  /* 0x0001fffeff0d7807 */ /* 0x000fe40001800000 */
[----:B------:R-:W-:Y:S02]  /*42e0*/  ISETP.GE.U32.AND P3, PT, R8, 0x7fffff88, PT ;  /* 0x7fffff880800780c */ /* 0x000fe40003f66070 */
[----:B------:R-:W-:Y:S01]  /*42f0*/  IADD3 R15, R61, -0x3e, RZ ;  /* 0xffffffc23d0f7810 */ /* 0x000fe20007ffe0ff */
[----:B------:R-:W-:Y:S01]  /*4300*/  IMAD.IADD R10, R10, 0x1, R13 ;  /* 0x000000010a0a7824 */ /* 0x000fe200078e020d */
[----:B------:R-:W-:-:S02]  /*4310*/  SEL R8, RZ, 0x4, P0 ;  /* 0x00000004ff087807 */ /* 0x000fc40000000000 */
[----:B------:R-:W-:Y:S02]  /*4320*/  ISETP.GE.U32.AND P0, PT, R11, 0x7fffff82, PT ;  /* 0x7fffff820b00780c */ /* 0x000fe40003f06070 */
[----:B------:R-:W-:Y:S02]  /*4330*/  IADD3 R12, R61, -0x3d, RZ ;  /* 0xffffffc33d0c7810 */ /* 0x000fe40007ffe0ff */
[----:B------:R-:W-:Y:S02]  /*4340*/  SEL R11, RZ, 0x7fff8, P3 ;  /* 0x0007fff8ff0b7807 */ /* 0x000fe40001800000 */
[----:B------:R-:W-:Y:S02]  /*4350*/  ISETP.GE.U32.AND P3, PT, R15, 0x7fffff83, PT ;  /* 0x7fffff830f00780c */ /* 0x000fe40003f66070 */
[----:B------:R-:W-:Y:S02]  /*4360*/  IADD3 R15, R61, -0x24, RZ ;  /* 0xffffffdc3d0f7810 */ /* 0x000fe40007ffe0ff */
[----:B------:R-:W-:-:S02]  /*4370*/  SEL R17, RZ, 0x1fffe, P0 ;  /* 0x0001fffeff117807 */ /* 0x000fc40000000000 */
[----:B------:R-:W-:Y:S02]  /*4380*/  ISETP.GE.U32.AND P0, PT, R12, 0x7fffff84, PT ;  /* 0x7fffff840c00780c */ /* 0x000fe40003f06070 */
        /* <DEDUP_REMOVED lines=24> */
[----:B------:R-:W-:Y:S02]  /*4510*/  SEL R20, RZ, 0x4, P3 ;  /* 0x00000004ff147807 */ /* 0x000fe40001800000 */
[----:B------:R-:W-:Y:S02]  /*4520*/  ISETP.GE.U32.AND P3, PT, R23, 0x7fffff95, PT ;  /* 0x7fffff951700780c */ /* 0x000fe40003f66070 */
[C---:B------:R-:W-:Y:S02]  /*4530*/  IADD3 R27, R61.reuse, -0x2a, RZ ;  /* 0xffffffd63d1b7810 */ /* 0x040fe40007ffe0ff */
[----:B------:R-:W-:Y:S02]  /*4540*/  SEL R23, RZ, 0x7fff8, P0 ;  /* 0x0007fff8ff177807 */ /* 0x000fe40000000000 */
[----:B------:R-:W-:Y:S02]  /*4550*/  ISETP.GE.U32.AND P0, PT, R24, 0x7fffff96, PT ;  /* 0x7fffff961800780c */ /* 0x000fe40003f06070 */
[----:B------:R-:W-:-:S02]  /*4560*/  IADD3 R24, R61, -0x29, RZ ;  /* 0xffffffd73d187810 */ /* 0x000fc40007ffe0ff */
[----:B------:R-:W-:Y:S02]  /*4570*/  SEL R26, RZ, 0x1, P3 ;  /* 0x00000001ff1a7807 */ /* 0x000fe40001800000 */
[----:B------:R-:W-:Y:S02]  /*4580*/  ISETP.GE.U32.AND P3, PT, R27, 0x7fffff97, PT ;  /* 0x7fffff971b00780c */ /* 0x000fe40003f66070 */
[----:B------:R-:W-:Y:S02]  /*4590*/  IADD3 R27, R61, -0x30, RZ ;  /* 0xffffffd03d1b7810 */ /* 0x000fe40007ffe0ff */
[----:B------:R-:W-:Y:S02]  /*45a0*/  SEL R29, RZ, 0x1fffe, P0 ;  /* 0x0001fffeff1d7807 */ /* 0x000fe40000000000 */
[----:B------:R-:W-:Y:S02]  /*45b0*/  ISETP.GE.U32.AND P0, PT, R24, 0x7fffff98, PT ;  /* 0x7fffff981800780c */ /* 0x000fe40003f06070 */
[----:B------:R-:W-:Y:S01]  /*45c0*/  SEL R24, RZ, 0x4, P3 ;  /* 0x00000004ff187807 */ /* 0x000fe20001800000 */
[----:B------:R-:W-:Y:S01]  /*45d0*/  IMAD.IADD R26, R26, 0x1, R29 ;  /* 0x000000011a1a7824 */ /* 0x000fe200078e021d */
[----:B------:R-:W-:-:S02]  /*45e0*/  ISETP.GE.U32.AND P3, PT, R27, 0x7fffff91, PT ;  /* 0x7fffff911b00780c */ /* 0x000fc40003f66070 */
[C---:B------:R-:W-:Y:S02]  /*45f0*/  IADD3 R31, R61.reuse, -0x2e, RZ ;  /* 0xffffffd23d1f7810 */ /* 0x040fe40007ffe0ff */
        /* <DEDUP_REMOVED lines=8> */
[----:B------:R-:W-:Y:S01]  /*4680*/  SEL R28, RZ, 0x4, P3 ;  /* 0x00000004ff1c7807 */ /* 0x000fe20001800000 */
[----:B------:R-:W-:Y:S01]  /*4690*/  IMAD.IADD R30, R30, 0x1, R33 ;  /* 0x000000011e1e7824 */ /* 0x000fe200078e0221 */
[----:B------:R-:W-:Y:S02]  /*46a0*/  ISETP.GE.U32.AND P3, PT, R31, 0x7fffff81, PT ;  /* 0x7fffff811f00780c */ /* 0x000fe40003f66070 */
[----:B------:R-:W-:-:S02]  /*46b0*/  SEL R31, RZ, 0x7fff8, P0 ;  /* 0x0007fff8ff1f7807 */ /* 0x000fc40000000000 */
[----:B------:R-:W-:Y:S02]  /*46c0*/  ISETP.GE.U32.AND P0, PT, R44, 0x7fffffbf, PT ;  /* 0x7fffffbf2c00780c */ /* 0x000fe40003f06070 */
[----:B------:R-:W-:Y:S02]  /*46d0*/  SEL R14, RZ, 0x1, P3 ;  /* 0x00000001ff0e7807 */ /* 0x000fe40001800000 */
[----:B------:R-:W-:Y:S02]  /*46e0*/  SEL R44, RZ, 0x1, P5 ;  /* 0x00000001ff2c7807 */ /* 0x000fe40002800000 */
[----:B------:R-:W-:Y:S01]  /*46f0*/  IADD3 R36, R36, R41, RZ ;  /* 0x0000002924247210 */ /* 0x000fe20007ffe0ff */
[----:B------:R-:W-:Y:S01]  /*4700*/  IMAD.IADD R14, R14, 0x1, R17 ;  /* 0x000000010e0e7824 */ /* 0x000fe200078e0211 */
[----:B------:R-:W-:Y:S01]  /*4710*/  LOP3.LUT R2, R2, 0x3, RZ, 0xc0, !PT ;  /* 0x0000000302027812 */ /* 0x000fe200078ec0ff */
[----:B------:R-:W-:Y:S01]  /*4720*/  IMAD.IADD R44, R44, 0x1, R49 ;  /* 0x000000012c2c7824 */ /* 0x000fe200078e0231 */
[----:B------:R-:W-:-:S02]  /*4730*/  LOP3.LUT R10, R10, 0x3, RZ, 0xc0, !PT ;  /* 0x000000030a0a7812 */ /* 0x000fc400078ec0ff */
[----:B------:R-:W-:Y:S02]  /*4740*/  LOP3.LUT R14, R14, 0x3, RZ, 0xc0, !PT ;  /* 0x000000030e0e7812 */ /* 0x000fe400078ec0ff */
[----:B------:R-:W-:Y:S02]  /*4750*/  LOP3.LUT R44, R44, 0x3, RZ, 0xc0, !PT ;  /* 0x000000032c2c7812 */ /* 0x000fe400078ec0ff */
[----:B------:R-:W-:Y:S01]  /*4760*/  IADD3 R12, R14, R15, R12 ;  /* 0x0000000f0e0c7210 */ /* 0x000fe20007ffe00c */
[----:B------:R-:W-:Y:S01]  /*4770*/  IMAD.SHL.U32 R15, R48, 0x4, RZ ;  /* 0x00000004300f7824 */ /* 0x000fe200078e00ff */
[----:B------:R-:W-:Y:S02]  /*4780*/  LOP3.LUT R40, R40, 0x3, RZ, 0xc0, !PT ;  /* 0x0000000328287812 */ /* 0x000fe400078ec0ff */
[----:B------:R-:W-:Y:S02]  /*4790*/  LOP3.LUT R6, R6, 0x3, RZ, 0xc0, !PT ;  /* 0x0000000306067812 */ /* 0x000fe400078ec0ff */
[----:B------:R-:W-:-:S02]  /*47a0*/  IADD3 R42, R44, R47, R42 ;  /* 0x0000002f2c2a7210 */ /* 0x000fc40007ffe02a */
[----:B------:R-:W-:Y:S02]  /*47b0*/  LOP3.LUT R36, R36, 0x3, RZ, 0xc0, !PT ;  /* 0x0000000324247812 */ /* 0x000fe400078ec0ff */
[----:B------:R-:W-:Y:S02]  /*47c0*/  LOP3.LUT R30, R30, 0x3, RZ, 0xc0, !PT ;  /* 0x000000031e1e7812 */ /* 0x000fe400078ec0ff */
[----:B------:R-:W-:Y:S02]  /*47d0*/  IADD3 R0, R2, R3, R0 ;  /* 0x0000000302007210 */ /* 0x000fe40007ffe000 */
[----:B------:R-:W-:Y:S02]  /*47e0*/  IADD3 R8, R10, R11, R8 ;  /* 0x0000000b0a087210 */ /* 0x000fe40007ffe008 */
[----:B------:R-:W-:Y:S02]  /*47f0*/  LOP3.LUT R3, R12, 0xf, RZ, 0xc0, !PT ;  /* 0x0000000f0c037812 */ /* 0x000fe400078ec0ff */
[----:B------:R-:W-:-:S02]  /*4800*/  IADD3 R38, R40, R43, R38 ;  /* 0x0000002b28267210 */ /* 0x000fc40007ffe026 */
[----:B------:R-:W-:Y:S01]  /*4810*/  IADD3 R4, R6, R7, R4 ;  /* 0x0000000706047210 */ /* 0x000fe20007ffe004 */
[----:B------:R-:W-:Y:S01]  /*4820*/  IMAD R8, R8, 0x10, R3 ;  /* 0x0000001008087824 */ /* 0x000fe200078e0203 */
[----:B------:R-:W-:Y:S02]  /*4830*/  LOP3.LUT R5, R42, 0xf, RZ, 0xc0, !PT ;  /* 0x0000000f2a057812 */ /* 0x000fe400078ec0ff */
[----:B------:R-:W-:Y:S01]  /*4840*/  IADD3 R34, R36, R39, R34 ;  /* 0x0000002724227210 */ /* 0x000fe20007ffe022 */
[----:B------:R-:W-:Y:S01]  /*4850*/  IMAD.SHL.U32 R4, R4, 0x100, RZ ;  /* 0x0000010004047824 */ /* 0x000fe200078e00ff */
[----:B------:R-:W-:Y:S01]  /*4860*/  LOP3.LUT R26, R26, 0x3, RZ, 0xc0, !PT ;  /* 0x000000031a1a7812 */ /* 0x000fe200078ec0ff */
[----:B------:R-:W-:Y:S01]  /*4870*/  IMAD R38, R38, 0x10, R5 ;  /* 0x0000001026267824 */ /* 0x000fe200078e0205 */
[----:B------:R-:W-:Y:S01]  /*4880*/  IADD3 R28, R30, R31, R28 ;  /* 0x0000001f1e1c7210 */ /* 0x000fe20007ffe01c */
[----:B------:R-:W-:Y:S01]  /*4890*/  IMAD.SHL.U32 R5, R34, 0x100, RZ ;  /* 0x0000010022057824 */ /* 0x000fe200078e00ff */
[----:B------:R-:W-:-:S02]  /*48a0*/  IADD3 R24, R26, R27, R24 ;  /* 0x0000001b1a187210 */ /* 0x000fc40007ffe018 */
[----:B------:R-:W-:Y:S02]  /*48b0*/  LOP3.LUT R3, R28, 0xf, RZ, 0xc0, !PT ;  /* 0x0000000f1c037812 */ /* 0x000fe400078ec0ff */
[----:B------:R-:W-:Y:S02]  /*48c0*/  LOP3.LUT R37, R37, 0x3, RZ, 0xc0, !PT ;  /* 0x0000000325257812 */ /* 0x000fe400078ec0ff */
[----:B------:R-:W-:Y:S02]  /*48d0*/  LEA R24, R24, R3, 0x4 ;  /* 0x0000000318187211 */ /* 0x000fe400078e20ff */
[----:B------:R-:W-:Y:S02]  /*48e0*/  LOP3.LUT R3, R4, 0xf00, RZ, 0xe2, !PT ;  /* 0x00000f0004037812 */ /* 0x000fe400078ee2ff */
[----:B------:R-:W-:Y:S02]  /*48f0*/  IADD3 R22, R22, R25, RZ ;  /* 0x0000001916167210 */ /* 0x000fe40007ffe0ff */
[----:B------:R-:W-:Y:S01]  /*4900*/  IADD3 R32, R37, R35, R32 ;  /* 0x0000002325207210 */ /* 0x000fe20007ffe020 */
[----:B------:R-:W-:Y:S01]  /*4910*/  IMAD R0, R0, 0x1000, R3 ;  /* 0x0000100000007824 */ /* 0x000fe200078e0203 */
[----:B------:R-:W-:Y:S01]  /*4920*/  LOP3.LUT R5, R5, 0xf00, RZ, 0xe2, !PT ;  /* 0x00000f0005057812 */ /* 0x000fe200078ee2ff */
[----:B------:R-:W-:Y:S01]  /*4930*/  IMAD.MOV.U32 R3, RZ, RZ, R53 ;  /* 0x000000ffff037224 */ /* 0x000fe200078e0035 */
[----:B------:R-:W-:Y:S01]  /*4940*/  LOP3.LUT R22, R22, 0x3, RZ, 0xc0, !PT ;  /* 0x0000000316167812 */ /* 0x000fe200078ec0ff */
[----:B------:R-:W-:Y:S01]  /*4950*/  IMAD.SHL.U32 R35, R48, 0x8, RZ ;  /* 0x0000000830237824 */ /* 0x000fe200078e00ff */
[----:B------:R-:W-:Y:S01]  /*4960*/  LOP3.LUT R7, R38, 0xff, RZ, 0xc0, !PT ;  /* 0x000000ff26077812 */ /* 0x000fe200078ec0ff */
[----:B------:R-:W-:Y:S01]  /*4970*/  IMAD R32, R32, 0x1000, R5 ;  /* 0x0000100020207824 */ /* 0x000fe200078e0205 */
[----:B------:R-:W-:-:S02]  /*4980*/  MOV R2, R52 ;  /* 0x0000003400027202 */ /* 0x000fc40000000f00 */
[----:B------:R-:W-:Y:S01]  /*4990*/  IADD3 R20, R22, R23, R20 ;  /* 0x0000001716147210 */ /* 0x000fe20007ffe014 */
[----:B------:R-:W-:Y:S01]  /*49a0*/  IMAD.IADD R32, R32, 0x1, R7 ;  /* 0x0000000120207824 */ /* 0x000fe200078e0207 */
[----:B------:R-:W-:Y:S01]  /*49b0*/  IADD3 R4, R61, -0x6, RZ ;  /* 0xfffffffa3d047810 */ /* 0x000fe20007ffe0ff */
[C---:B------:R-:W-:Y:S01]  /*49c0*/  IMAD.WIDE R12, R15.reuse, 0x4, R2 ;  /* 0x000000040f0c7825 */ /* 0x040fe200078e0202 */
[----:B------:R1:W-:Y:S01]  /*49d0*/  LDGSTS.E [R46], [R2.64], !P4 ;  /* 0x00000000022e7fae */ /* 0x0003e2000e121846 */
[----:B------:R-:W-:Y:S02]  /*49e0*/  LOP3.LUT R18, R18, 0x3, RZ, 0xc0, !PT ;  /* 0x0000000312127812 */ /* 0x000fe400078ec0ff */
[----:B------:R-:W-:Y:S01]  /*49f0*/  IMAD.WIDE R14, R15, 0x4, R172 ;  /* 0x000000040f0e7825 */ /* 0x000fe200078e02ac */
[----:B------:R1:W-:Y:S01]  /*4a00*/  LDGSTS.E [R46+0x200], [R172.64], !P4 ;  /* 0x00200000ac2e7fae */ /* 0x0003e2000e121846 */
[----:B------:R-:W-:Y:S02]  /*4a10*/  LOP3.LUT R76, R32, 0xffff, RZ, 0xc0, !PT ;  /* 0x0000ffff204c7812 */ /* 0x000fe400078ec0ff */
[----:B------:R-:W-:Y:S01]  /*4a20*/  IMAD.SHL.U32 R20, R20, 0x100, RZ ;  /* 0x0000010014147824 */ /* 0x000fe200078e00ff */
[----:B------:R-:W-:Y:S01]  /*4a30*/  STL [R1+0xa04], R12 ;  /* 0x000a040c01007387 */ /* 0x000fe20000100800 */
[----:B------:R-:W-:Y:S01]  /*4a40*/  ISETP.GE.U32.AND P4, PT, R4, 0x7fffffbb, PT ;  /* 0x7fffffbb0400780c */ /* 0x000fe20003f86070 */
[C---:B------:R-:W-:Y:S01]  /*4a50*/  IMAD.WIDE R32, R35.reuse, 0x4, R2 ;  /* 0x0000000423207825 */ /* 0x040fe200078e0202 */
[----:B------:R-:W-:Y:S01]  /*4a60*/  IADD3 R16, R18, R19, R16 ;  /* 0x0000001312107210 */ /* 0x000fe20007ffe010 */
[----:B------:R2:W-:Y:S01]  /*4a70*/  LDGSTS.E [R46+0x1000], [R12.64], !P2 ;  /* 0x010000000c2e7fae */ /* 0x0005e2000d121846 */
[----:B------:R-:W-:Y:S01]  /*4a80*/  LOP3.LUT R5, R20, 0xf00, RZ, 0xe2, !PT ;  /* 0x00000f0014057812 */ /* 0x000fe200078ee2ff */
[----:B------:R-:W-:Y:S01]  /*4a90*/  IMAD.WIDE R34, R35, 0x4, R172 ;  /* 0x0000000423227825 */ /* 0x000fe200078e02ac */
[--C-:B------:R-:W-:Y:S01]  /*4aa0*/  SHF.R.U32.HI R4, RZ, 0xf, R76.reuse ;  /* 0x0000000fff047819 */ /* 0x100fe2000001164c */
[----:B------:R-:W-:Y:S01]  /*4ab0*/  STL [R1+0xa00], R13 ;  /* 0x000a000d01007387 */ /* 0x000fe20000100800 */
[----:B------:R-:W-:Y:S01]  /*4ac0*/  LOP3.LUT R7, R24, 0xff, RZ, 0xc0, !PT ;  /* 0x000000ff18077812 */ /* 0x000fe200078ec0ff */
[----:B------:R-:W-:Y:S01]  /*4ad0*/  IMAD R16, R16, 0x1000, R5 ;  /* 0x0000100010107824 */ /* 0x000fe200078e0205 */
[----:B------:R-:W-:Y:S01]  /*4ae0*/  LOP3.LUT R5, R8, 0xff, RZ, 0xc0, !PT ;  /* 0x000000ff08057812 */ /* 0x000fe200078ec0ff */
[----:B------:R3:W-:Y:S01]  /*4af0*/  LDGSTS.E [R46+0x1200], [R14.64], !P2 ;  /* 0x012000000e2e7fae */ /* 0x0007e2000d121846 */
[----:B------:R-:W-:Y:S01]  /*4b00*/  LOP3.LUT P2, RZ, R4, 0x1, RZ, 0xc0, !PT ;  /* 0x0000000104ff7812 */ /* 0x000fe2000784c0ff */
[----:B------:R-:W-:Y:S01]  /*4b10*/  IMAD.IADD R7, R16, 0x1, R7 ;  /* 0x0000000110077824 */ /* 0x000fe200078e0207 */
[----:B------:R-:W-:Y:S01]  /*4b20*/  SHF.R.U32.HI R4, RZ, 0xb, R76 ;  /* 0x0000000bff047819 */ /* 0x000fe2000001164c */
[----:B------:R3:W-:Y:S01]  /*4b30*/  STL [R1+0xa0c], R14 ;  /* 0x000a0c0e01007387 */ /* 0x0007e20000100800 */
[----:B------:R-:W-:Y:S01]  /*4b40*/  IMAD.IADD R0, R0, 0x1, R5 ;  /* 0x0000000100007824 */ /* 0x000fe200078e0205 */
[----:B------:R-:W-:-:S02]  /*4b50*/  LOP3.LUT R6, R46, 0x20, RZ, 0x3c, !PT ;  /* 0x000000202e067812 */ /* 0x000fc400078e3cff */
[----:B------:R4:W-:Y:S01]  /*4b60*/  LDGSTS.E [R46+0x2000], [R32.64], !P1 ;  /* 0x02000000202e7fae */ /* 0x0009e2000c921846 */
[----:B------:R-:W-:Y:S02]  /*4b70*/  SHF.R.S32.HI R28, RZ, 0x6, R60 ;  /* 0x00000006ff1c7819 */ /* 0x000fe4000001143c */
[----:B------:R-:W-:Y:S01]  /*4b80*/  PRMT R0, R0, 0x5410, R7 ;  /* 0x0000541000007816 */ /* 0x000fe20000000007 */
[----:B------:R5:W-:Y:S01]  /*4b90*/  LDGSTS.E [R46+0x2200], [R34.64], !P1 ;  /* 0x02200000222e7fae */ /* 0x000be2000c921846 */
[----:B------:R-:W-:Y:S01]  /*4ba0*/  LOP3.LUT P1, RZ, R4, 0x1, RZ, 0xc0, !PT ;  /* 0x0000000104ff7812 */ /* 0x000fe2000782c0ff */
[----:B---3--:R-:W-:Y:S01]  /*4bb0*/  IMAD.MOV.U32 R14, RZ, RZ, c[0x0][0x188] ;  /* 0x00006200ff0e7624 */ /* 0x008fe200078e00ff */
[----:B------:R-:W-:Y:S01]  /*4bc0*/  SHF.R.U32.HI R4, RZ, 0x7, R76 ;  /* 0x00000007ff047819 */ /* 0x000fe2000001164c */
[----:B------:R3:W-:Y:S01]  /*4bd0*/  STL [R1+0xa08], R15 ;  /* 0x000a080f01007387 */ /* 0x0007e20000100800 */
[----:B------:R-:W-:Y:S01]  /*4be0*/  IADD3 R29, R61, -0x10, RZ ;  /* 0xfffffff03d1d7810 */ /* 0x000fe20007ffe0ff */
[C---:B------:R-:W-:Y:S01]  /*4bf0*/  IMAD R51, R14.reuse, 0xc, RZ ;  /* 0x0000000c0e337824 */ /* 0x040fe200078e02ff */
[C---:B------:R-:W-:Y:S01]  /*4c00*/  SHF.L.U32 R67, R14.reuse, 0x4, RZ ;  /* 0x000000040e437819 */ /* 0x040fe200000006ff */
[----:B------:R-:W-:Y:S01]  /*4c10*/  IMAD R83, R14, 0x14, RZ ;  /* 0x000000140e537824 */ /* 0x000fe200078e02ff */
[----:B------:R-:W-:Y:S01]  /*4c20*/  STL [R1+0xa14], R32 ;  /* 0x000a142001007387 */ /* 0x000fe20000100800 */
[----:B------:R-:W-:Y:S01]  /*4c30*/  IMAD.WIDE R48, R51, 0x4, R2 ;  /* 0x0000000433307825 */ /* 0x000fe200078e0202 */
[----:B------:R-:W-:-:S02]  /*4c40*/  SGXT R28, R28, 0x1 ;  /* 0x000000011c1c781a */ /* 0x000fc40000000200 */
[----:B------:R-:W-:Y:S01]  /*4c50*/  STL [R1+0xa10], R33 ;  /* 0x000a102101007387 */ /* 0x000fe20000100800 */
[----:B------:R-:W-:Y:S01]  /*4c60*/  IMAD.WIDE R50, R51, 0x4, R172 ;  /* 0x0000000433327825 */ /* 0x000fe200078e02ac */
[----:B---3--:R-:W-:Y:S02]  /*4c70*/  LOP3.LUT R15, R46, 0x40, RZ, 0x3c, !PT ;  /* 0x000000402e0f7812 */ /* 0x008fe400078e3cff */
[----:B------:R1:W-:Y:S01]  /*4c80*/  LDGSTS.E [R46+0x3000], [R48.64], !P6 ;  /* 0x03000000302e7fae */ /* 0x0003e2000f121846 */
[C---:B------:R-:W-:Y:S01]  /*4c90*/  IMAD.WIDE R64, R67.reuse, 0x4, R2 ;  /* 0x0000000443407825 */ /* 0x040fe200078e0202 */
[----:B------:R-:W-:Y:S02]  /*4ca0*/  SHF.R.U32.HI R77, RZ, 0x8, R76 ;  /* 0x00000008ff4d7819 */ /* 0x000fe4000001164c */
[----:B------:R1:W-:Y:S01]  /*4cb0*/  LDGSTS.E [R46+0x3200], [R50.64], !P6 ;  /* 0x03200000322e7fae */ /* 0x0003e2000f121846 */
[----:B------:R-:W-:Y:S01]  /*4cc0*/  IMAD.WIDE R66, R67, 0x4, R172 ;  /* 0x0000000443427825 */ /* 0x000fe200078e02ac */
[----:B------:R-:W-:-:S02]  /*4cd0*/  LOP3.LUT P6, RZ, R4, 0x1, RZ, 0xc0, !PT ;  /* 0x0000000104ff7812 */ /* 0x000fc400078cc0ff */
[----:B------:R-:W-:Y:S01]  /*4ce0*/  SHF.R.U32.HI R4, RZ, 0x3, R76 ;  /* 0x00000003ff047819 */ /* 0x000fe2000001164c */
[C---:B------:R-:W-:Y:S01]  /*4cf0*/  IMAD.WIDE R80, R83.reuse, 0x4, R2 ;  /* 0x0000000453507825 */ /* 0x040fe200078e0202 */
[----:B------:R1:W-:Y:S01]  /*4d00*/  LDGSTS.E [R46+0x4000], [R64.64], P2 ;  /* 0x04000000402e7fae */ /* 0x0003e20009121846 */
[----:B------:R-:W-:Y:S02]  /*4d10*/  SHF.R.U64 R106, R0, 0x1c, RZ ;  /* 0x0000001c006a7819 */ /* 0x000fe400000012ff */
[----:B------:R-:W-:Y:S01]  /*4d20*/  IMAD.WIDE R82, R83, 0x4, R172 ;  /* 0x0000000453527825 */ /* 0x000fe200078e02ac */
[----:B------:R1:W-:Y:S01]  /*4d30*/  LDGSTS.E [R46+0x4200], [R66.64], P2 ;  /* 0x04200000422e7fae */ /* 0x0003e20009121846 */
[----:B------:R-:W-:Y:S02]  /*4d40*/  LOP3.LUT P2, RZ, R4, 0x1, RZ, 0xc0, !PT ;  /* 0x0000000104ff7812 */ /* 0x000fe4000784c0ff */
[----:B------:R-:W-:Y:S01]  /*4d50*/  IMAD R99, R14, 0x18, RZ ;  /* 0x000000180e637824 */ /* 0x000fe200078e02ff */
[----:B------:R-:W-:Y:S01]  /*4d60*/  SHF.R.U64 R4, R0, 0x1f, RZ ;  /* 0x0000001f00047819 */ /* 0x000fe200000012ff */
[----:B------:R1:W-:Y:S01]  /*4d70*/  LDGSTS.E [R46+0x5000], [R80.64], P1 ;  /* 0x05000000502e7fae */ /* 0x0003e20008921846 */
[----:B------:R-:W-:-:S02]  /*4d80*/  IMAD R153, R14, 0x1c, RZ ;  /* 0x0000001c0e997824 */ /* 0x000fc400078e02ff */
[C---:B------:R-:W-:Y:S01]  /*4d90*/  IMAD.WIDE R96, R99.reuse, 0x4, R2 ;  /* 0x0000000463607825 */ /* 0x040fe200078e0202 */
[----:B------:R1:W-:Y:S01]  /*4da0*/  LDGSTS.E [R46+0x5200], [R82.64], P1 ;  /* 0x05200000522e7fae */ /* 0x0003e20008921846 */
[----:B------:R-:W-:Y:S02]  /*4db0*/  LOP3.LUT P1, RZ, R4, 0x1, RZ, 0xc0, !PT ;  /* 0x0000000104ff7812 */ /* 0x000fe4000782c0ff */
[----:B------:R-:W-:Y:S01]  /*4dc0*/  IMAD.WIDE R98, R99, 0x4, R172 ;  /* 0x0000000463627825 */ /* 0x000fe200078e02ac */
[----:B------:R-:W-:Y:S01]  /*4dd0*/  SHF.R.U64 R4, R0, 0x1b, RZ ;  /* 0x0000001b00047819 */ /* 0x000fe200000012ff */
[----:B------:R1:W-:Y:S02]  /*4de0*/  LDGSTS.E [R46+0x6000], [R96.64], P6 ;  /* 0x06000000602e7fae */ /* 0x0003e4000b121846 */
[C---:B------:R-:W-:Y:S02]  /*4df0*/  IMAD.WIDE R146, R153.reuse, 0x4, R2 ;  /* 0x0000000499927825 */ /* 0x040fe400078e0202 */
[----:B------:R1:W-:Y:S01]  /*4e00*/  LDGSTS.E [R46+0x6200], [R98.64], P6 ;  /* 0x06200000622e7fae */ /* 0x0003e2000b121846 */
[----:B------:R-:W-:Y:S01]  /*4e10*/  LOP3.LUT P6, RZ, R4, 0x1, RZ, 0xc0, !PT ;  /* 0x0000000104ff7812 */ /* 0x000fe200078cc0ff */
[----:B------:R-:W-:Y:S01]  /*4e20*/  IMAD.WIDE R152, R153, 0x4, R172 ;  /* 0x0000000499987825 */ /* 0x000fe200078e02ac */
[----:B------:R-:W-:Y:S01]  /*4e30*/  SHF.R.U64 R4, R0, 0x17, RZ ;  /* 0x0000001700047819 */ /* 0x000fe200000012ff */
[----:B------:R1:W-:Y:S02]  /*4e40*/  LDGSTS.E [R46+0x7000], [R146.64], P2 ;  /* 0x07000000922e7fae */ /* 0x0003e40009121846 */
[----:B------:R-:W-:-:S02]  /*4e50*/  IMAD.SHL.U32 R183, R14, 0x20, RZ ;  /* 0x000000200eb77824 */ /* 0x000fc400078e00ff */
[----:B------:R1:W-:Y:S01]  /*4e60*/  LDGSTS.E [R46+0x7200], [R152.64], P2 ;  /* 0x07200000982e7fae */ /* 0x0003e20009121846 */
[----:B------:R-:W-:Y:S01]  /*4e70*/  IMAD R203, R14, 0x24, RZ ;  /* 0x000000240ecb7824 */ /* 0x000fe200078e02ff */
[----:B------:R-:W-:Y:S01]  /*4e80*/  LOP3.LUT P2, RZ, R4, 0x1, RZ, 0xc0, !PT ;  /* 0x0000000104ff7812 */ /* 0x000fe2000784c0ff */
[C---:B------:R-:W-:Y:S01]  /*4e90*/  IMAD.WIDE R178, R183.reuse, 0x4, R2 ;  /* 0x00000004b7b27825 */ /* 0x040fe200078e0202 */
[----:B------:R-:W-:Y:S01]  /*4ea0*/  SHF.R.U64 R4, R0, 0x13, RZ ;  /* 0x0000001300047819 */ /* 0x000fe200000012ff */
[----:B------:R-:W-:Y:S02]  /*4eb0*/  STL [R1+0xa1c], R34 ;  /* 0x000a1c2201007387 */ /* 0x000fe40000100800 */
[----:B------:R-:W-:Y:S02]  /*4ec0*/  IMAD.WIDE R182, R183, 0x4, R172 ;  /* 0x00000004b7b67825 */ /* 0x000fe400078e02ac */
[----:B------:R1:W-:Y:S02]  /*4ed0*/  LDGSTS.E [R46+0x8000], [R178.64], P1 ;  /* 0x08000000b22e7fae */ /* 0x0003e40008921846 */
[----:B------:R-:W-:-:S02]  /*4ee0*/  IMAD.WIDE R198, R203, 0x4, R2 ;  /* 0x00000004cbc67825 */ /* 0x000fc400078e0202 */
[----:B------:R1:W-:Y:S01]  /*4ef0*/  LDGSTS.E [R46+0x8200], [R182.64], P1 ;  /* 0x08200000b62e7fae */ /* 0x0003e20008921846 */
[----:B------:R-:W-:Y:S01]  /*4f00*/  LOP3.LUT P1, RZ, R4, 0x1, RZ, 0xc0, !PT ;  /* 0x0000000104ff7812 */ /* 0x000fe2000782c0ff */
[----:B------:R-:W-:Y:S01]  /*4f10*/  IMAD.WIDE R202, R203, 0x4, R172 ;  /* 0x00000004cbca7825 */ /* 0x000fe200078e02ac */
[----:B------:R-:W-:Y:S01]  /*4f20*/  SHF.R.U64 R4, R0, 0xf, RZ ;  /* 0x0000000f00047819 */ /* 0x000fe200000012ff */
[----:B------:R1:W-:Y:S02]  /*4f30*/  LDGSTS.E [R46+0x9000], [R198.64], P6 ;  /* 0x09000000c62e7fae */ /* 0x0003e4000b121846 */
[C---:B------:R-:W-:Y:S02]  /*4f40*/  IMAD R223, R14.reuse, 0x28, RZ ;  /* 0x000000280edf7824 */ /* 0x040fe400078e02ff */
[----:B------:R1:W-:Y:S01]  /*4f50*/  LDGSTS.E [R46+0x9200], [R202.64], P6 ;  /* 0x09200000ca2e7fae */ /* 0x0003e2000b121846 */
[----:B------:R-:W-:Y:S01]  /*4f60*/  IMAD R247, R14, 0x2c, RZ ;  /* 0x0000002c0ef77824 */ /* 0x000fe200078e02ff */
[----:B------:R-:W-:Y:S01]  /*4f70*/  LOP3.LUT P6, RZ, R4, 0x1, RZ, 0xc0, !PT ;  /* 0x0000000104ff7812 */ /* 0x000fe200078cc0ff */
[C---:B------:R-:W-:Y:S01]  /*4f80*/  IMAD.WIDE R220, R223.reuse, 0x4, R2 ;  /* 0x00000004dfdc7825 */ /* 0x040fe200078e0202 */
[----:B------:R-:W-:Y:S01]  /*4f90*/  SHF.R.U64 R4, R0, 0xb, RZ ;  /* 0x0000000b00047819 */ /* 0x000fe200000012ff */
[----:B------:R-:W-:Y:S02]  /*4fa0*/  STL [R1+0xa18], R35 ;  /* 0x000a182301007387 */ /* 0x000fe40000100800 */
[----:B------:R-:W-:-:S02]  /*4fb0*/  IMAD.WIDE R222, R223, 0x4, R172 ;  /* 0x00000004dfde7825 */ /* 0x000fc400078e02ac */
[----:B------:R1:W-:Y:S02]  /*4fc0*/  LDGSTS.E [R46+0xa000], [R220.64], P2 ;  /* 0x0a000000dc2e7fae */ /* 0x0003e40009121846 */
[C---:B------:R-:W-:Y:S02]  /*4fd0*/  IMAD.WIDE R244, R247.reuse, 0x4, R2 ;  /* 0x00000004f7f47825 */ /* 0x040fe400078e0202 */
[----:B------:R1:W-:Y:S01]  /*4fe0*/  LDGSTS.E [R46+0xa200], [R222.64], P2 ;  /* 0x0a200000de2e7fae */ /* 0x0003e20009121846 */
[----:B------:R-:W-:Y:S01]  /*4ff0*/  LOP3.LUT P2, RZ, R4, 0x1, RZ, 0xc0, !PT ;  /* 0x0000000104ff7812 */ /* 0x000fe2000784c0ff */
[----:B------:R-:W-:Y:S01]  /*5000*/  IMAD.WIDE R246, R247, 0x4, R172 ;  /* 0x00000004f7f67825 */ /* 0x000fe200078e02ac */
[----:B------:R-:W-:Y:S01]  /*5010*/  SHF.R.U64 R4, R0, 0x7, RZ ;  /* 0x0000000700047819 */ /* 0x000fe200000012ff */
[----:B------:R3:W-:Y:S02]  /*5020*/  LDGSTS.E [R46+0xb000], [R244.64], P1 ;  /* 0x0b000000f42e7fae */ /* 0x0007e40008921846 */
[----:B------:R-:W-:-:S02]  /*5030*/  IMAD R5, R14, 0x30, RZ ;  /* 0x000000300e057824 */ /* 0x000fc400078e02ff */
[----:B------:R-:W-:Y:S01]  /*5040*/  STL [R1+0xa24], R48 ;  /* 0x000a243001007387 */ /* 0x000fe20000100800 */
[----:B------:R-:W-:Y:S02]  /*5050*/  IMAD R7, R14, 0x34, RZ ;  /* 0x000000340e077824 */ /* 0x000fe400078e02ff */
[C---:B------:R-:W-:Y:S01]  /*5060*/  IMAD.WIDE R18, R5.reuse, 0x4, R2 ;  /* 0x0000000405127825 */ /* 0x040fe200078e0202 */
[----:B------:R1:W-:Y:S01]  /*5070*/  LDGSTS.E [R46+0xb200], [R246.64], P1 ;  /* 0x0b200000f62e7fae */ /* 0x0003e20008921846 */
[----:B------:R-:W-:Y:S02]  /*5080*/  LOP3.LUT P1, RZ, R4, 0x1, RZ, 0xc0, !PT ;  /* 0x0000000104ff7812 */ /* 0x000fe4000782c0ff */
[----:B------:R-:W-:Y:S01]  /*5090*/  IMAD.WIDE R16, R5, 0x4, R172 ;  /* 0x0000000405107825 */ /* 0x000fe200078e02ac */
[----:B------:R-:W-:Y:S01]  /*50a0*/  STL [R1+0xa20], R49 ;  /* 0x000a203101007387 */ /* 0x000fe20000100800 */
[----:B------:R-:W-:Y:S02]  /*50b0*/  SHF.R.U64 R4, R0, 0x3, RZ ;  /* 0x0000000300047819 */ /* 0x000fe400000012ff */
[C---:B------:R-:W-:Y:S01]  /*50c0*/  IMAD.WIDE R10, R7.reuse, 0x4, R2 ;  /* 0x00000004070a7825 */ /* 0x040fe200078e0202 */
[----:B------:R-:W-:Y:S03]  /*50d0*/  STL [R1+0xa2c], R50 ;  /* 0x000a2c3201007387 */ /* 0x000fe60000100800 */
[----:B------:R-:W-:Y:S01]  /*50e0*/  IMAD.WIDE R8, R7, 0x4, R172 ;  /* 0x0000000407087825 */ /* 0x000fe200078e02ac */
[----:B------:R-:W-:Y:S03]  /*50f0*/  STL [R1+0xa28], R51 ;  /* 0x000a283301007387 */ /* 0x000fe60000100800 */
[C---:B------:R-:W-:Y:S01]  /*5100*/  IMAD R5, R14.reuse, 0x38, RZ ;  /* 0x000000380e057824 */ /* 0x040fe200078e02ff */
[----:B------:R-:W-:Y:S01]  /*5110*/  STL [R1+0xa34], R64 ;  /* 0x000a344001007387 */ /* 0x000fe20000100800 */
[----:B------:R-:W-:-:S02]  /*5120*/  IMAD R7, R14, 0x3c, RZ ;  /* 0x0000003c0e077824 */ /* 0x000fc400078e02ff */
[----:B--2---:R-:W-:Y:S01]  /*5130*/  IMAD.WIDE R12, R5, 0x4, R172 ;  /* 0x00000004050c7825 */ /* 0x004fe200078e02ac */
[----:B------:R2:W-:Y:S03]  /*5140*/  LDGSTS.E [R46+0xc000], [R18.64], P6 ;  /* 0x0c000000122e7fae */ /* 0x0005e6000b121846 */
[C---:B------:R-:W-:Y:S01]  /*5150*/  IMAD.WIDE R20, R14.reuse, 0x4, R2 ;  /* 0x000000040e147825 */ /* 0x040fe200078e0202 */
[----:B------:R-:W-:Y:S03]  /*5160*/  STL [R1+0xa30], R65 ;  /* 0x000a304101007387 */ /* 0x000fe60000100800 */
[----:B------:R-:W-:Y:S01]  /*5170*/  IMAD.WIDE R24, R14, 0x4, R172 ;  /* 0x000000040e187825 */ /* 0x000fe200078e02ac */
[----:B------:R1:W-:Y:S01]  /*5180*/  LDGSTS.E [R46+0xc200], [R16.64], P6 ;  /* 0x0c200000102e7fae */ /* 0x0003e2000b121846 */
[----:B------:R-:W-:-:S02]  /*5190*/  LOP3.LUT P6, RZ, R4, 0x1, RZ, 0xc0, !PT ;  /* 0x0000000104ff7812 */ /* 0x000fc400078cc0ff */
[----:B------:R-:W-:Y:S01]  /*51a0*/  IADD3 R4, R61, -0xa, RZ ;  /* 0xfffffff63d047810 */ /* 0x000fe20007ffe0ff */
[----:B------:R-:W-:Y:S01]  /*51b0*/  STL [R1+0xa38], R67 ;  /* 0x000a384301007387 */ /* 0x000fe20000100800 */
[C---:B------:R-:W-:Y:S02]  /*51c0*/  IMAD R39, R14.reuse, 0x9, RZ ;  /* 0x000000090e277824 */ /* 0x040fe400078e02ff */
[----:B------:R-:W-:Y:S01]  /*51d0*/  IMAD R55, R14, 0xd, RZ ;  /* 0x0000000d0e377824 */ /* 0x000fe200078e02ff */
[----:B------:R-:W-:Y:S01]  /*51e0*/  STL.64 [R1+0x9c0], R244 ;  /* 0x0009c0f401007387 */ /* 0x000fe20000100a00 */
[----:B------:R-:W-:-:S03]  /*51f0*/  IMAD.WIDE R36, R39, 0x4, R2 ;  /* 0x0000000427247825 */ /* 0x000fc600078e0202 */
[----:B------:R-:W-:Y:S01]  /*5200*/  STL.64 [R1+0x9c8], R246 ;  /* 0x0009c8f601007387 */ /* 0x000fe20000100a00 */
[----:B------:R-:W-:-:S03]  /*5210*/  IMAD.WIDE R38, R39, 0x4, R172 ;  /* 0x0000000427267825 */ /* 0x000fc600078e02ac */
[----:B------:R2:W-:Y:S01]  /*5220*/  STL.64 [R1+0x20], R18 ;  /* 0x0000201201007387 */ /* 0x0005e20000100a00 */
[----:B------:R-:W-:-:S03]  /*5230*/  IMAD.WIDE R52, R55, 0x4, R2 ;  /* 0x0000000437347825 */ /* 0x000fc600078e0202 */
[----:B------:R1:W-:Y:S01]  /*5240*/  STL.64 [R1+0x28], R16 ;  /* 0x0000281001007387 */ /* 0x0003e20000100a00 */
[----:B------:R-:W-:-:S03]  /*5250*/  IMAD.WIDE R54, R55, 0x4, R172 ;  /* 0x0000000437367825 */ /* 0x000fc600078e02ac */
[----:B------:R3:W-:Y:S01]  /*5260*/  LDGSTS.E [R46+0xd000], [R10.64], P2 ;  /* 0x0d0000000a2e7fae */ /* 0x0007e20009121846 */
[C---:B------:R-:W-:Y:S02]  /*5270*/  IMAD R71, R14.reuse, 0x11, RZ ;  /* 0x000000110e477824 */ /* 0x040fe400078e02ff */
[----:B------:R-:W-:Y:S01]  /*5280*/  IMAD R87, R14, 0x15, RZ ;  /* 0x000000150e577824 */ /* 0x000fe200078e02ff */
[----:B------:R3:W-:Y:S01]  /*5290*/  LDGSTS.E [R46+0xd200], [R8.64], P2 ;  /* 0x0d200000082e7fae */ /* 0x0007e20009121846 */
[----:B------:R-:W-:Y:S01]  /*52a0*/  ISETP.GE.U32.AND P2, PT, R4, 0x7fffffb7, PT ;  /* 0x7fffffb70400780c */ /* 0x000fe20003f46070 */
[----:B--2---:R-:W-:Y:S01]  /*52b0*/  IMAD R19, R14, 0x5, RZ ;  /* 0x000000050e137824 */ /* 0x004fe200078e02ff */
[----:B------:R-:W-:Y:S01]  /*52c0*/  IADD3 R4, R61, -0xe, RZ ;  /* 0xfffffff23d047810 */ /* 0x000fe20007ffe0ff */
[----:B-1----:R-:W-:Y:S01]  /*52d0*/  IMAD.WIDE R16, R5, 0x4, R2 ;  /* 0x0000000405107825 */ /* 0x002fe200078e0202 */
[----:B------:R3:W-:Y:S01]  /*52e0*/  STL.64 [R1+0x68], R10 ;  /* 0x0000680a01007387 */ /* 0x0007e20000100a00 */
[----:B------:R-:W-:-:S02]  /*52f0*/  IADD3 R5, R61, -0x3, RZ ;  /* 0xfffffffd3d057810 */ /* 0x000fc40007ffe0ff */
[C---:B------:R-:W-:Y:S01]  /*5300*/  IMAD.WIDE R68, R71.reuse, 0x4, R2 ;  /* 0x0000000447447825 */ /* 0x040fe200078e0202 */
[----:B------:R1:W-:Y:S03]  /*5310*/  STL.64 [R1+0x70], R8 ;  /* 0x0000700801007387 */ /* 0x0003e60000100a00 */
[----:B------:R-:W-:Y:S01]  /*5320*/  IMAD.WIDE R70, R71, 0x4, R172 ;  /* 0x0000000447467825 */ /* 0x000fe200078e02ac */
[----:B------:R2:W-:Y:S03]  /*5330*/  LDGSTS.E [R46+0xe000], [R16.64], P1 ;  /* 0x0e000000102e7fae */ /* 0x0005e60008921846 */
[----:B------:R-:W-:Y:S01]  /*5340*/  IMAD.WIDE R84, R87, 0x4, R2 ;  /* 0x0000000457547825 */ /* 0x000fe200078e0202 */
[----:B------:R2:W-:Y:S01]  /*5350*/  LDGSTS.E [R46+0xe200], [R12.64], P1 ;  /* 0x0e2000000c2e7fae */ /* 0x0005e20008921846 */
[----:B------:R-:W-:-:S02]  /*5360*/  ISETP.GE.U32.AND P1, PT, R4, 0x7fffffb3, PT ;  /* 0x7fffffb30400780c */ /* 0x000fc40003f26070 */
[----:B---3--:R-:W-:Y:S01]  /*5370*/  IMAD.WIDE R10, R7, 0x4, R2 ;  /* 0x00000004070a7825 */ /* 0x008fe200078e0202 */
[----:B------:R-:W-:Y:S01]  /*5380*/  IADD3 R4, R61, -0x7, RZ ;  /* 0xfffffff93d047810 */ /* 0x000fe20007ffe0ff */
[----:B------:R2:W-:Y:S02]  /*5390*/  STL.64 [R1+0xa8], R16 ;  /* 0x0000a81001007387 */ /* 0x0005e40000100a00 */
[--C-:B-1----:R-:W-:Y:S02]  /*53a0*/  IMAD.WIDE R8, R7, 0x4, R172.reuse ;  /* 0x0000000407087825 */ /* 0x102fe400078e02ac */
[----:B------:R1:W-:Y:S02]  /*53b0*/  LDGSTS.E [R46+0xf000], [R10.64], P6 ;  /* 0x0f0000000a2e7fae */ /* 0x0003e4000b121846 */
[----:B------:R-:W-:Y:S02]  /*53c0*/  IMAD.WIDE R86, R87, 0x4, R172 ;  /* 0x0000000457567825 */ /* 0x000fe400078e02ac */
[----:B------:R3:W-:Y:S01]  /*53d0*/  LDGSTS.E [R46+0xf200], [R8.64], P6 ;  /* 0x0f200000082e7fae */ /* 0x0007e2000b121846 */
[----:B------:R-:W-:Y:S01]  /*53e0*/  ISETP.GE.U32.AND P6, PT, R5, 0x7fffffbe, PT ;  /* 0x7fffffbe0500780c */ /* 0x000fe20003fc6070 */
[----:B------:R-:W-:-:S02]  /*53f0*/  IMAD R103, R14, 0x19, RZ ;  /* 0x000000190e677824 */ /* 0x000fc400078e02ff */
[C---:B--2---:R-:W-:Y:S01]  /*5400*/  IMAD.WIDE R16, R19.reuse, 0x4, R2 ;  /* 0x0000000413107825 */ /* 0x044fe200078e0202 */
[----:B------:R2:W-:Y:S03]  /*5410*/  LDGSTS.E [R6+0x400], [R20.64], !P0 ;  /* 0x0040000014067fae */ /* 0x0005e6000c121846 */
[----:B------:R-:W-:Y:S01]  /*5420*/  IMAD.WIDE R18, R19, 0x4, R172 ;  /* 0x0000000413127825 */ /* 0x000fe200078e02ac */
[----:B------:R2:W-:Y:S01]  /*5430*/  LDGSTS.E [R6+0x600], [R24.64], !P0 ;  /* 0x0060000018067fae */ /* 0x0005e2000c121846 */
[----:B------:R-:W-:Y:S02]  /*5440*/  ISETP.GE.U32.AND P0, PT, R4, 0x7fffffba, PT ;  /* 0x7fffffba0400780c */ /* 0x000fe40003f06070 */
[----:B------:R-:W-:Y:S01]  /*5450*/  SHF.R.U32.HI R4, RZ, 0xe, R76 ;  /* 0x0000000eff047819 */ /* 0x000fe2000001164c */
[----:B------:R2:W-:Y:S01]  /*5460*/  LDGSTS.E [R6+0x1400], [R16.64], !P4 ;  /* 0x0140000010067fae */ /* 0x0005e2000e121846 */
[----:B------:R-:W-:-:S03]  /*5470*/  IMAD.WIDE R100, R103, 0x4, R2 ;  /* 0x0000000467647825 */ /* 0x000fc600078e0202 */
[----:B------:R2:W-:Y:S01]  /*5480*/  LDGSTS.E [R6+0x1600], [R18.64], !P4 ;  /* 0x0160000012067fae */ /* 0x0005e2000e121846 */
[----:B------:R-:W-:Y:S01]  /*5490*/  LOP3.LUT P4, RZ, R4, 0x1, RZ, 0xc0, !PT ;  /* 0x0000000104ff7812 */ /* 0x000fe2000788c0ff */
[----:B------:R-:W-:Y:S01]  /*54a0*/  IMAD R159, R14, 0x1d, RZ ;  /* 0x0000001d0e9f7824 */ /* 0x000fe200078e02ff */
[----:B------:R-:W-:Y:S01]  /*54b0*/  SHF.R.U32.HI R4, RZ, 0xa, R76 ;  /* 0x0000000aff047819 */ /* 0x000fe2000001164c */
[----:B------:R2:W-:Y:S01]  /*54c0*/  LDGSTS.E [R6+0x2400], [R36.64], !P2 ;  /* 0x0240000024067fae */ /* 0x0005e2000d121846 */
[----:B------:R-:W-:-:S03]  /*54d0*/  IMAD.WIDE R102, R103, 0x4, R172 ;  /* 0x0000000467667825 */ /* 0x000fc600078e02ac */
[----:B------:R2:W-:Y:S01]  /*54e0*/  LDGSTS.E [R6+0x2600], [R38.64], !P2 ;  /* 0x0260000026067fae */ /* 0x0005e2000d121846 */
[----:B------:R-:W-:Y:S01]  /*54f0*/  LOP3.LUT P2, RZ, R4, 0x1, RZ, 0xc0, !PT ;  /* 0x0000000104ff7812 */ /* 0x000fe2000784c0ff */
[C---:B------:R-:W-:Y:S01]  /*5500*/  IMAD.WIDE R154, R159.reuse, 0x4, R2 ;  /* 0x000000049f9a7825 */ /* 0x040fe200078e0202 */
[----:B------:R-:W-:Y:S01]  /*5510*/  SHF.R.U32.HI R4, RZ, 0x6, R76 ;  /* 0x00000006ff047819 */ /* 0x000fe2000001164c */
[----:B------:R2:W-:Y:S02]  /*5520*/  LDGSTS.E [R6+0x3400], [R52.64], !P1 ;  /* 0x0340000034067fae */ /* 0x0005e4000c921846 */
[----:B------:R-:W-:Y:S02]  /*5530*/  IMAD.WIDE R158, R159, 0x4, R172 ;  /* 0x000000049f9e7825 */ /* 0x000fe400078e02ac */
[----:B------:R2:W-:Y:S01]  /*5540*/  LDGSTS.E [R6+0x3600], [R54.64], !P1 ;  /* 0x0360000036067fae */ /* 0x0005e2000c921846 */
[----:B------:R-:W-:Y:S01]  /*5550*/  LOP3.LUT P1, RZ, R4, 0x1, RZ, 0xc0, !PT ;  /* 0x0000000104ff7812 */ /* 0x000fe2000782c0ff */
[C---:B------:R-:W-:Y:S01]  /*5560*/  IMAD R187, R14.reuse, 0x21, RZ ;  /* 0x000000210ebb7824 */ /* 0x040fe200078e02ff */
[----:B------:R-:W-:Y:S01]  /*5570*/  SHF.R.U32.HI R4, RZ, 0x2, R76 ;  /* 0x00000002ff047819 */ /* 0x000fe2000001164c */
[----:B------:R2:W-:Y:S01]  /*5580*/  LDGSTS.E [R6+0x4400], [R68.64], P4 ;  /* 0x0440000044067fae */ /* 0x0005e2000a121846 */
[----:B------:R-:W-:-:S02]  /*5590*/  IMAD R207, R14, 0x25, RZ ;  /* 0x000000250ecf7824 */ /* 0x000fc400078e02ff */
[C---:B------:R-:W-:Y:S01]  /*55a0*/  IMAD.WIDE R184, R187.reuse, 0x4, R2 ;  /* 0x00000004bbb87825 */ /* 0x040fe200078e0202 */
[----:B------:R2:W-:Y:S01]  /*55b0*/  LDGSTS.E [R6+0x4600], [R70.64], P4 ;  /* 0x0460000046067fae */ /* 0x0005e2000a121846 */
[----:B------:R-:W-:Y:S02]  /*55c0*/  LOP3.LUT P4, RZ, R4, 0x1, RZ, 0xc0, !PT ;  /* 0x0000000104ff7812 */ /* 0x000fe4000788c0ff */
[----:B------:R-:W-:Y:S01]  /*55d0*/  SHF.R.U64 R4, R0, 0x1e, RZ ;  /* 0x0000001e00047819 */ /* 0x000fe200000012ff */
[----:B------:R2:W-:Y:S01]  /*55e0*/  LDGSTS.E [R6+0x5400], [R84.64], P2 ;  /* 0x0540000054067fae */ /* 0x0005e20009121846 */
[----:B------:R-:W-:-:S03]  /*55f0*/  IMAD.WIDE R186, R187, 0x4, R172 ;  /* 0x00000004bbba7825 */ /* 0x000fc600078e02ac */
[----:B------:R2:W-:Y:S01]  /*5600*/  LDGSTS.E [R6+0x5600], [R86.64], P2 ;  /* 0x0560000056067fae */ /* 0x0005e20009121846 */
[----:B------:R-:W-:Y:S01]  /*5610*/  LOP3.LUT P2, RZ, R4, 0x1, RZ, 0xc0, !PT ;  /* 0x0000000104ff7812 */ /* 0x000fe2000784c0ff */
[C---:B------:R-:W-:Y:S01]  /*5620*/  IMAD.WIDE R204, R207.reuse, 0x4, R2 ;  /* 0x00000004cfcc7825 */ /* 0x040fe200078e0202 */
[----:B------:R-:W-:Y:S01]  /*5630*/  SHF.R.U64 R4, R0, 0x1a, RZ ;  /* 0x0000001a00047819 */ /* 0x000fe200000012ff */
[----:B------:R2:W-:Y:S02]  /*5640*/  LDGSTS.E [R6+0x6400], [R100.64], P1 ;  /* 0x0640000064067fae */ /* 0x0005e40008921846 */
[----:B------:R-:W-:Y:S02]  /*5650*/  IMAD.WIDE R206, R207, 0x4, R172 ;  /* 0x00000004cfce7825 */ /* 0x000fe400078e02ac */
[----:B------:R2:W-:Y:S01]  /*5660*/  LDGSTS.E [R6+0x6600], [R102.64], P1 ;  /* 0x0660000066067fae */ /* 0x0005e20008921846 */
[----:B------:R-:W-:Y:S01]  /*5670*/  LOP3.LUT P1, RZ, R4, 0x1, RZ, 0xc0, !PT ;  /* 0x0000000104ff7812 */ /* 0x000fe2000782c0ff */
[----:B------:R-:W-:Y:S01]  /*5680*/  IMAD R231, R14, 0x29, RZ ;  /* 0x000000290ee77824 */ /* 0x000fe200078e02ff */
[----:B------:R-:W-:Y:S01]  /*5690*/  SHF.R.U64 R4, R0, 0x16, RZ ;  /* 0x0000001600047819 */ /* 0x000fe200000012ff */
        /* <DEDUP_REMOVED lines=20> */
[----:B------:R-:W-:Y:S01]  /*57e0*/  IMAD.WIDE R22, R5, 0x4, R2 ;  /* 0x0000000405167825 */ /* 0x000fe200078e0202 */
[----:B------:R2:W-:Y:S01]  /*57f0*/  LDGSTS.E [R6+0xa600], [R230.64], P4 ;  /* 0x0a600000e6067fae */ /* 0x0005e2000a121846 */
[----:B------:R-:W-:Y:S02]  /*5800*/  LOP3.LUT P4, RZ, R4, 0x1, RZ, 0xc0, !PT ;  /* 0x0000000104ff7812 */ /* 0x000fe4000788c0ff */
[----:B------:R-:W-:Y:S01]  /*5810*/  SHF.R.U64 R4, R0, 0x6, RZ ;  /* 0x0000000600047819 */ /* 0x000fe200000012ff */
[----:B------:R1:W-:Y:S01]  /*5820*/  STL.64 [R1+0xb0], R12 ;  /* 0x0000b00c01007387 */ /* 0x0003e20000100a00 */
[C---:B------:R-:W-:Y:S02]  /*5830*/  IMAD R27, R14.reuse, 0x6, RZ ;  /* 0x000000060e1b7824 */ /* 0x040fe400078e02ff */
[C---:B------:R-:W-:Y:S01]  /*5840*/  IMAD R43, R14.reuse, 0xa, RZ ;  /* 0x0000000a0e2b7824 */ /* 0x040fe200078e02ff */
[----:B------:R2:W-:Y:S01]  /*5850*/  LDGSTS.E [R6+0xb400], [R248.64], P2 ;  /* 0x0b400000f8067fae */ /* 0x0005e20009121846 */
[----:B------:R-:W-:-:S02]  /*5860*/  IMAD R59, R14, 0xe, RZ ;  /* 0x0000000e0e3b7824 */ /* 0x000fc400078e02ff */
[----:B------:R-:W-:Y:S01]  /*5870*/  IMAD.WIDE R40, R43, 0x4, R2 ;  /* 0x000000042b287825 */ /* 0x000fe200078e0202 */
[----:B------:R2:W-:Y:S01]  /*5880*/  LDGSTS.E [R6+0xb600], [R250.64], P2 ;  /* 0x0b600000fa067fae */ /* 0x0005e20009121846 */
[----:B------:R-:W-:Y:S02]  /*5890*/  LOP3.LUT P2, RZ, R4, 0x1, RZ, 0xc0, !PT ;  /* 0x0000000104ff7812 */ /* 0x000fe4000784c0ff */
[----:B------:R-:W-:Y:S01]  /*58a0*/  SHF.R.U64 R4, R0, 0x2, RZ ;  /* 0x0000000200047819 */ /* 0x000fe200000012ff */
[--C-:B-1----:R-:W-:Y:S01]  /*58b0*/  IMAD.WIDE R12, R5, 0x4, R172.reuse ;  /* 0x00000004050c7825 */ /* 0x102fe200078e02ac */
[----:B------:R1:W-:Y:S03]  /*58c0*/  STL.64 [R1+0xe8], R10 ;  /* 0x0000e80a01007387 */ /* 0x0003e60000100a00 */
[----:B------:R-:W-:Y:S01]  /*58d0*/  IMAD R5, R14, 0x39, RZ ;  /* 0x000000390e057824 */ /* 0x000fe200078e02ff */
[----:B------:R3:W-:Y:S01]  /*58e0*/  STL.64 [R1+0xf0], R8 ;  /* 0x0000f00801007387 */ /* 0x0007e20000100a00 */
[----:B------:R-:W-:-:S03]  /*58f0*/  IMAD.WIDE R42, R43, 0x4, R172 ;  /* 0x000000042b2a7825 */ /* 0x000fc600078e02ac */
[----:B------:R2:W-:Y:S01]  /*5900*/  LDGSTS.E [R6+0xc400], [R22.64], P1 ;  /* 0x0c40000016067fae */ /* 0x0005e20008921846 */
[----:B------:R-:W-:-:S03]  /*5910*/  IMAD.WIDE R56, R59, 0x4, R2 ;  /* 0x000000043b387825 */ /* 0x000fc600078e0202 */
[----:B------:R-:W-:Y:S01]  /*5920*/  STL.64 [R1+0x9d0], R248 ;  /* 0x0009d0f801007387 */ /* 0x000fe20000100a00 */
[----:B-1----:R-:W-:-:S03]  /*5930*/  IMAD.WIDE R10, R7, 0x4, R2 ;  /* 0x00000004070a7825 */ /* 0x002fc600078e0202 */
[----:B------:R1:W-:Y:S01]  /*5940*/  LDGSTS.E [R6+0xc600], [R12.64], P1 ;  /* 0x0c6000000c067fae */ /* 0x0003e20008921846 */
[--C-:B---3--:R-:W-:Y:S01]  /*5950*/  IMAD.WIDE R8, R7, 0x4, R172.reuse ;  /* 0x0000000407087825 */ /* 0x108fe200078e02ac */
[----:B------:R-:W-:Y:S02]  /*5960*/  LOP3.LUT P1, RZ, R4, 0x1, RZ, 0xc0, !PT ;  /* 0x0000000104ff7812 */ /* 0x000fe4000782c0ff */
[----:B------:R-:W-:Y:S01]  /*5970*/  STL.64 [R1+0x9d8], R250 ;  /* 0x0009d8fa01007387 */ /* 0x000fe20000100a00 */
[----:B------:R-:W-:Y:S01]  /*5980*/  IADD3 R4, R61, -0xb, RZ ;  /* 0xfffffff53d047810 */ /* 0x000fe20007ffe0ff */
[----:B------:R-:W-:Y:S02]  /*5990*/  IMAD R7, R14, 0x3d, RZ ;  /* 0x0000003d0e077824 */ /* 0x000fe400078e02ff */
[----:B------:R2:W-:Y:S01]  /*59a0*/  STL.64 [R1+0x30], R22 ;  /* 0x0000301601007387 */ /* 0x0005e20000100a00 */
[----:B------:R-:W-:-:S03]  /*59b0*/  IMAD.WIDE R58, R59, 0x4, R172 ;  /* 0x000000043b3a7825 */ /* 0x000fc600078e02ac */
[----:B------:R1:W-:Y:S01]  /*59c0*/  STL.64 [R1+0x48], R12 ;  /* 0x0000480c01007387 */ /* 0x0003e20000100a00 */
[----:B------:R-:W-:-:S03]  /*59d0*/  IMAD.WIDE R244, R7, 0x4, R2 ;  /* 0x0000000407f47825 */ /* 0x000fc600078e0202 */
[----:B------:R3:W-:Y:S01]  /*59e0*/  STL.64 [R1+0x78], R10 ;  /* 0x0000780a01007387 */ /* 0x0007e20000100a00 */
[C---:B------:R-:W-:Y:S02]  /*59f0*/  IMAD R75, R14.reuse, 0x12, RZ ;  /* 0x000000120e4b7824 */ /* 0x040fe400078e02ff */
[----:B------:R-:W-:Y:S01]  /*5a00*/  IMAD R91, R14, 0x16, RZ ;  /* 0x000000160e5b7824 */ /* 0x000fe200078e02ff */
[----:B------:R3:W-:Y:S01]  /*5a10*/  LDGSTS.E [R6+0xd400], [R10.64], P4 ;  /* 0x0d4000000a067fae */ /* 0x0007e2000a121846 */
[----:B--2---:R-:W-:-:S03]  /*5a20*/  IMAD.WIDE R22, R27, 0x4, R2 ;  /* 0x000000041b167825 */ /* 0x004fc600078e0202 */
[----:B------:R2:W-:Y:S01]  /*5a30*/  LDGSTS.E [R6+0xd600], [R8.64], P4 ;  /* 0x0d60000008067fae */ /* 0x0005e2000a121846 */
[----:B-1----:R-:W-:Y:S01]  /*5a40*/  IMAD.WIDE R12, R5, 0x4, R2 ;  /* 0x00000004050c7825 */ /* 0x002fe200078e0202 */
[----:B------:R-:W-:Y:S02]  /*5a50*/  ISETP.GE.U32.AND P4, PT, R4, 0x7fffffb6, PT ;  /* 0x7fffffb60400780c */ /* 0x000fe40003f86070 */
[----:B------:R-:W-:Y:S01]  /*5a60*/  IADD3 R4, R61, -0xf, RZ ;  /* 0xfffffff13d047810 */ /* 0x000fe20007ffe0ff */
[----:B------:R2:W-:Y:S01]  /*5a70*/  STL.64 [R1+0x80], R8 ;  /* 0x0000800801007387 */ /* 0x0005e20000100a00 */
[----:B------:R-:W-:-:S03]  /*5a80*/  IMAD.WIDE R26, R27, 0x4, R172 ;  /* 0x000000041b1a7825 */ /* 0x000fc600078e02ac */
[----:B------:R1:W-:Y:S01]  /*5a90*/  LDGSTS.E [R6+0xe400], [R12.64], P2 ;  /* 0x0e4000000c067fae */ /* 0x0003e20009121846 */
[----:B---3--:R-:W-:-:S03]  /*5aa0*/  IMAD.WIDE R10, R5, 0x4, R172 ;  /* 0x00000004050a7825 */ /* 0x008fc600078e02ac */
[----:B------:R-:W-:Y:S01]  /*5ab0*/  STL.64 [R1+0xb8], R12 ;  /* 0x0000b80c01007387 */ /* 0x000fe20000100a00 */
[----:B------:R-:W-:-:S03]  /*5ac0*/  IMAD.WIDE R72, R75, 0x4, R2 ;  /* 0x000000044b487825 */ /* 0x000fc600078e0202 */
[----:B------:R1:W-:Y:S01]  /*5ad0*/  LDGSTS.E [R6+0xe600], [R10.64], P2 ;  /* 0x0e6000000a067fae */ /* 0x0003e20009121846 */
[--C-:B--2---:R-:W-:Y:S01]  /*5ae0*/  IMAD.WIDE R8, R7, 0x4, R172.reuse ;  /* 0x0000000407087825 */ /* 0x104fe200078e02ac */
[----:B------:R-:W-:Y:S02]  /*5af0*/  ISETP.GE.U32.AND P2, PT, R4, 0x7fffffb2, PT ;  /* 0x7fffffb20400780c */ /* 0x000fe40003f46070 */
[----:B------:R-:W-:Y:S01]  /*5b00*/  IADD3 R4, R61, -0x4, RZ ;  /* 0xfffffffc3d047810 */ /* 0x000fe20007ffe0ff */
[----:B------:R-:W-:Y:S01]  /*5b10*/  IMAD.SHL.U32 R7, R14, 0x2, RZ ;  /* 0x000000020e077824 */ /* 0x000fe200078e00ff */
[----:B------:R1:W-:Y:S01]  /*5b20*/  LDGSTS.E [R6+0xf400], [R244.64], P1 ;  /* 0x0f400000f4067fae */ /* 0x0003e20008921846 */
[----:B------:R-:W-:-:S03]  /*5b30*/  IMAD.WIDE R74, R75, 0x4, R172 ;  /* 0x000000044b4a7825 */ /* 0x000fc600078e02ac */
[----:B------:R1:W-:Y:S01]  /*5b40*/  LDGSTS.E [R6+0xf600], [R8.64], P1 ;  /* 0x0f60000008067fae */ /* 0x0003e20008921846 */
[----:B------:R-:W-:Y:S01]  /*5b50*/  ISETP.GE.U32.AND P1, PT, R4, 0x7fffffbd, PT ;  /* 0x7fffffbd0400780c */ /* 0x000fe20003f26070 */
[--C-:B------:R-:W-:Y:S02]  /*5b60*/  IMAD.WIDE R4, R7, 0x4, R2.reuse ;  /* 0x0000000407047825 */ /* 0x100fe400078e0202 */
[----:B------:R-:W-:Y:S02]  /*5b70*/  STL.64 [R1+0xc8], R10 ;  /* 0x0000c80a01007387 */ /* 0x000fe40000100a00 */
[C---:B------:R-:W-:Y:S02]  /*5b80*/  IMAD.WIDE R88, R91.reuse, 0x4, R2 ;  /* 0x000000045b587825 */ /* 0x040fe400078e0202 */
[----:B------:R2:W-:Y:S02]  /*5b90*/  STL.64 [R1+0x108], R8 ;  /* 0x0001080801007387 */ /* 0x0005e40000100a00 */
[----:B------:R-:W-:-:S02]  /*5ba0*/  IMAD.WIDE R90, R91, 0x4, R172 ;  /* 0x000000045b5a7825 */ /* 0x000fc400078e02ac */
[----:B------:R3:W-:Y:S02]  /*5bb0*/  LDGSTS.E [R15+0x800], [R4.64], !P6 ;  /* 0x00800000040f7fae */ /* 0x0007e4000f121846 */
[----:B-1----:R-:W-:Y:S02]  /*5bc0*/  IMAD.WIDE R6, R7, 0x4, R172 ;  /* 0x0000000407067825 */ /* 0x002fe400078e02ac */
[----:B------:R1:W-:Y:S02]  /*5bd0*/  STL.64 [R1+0x9e0], R244 ;  /* 0x0009e0f401007387 */ /* 0x0003e40000100a00 */
[----:B------:R-:W-:Y:S01]  /*5be0*/  IMAD R141, R14, 0x1a, RZ ;  /* 0x0000001a0e8d7824 */ /* 0x000fe200078e02ff */
[----:B--2---:R-:W-:Y:S01]  /*5bf0*/  IADD3 R8, R61, -0x8, RZ ;  /* 0xfffffff83d087810 */ /* 0x004fe20007ffe0ff */
[----:B------:R3:W-:Y:S02]  /*5c00*/  LDGSTS.E [R15+0xa00], [R6.64], !P6 ;  /* 0x00a00000060f7fae */ /* 0x0007e4000f121846 */
[----:B------:R-:W-:Y:S01]  /*5c10*/  IMAD.WIDE R104, R141, 0x4, R2 ;  /* 0x000000048d687825 */ /* 0x000fe200078e0202 */
[----:B------:R-:W-:Y:S01]  /*5c20*/  ISETP.GE.U32.AND P6, PT, R8, 0x7fffffb9, PT ;  /* 0x7fffffb90800780c */ /* 0x000fe20003fc6070 */
[----:B------:R3:W-:Y:S01]  /*5c30*/  LDGSTS.E [R15+0x1800], [R22.64], !P0 ;  /* 0x01800000160f7fae */ /* 0x0007e2000c121846 */
[----:B------:R-:W-:Y:S01]  /*5c40*/  SHF.R.U32.HI R8, RZ, 0xd, R76 ;  /* 0x0000000dff087819 */ /* 0x000fe2000001164c */
[----:B------:R-:W-:-:S02]  /*5c50*/  IMAD R165, R14, 0x1e, RZ ;  /* 0x0000001e0ea57824 */ /* 0x000fc400078e02ff */
[----:B------:R3:W-:Y:S01]  /*5c60*/  LDGSTS.E [R15+0x1a00], [R26.64], !P0 ;  /* 0x01a000001a0f7fae */ /* 0x0007e2000c121846 */
[----:B------:R-:W-:Y:S01]  /*5c70*/  LOP3.LUT P0, RZ, R8, 0x1, RZ, 0xc0, !PT ;  /* 0x0000000108ff7812 */ /* 0x000fe2000780c0ff */
[----:B------:R-:W-:Y:S01]  /*5c80*/  IMAD.WIDE R140, R141, 0x4, R172 ;  /* 0x000000048d8c7825 */ /* 0x000fe200078e02ac */
[----:B------:R-:W-:Y:S01]  /*5c90*/  SHF.R.U32.HI R8, RZ, 0x9, R76 ;  /* 0x00000009ff087819 */ /* 0x000fe2000001164c */
[----:B------:R3:W-:Y:S02]  /*5ca0*/  LDGSTS.E [R15+0x2800], [R40.64], !P4 ;  /* 0x02800000280f7fae */ /* 0x0007e4000e121846 */
[C---:B------:R-:W-:Y:S02]  /*5cb0*/  IMAD.WIDE R160, R165.reuse, 0x4, R2 ;  /* 0x00000004a5a07825 */ /* 0x040fe400078e0202 */
[----:B------:R3:W-:Y:S01]  /*5cc0*/  LDGSTS.E [R15+0x2a00], [R42.64], !P4 ;  /* 0x02a000002a0f7fae */ /* 0x0007e2000e121846 */
[----:B------:R-:W-:Y:S01]  /*5cd0*/  LOP3.LUT P4, RZ, R8, 0x1, RZ, 0xc0, !PT ;  /* 0x0000000108ff7812 */ /* 0x000fe2000788c0ff */
[----:B------:R-:W-:Y:S01]  /*5ce0*/  IMAD.WIDE R164, R165, 0x4, R172 ;  /* 0x00000004a5a47825 */ /* 0x000fe200078e02ac */
[----:B------:R-:W-:Y:S01]  /*5cf0*/  SHF.R.U32.HI R8, RZ, 0x5, R76 ;  /* 0x00000005ff087819 */ /* 0x000fe2000001164c */
[----:B------:R3:W-:Y:S02]  /*5d00*/  LDGSTS.E [R15+0x3800], [R56.64], !P2 ;  /* 0x03800000380f7fae */ /* 0x0007e4000d121846 */
[----:B------:R-:W-:-:S02]  /*5d10*/  IMAD R191, R14, 0x22, RZ ;  /* 0x000000220ebf7824 */ /* 0x000fc400078e02ff */
[----:B------:R3:W-:Y:S01]  /*5d20*/  LDGSTS.E [R15+0x3a00], [R58.64], !P2 ;  /* 0x03a000003a0f7fae */ /* 0x0007e2000d121846 */
[----:B------:R-:W-:Y:S01]  /*5d30*/  LOP3.LUT P2, RZ, R8, 0x1, RZ, 0xc0, !PT ;  /* 0x0000000108ff7812 */ /* 0x000fe2000784c0ff */
[C---:B------:R-:W-:Y:S01]  /*5d40*/  IMAD.WIDE R188, R191.reuse, 0x4, R2 ;  /* 0x00000004bfbc7825 */ /* 0x040fe200078e0202 */
[----:B------:R-:W-:Y:S01]  /*5d50*/  SHF.R.U32.HI R8, RZ, 0x1, R76 ;  /* 0x00000001ff087819 */ /* 0x000fe2000001164c */
[----:B------:R3:W-:Y:S02]  /*5d60*/  LDGSTS.E [R15+0x4800], [R72.64], P0 ;  /* 0x04800000480f7fae */ /* 0x0007e40008121846 */
[----:B------:R-:W-:Y:S02]  /*5d70*/  IMAD R213, R14, 0x26, RZ ;  /* 0x000000260ed57824 */ /* 0x000fe400078e02ff */
[----:B------:R3:W-:Y:S01]  /*5d80*/  LDGSTS.E [R15+0x4a00], [R74.64], P0 ;  /* 0x04a000004a0f7fae */ /* 0x0007e20008121846 */
[----:B------:R-:W-:Y:S01]  /*5d90*/  LOP3.LUT P0, RZ, R8, 0x1, RZ, 0xc0, !PT ;  /* 0x0000000108ff7812 */ /* 0x000fe2000780c0ff */
[----:B------:R-:W-:Y:S01]  /*5da0*/  IMAD.WIDE R190, R191, 0x4, R172 ;  /* 0x00000004bfbe7825 */ /* 0x000fe200078e02ac */
[----:B------:R-:W-:Y:S01]  /*5db0*/  SHF.R.U64 R8, R0, 0x1d, RZ ;  /* 0x0000001d00087819 */ /* 0x000fe200000012ff */
[----:B------:R3:W-:Y:S02]  /*5dc0*/  LDGSTS.E [R15+0x5800], [R88.64], P4 ;  /* 0x05800000580f7fae */ /* 0x0007e4000a121846 */
[----:B------:R-:W-:-:S02]  /*5dd0*/  IMAD.WIDE R210, R213, 0x4, R2 ;  /* 0x00000004d5d27825 */ /* 0x000fc400078e0202 */
[----:B------:R3:W-:Y:S01]  /*5de0*/  LDGSTS.E [R15+0x5a00], [R90.64], P4 ;  /* 0x05a000005a0f7fae */ /* 0x0007e2000a121846 */
[----:B------:R-:W-:Y:S01]  /*5df0*/  LOP3.LUT P4, RZ, R8, 0x1, RZ, 0xc0, !PT ;  /* 0x0000000108ff7812 */ /* 0x000fe2000788c0ff */
[----:B------:R-:W-:Y:S01]  /*5e00*/  IMAD.WIDE R212, R213, 0x4, R172 ;  /* 0x00000004d5d47825 */ /* 0x000fe200078e02ac */
[----:B------:R-:W-:Y:S01]  /*5e10*/  SHF.R.U64 R8, R0, 0x19, RZ ;  /* 0x0000001900087819 */ /* 0x000fe200000012ff */
[----:B------:R3:W-:Y:S02]  /*5e20*/  LDGSTS.E [R15+0x6800], [R104.64], P2 ;  /* 0x06800000680f7fae */ /* 0x0007e40009121846 */
[----:B------:R-:W-:Y:S02]  /*5e30*/  IMAD R237, R14, 0x2a, RZ ;  /* 0x0000002a0eed7824 */ /* 0x000fe400078e02ff */
[----:B------:R3:W-:Y:S01]  /*5e40*/  LDGSTS.E [R15+0x6a00], [R140.64], P2 ;  /* 0x06a000008c0f7fae */ /* 0x0007e20009121846 */
[----:B------:R-:W-:Y:S01]  /*5e50*/  LOP3.LUT P2, RZ, R8, 0x1, RZ, 0xc0, !PT ;  /* 0x0000000108ff7812 */ /* 0x000fe2000784c0ff */
[----:B------:R-:W-:Y:S01]  /*5e60*/  IMAD.WIDE R232, R237, 0x4, R2 ;  /* 0x00000004ede87825 */ /* 0x000fe200078e0202 */
[----:B------:R-:W-:Y:S01]  /*5e70*/  SHF.R.U64 R8, R0, 0x15, RZ ;  /* 0x0000001500087819 */ /* 0x000fe200000012ff */
[----:B------:R3:W-:Y:S02]  /*5e80*/  LDGSTS.E [R15+0x7800], [R160.64], P0 ;  /* 0x07800000a00f7fae */ /* 0x0007e40008121846 */
[----:B------:R-:W-:-:S02]  /*5e90*/  IMAD R9, R14, 0x2e, RZ ;  /* 0x0000002e0e097824 */ /* 0x000fc400078e02ff */
[----:B------:R3:W-:Y:S01]  /*5ea0*/  LDGSTS.E [R15+0x7a00], [R164.64], P0 ;  /* 0x07a00000a40f7fae */ /* 0x0007e20008121846 */
[----:B------:R-:W-:Y:S01]  /*5eb0*/  LOP3.LUT P0, RZ, R8, 0x1, RZ, 0xc0, !PT ;  /* 0x0000000108ff7812 */ /* 0x000fe2000780c0ff */
        /* <DEDUP_REMOVED lines=8> */
[----:B------:R3:W-:Y:S01]  /*5f40*/  LDGSTS.E [R15+0x9800], [R210.64], P2 ;  /* 0x09800000d20f7fae */ /* 0x0007e20009121846 */
[----:B------:R-:W-:Y:S01]  /*5f50*/  IADD3 R9, R61, -0xc, RZ ;  /* 0xfffffff43d097810 */ /* 0x000fe20007ffe0ff */
[----:B------:R-:W-:-:S02]  /*5f60*/  IMAD R30, R14, 0x7, RZ ;  /* 0x000000070e1e7824 */ /* 0x000fc400078e02ff */
[----:B------:R3:W-:Y:S01]  /*5f70*/  LDGSTS.E [R15+0x9a00], [R212.64], P2 ;  /* 0x09a00000d40f7fae */ /* 0x0007e20009121846 */
[----:B------:R-:W-:Y:S01]  /*5f80*/  LOP3.LUT P2, RZ, R8, 0x1, RZ, 0xc0, !PT ;  /* 0x0000000108ff7812 */ /* 0x000fe2000784c0ff */
[----:B------:R-:W-:Y:S01]  /*5f90*/  IMAD R62, R14, 0xf, RZ ;  /* 0x0000000f0e3e7824 */ /* 0x000fe200078e02ff */
[----:B------:R-:W-:Y:S01]  /*5fa0*/  SHF.R.U64 R8, R0, 0x9, RZ ;  /* 0x0000000900087819 */ /* 0x000fe200000012ff */
[----:B------:R2:W-:Y:S01]  /*5fb0*/  LDGSTS.E [R15+0xa800], [R232.64], P0 ;  /* 0x0a800000e80f7fae */ /* 0x0005e20008121846 */
[C---:B------:R-:W-:Y:S02]  /*5fc0*/  IMAD R78, R14.reuse, 0x13, RZ ;  /* 0x000000130e4e7824 */ /* 0x040fe400078e02ff */
[----:B------:R-:W-:Y:S01]  /*5fd0*/  IMAD R94, R14, 0x17, RZ ;  /* 0x000000170e5e7824 */ /* 0x000fe200078e02ff */
[----:B------:R2:W-:Y:S01]  /*5fe0*/  LDGSTS.E [R15+0xaa00], [R236.64], P0 ;  /* 0x0aa00000ec0f7fae */ /* 0x0005e20008121846 */
[----:B------:R-:W-:Y:S01]  /*5ff0*/  LOP3.LUT P0, RZ, R8, 0x1, RZ, 0xc0, !PT ;  /* 0x0000000108ff7812 */ /* 0x000fe2000780c0ff */
[----:B------:R-:W-:-:S02]  /*6000*/  IMAD R8, R14, 0x32, RZ ;  /* 0x000000320e087824 */ /* 0x000fc400078e02ff */
[----:B------:R2:W-:Y:S01]  /*6010*/  LDGSTS.E [R15+0xb800], [R12.64], P4 ;  /* 0x0b8000000c0f7fae */ /* 0x0005e2000a121846 */
[----:B------:R-:W-:-:S03]  /*6020*/  IMAD.WIDE R92, R94, 0x4, R2 ;  /* 0x000000045e5c7825 */ /* 0x000fc600078e0202 */
[----:B------:R2:W-:Y:S01]  /*6030*/  LDGSTS.E [R15+0xba00], [R10.64], P4 ;  /* 0x0ba000000a0f7fae */ /* 0x0005e2000a121846 */
[----:B------:R-:W-:Y:S01]  /*6040*/  ISETP.GE.U32.AND P4, PT, R9, 0x7fffffb5, PT ;  /* 0x7fffffb50900780c */ /* 0x000fe20003f86070 */
[----:B-1----:R-:W-:Y:S02]  /*6050*/  IMAD.WIDE R244, R8, 0x4, R2 ;  /* 0x0000000408f47825 */ /* 0x002fe400078e0202 */
[----:B------:R2:W-:Y:S02]  /*6060*/  STL.64 [R1+0x9e8], R232 ;  /* 0x0009e8e801007387 */ /* 0x0005e40000100a00 */
[----:B------:R-:W-:Y:S02]  /*6070*/  IMAD R9, R14, 0x36, RZ ;  /* 0x000000360e097824 */ /* 0x000fe400078e02ff */
[----:B------:R3:W-:Y:S01]  /*6080*/  LDGSTS.E [R15+0xc800], [R244.64], P2 ;  /* 0x0c800000f40f7fae */ /* 0x0007e20009121846 */
[----:B------:R-:W-:-:S03]  /*6090*/  IMAD.WIDE R94, R94, 0x4, R172 ;  /* 0x000000045e5e7825 */ /* 0x000fc600078e02ac */
[----:B------:R-:W-:Y:S01]  /*60a0*/  STL.64 [R1], R12 ;  /* 0x0000000c01007387 */ /* 0x000fe20000100a00 */
[----:B------:R-:W-:-:S03]  /*60b0*/  IMAD.WIDE R250, R9, 0x4, R2 ;  /* 0x0000000409fa7825 */ /* 0x000fc600078e0202 */
[----:B------:R1:W-:Y:S01]  /*60c0*/  STL.64 [R1+0x18], R10 ;  /* 0x0000180a01007387 */ /* 0x0003e20000100a00 */
[--C-:B--2---:R-:W-:Y:S01]  /*60d0*/  IMAD.WIDE R232, R8, 0x4, R172.reuse ;  /* 0x0000000408e87825 */ /* 0x104fe200078e02ac */
[----:B------:R-:W-:Y:S02]  /*60e0*/  SHF.R.U64 R8, R0, 0x5, RZ ;  /* 0x0000000500087819 */ /* 0x000fe400000012ff */
[----:B------:R-:W-:Y:S01]  /*60f0*/  STL.64 [R1+0x9f0], R236 ;  /* 0x0009f0ec01007387 */ /* 0x000fe20000100a00 */
[----:B------:R-:W-:-:S03]  /*6100*/  IMAD.WIDE R248, R9, 0x4, R172 ;  /* 0x0000000409f87825 */ /* 0x000fc600078e02ac */
[----:B------:R3:W-:Y:S01]  /*6110*/  LDGSTS.E [R15+0xca00], [R232.64], P2 ;  /* 0x0ca00000e80f7fae */ /* 0x0007e20009121846 */
[----:B------:R-:W-:Y:S01]  /*6120*/  LOP3.LUT P2, RZ, R8, 0x1, RZ, 0xc0, !PT ;  /* 0x0000000108ff7812 */ /* 0x000fe2000784c0ff */
[----:B------:R-:W-:Y:S01]  /*6130*/  IMAD.MOV.U32 R9, RZ, RZ, 0x3f ;  /* 0x0000003fff097424 */ /* 0x000fe200078e00ff */
[----:B------:R-:W-:Y:S01]  /*6140*/  SHF.R.U64 R8, R0, 0x1, RZ ;  /* 0x0000000100087819 */ /* 0x000fe200000012ff */
[----:B------:R2:W-:Y:S01]  /*6150*/  LDGSTS.E [R15+0xd800], [R250.64], P0 ;  /* 0x0d800000fa0f7fae */ /* 0x0005e20008121846 */
[----:B-1----:R-:W-:Y:S01]  /*6160*/  IMAD R10, R14, 0x3, RZ ;  /* 0x000000030e0a7824 */ /* 0x002fe200078e02ff */
[----:B------:R-:W-:Y:S01]  /*6170*/  LOP3.LUT R13, R60, 0x3f, RZ, 0xc0, !PT ;  /* 0x0000003f3c0d7812 */ /* 0x000fe200078ec0ff */
[--C-:B------:R-:W-:Y:S01]  /*6180*/  IMAD.WIDE R60, R62, 0x4, R2.reuse ;  /* 0x000000043e3c7825 */ /* 0x100fe200078e0202 */
[----:B------:R3:W-:Y:S01]  /*6190*/  LDGSTS.E [R15+0xda00], [R248.64], P0 ;  /* 0x0da00000f80f7fae */ /* 0x0007e20008121846 */
[----:B------:R-:W-:Y:S02]  /*61a0*/  LOP3.LUT P0, RZ, R8, 0x1, RZ, 0xc0, !PT ;  /* 0x0000000108ff7812 */ /* 0x000fe4000780c0ff */
[C---:B------:R-:W-:Y:S01]  /*61b0*/  IMAD R8, R14.reuse, 0x3a, RZ ;  /* 0x0000003a0e087824 */ /* 0x040fe200078e02ff */
[----:B------:R-:W-:Y:S01]  /*61c0*/  IADD3 R11, R9, c[0x0][0x180], RZ ;  /* 0x00006000090b7a10 */ /* 0x000fe20007ffe0ff */
[----:B------:R-:W-:Y:S01]  /*61d0*/  IMAD R9, R14, 0x3e, RZ ;  /* 0x0000003e0e097824 */ /* 0x000fe200078e02ff */
[----:B------:R-:W-:Y:S01]  /*61e0*/  STL.64 [R1+0x9f8], R250 ;  /* 0x0009f8fa01007387 */ /* 0x000fe20000100a00 */
[----:B-----5:R-:W-:Y:S01]  /*61f0*/  IMAD.WIDE R34, R8, 0x4, R2 ;  /* 0x0000000408227825 */ /* 0x020fe200078e0202 */
[----:B------:R-:W-:-:S03]  /*6200*/  LOP3.LUT R12, R46, 0x60, RZ, 0x3c, !PT ;  /* 0x000000602e0c7812 */ /* 0x000fc600078e3cff */
[--C-:B----4-:R-:W-:Y:S01]  /*6210*/  IMAD.WIDE R32, R8, 0x4, R172.reuse ;  /* 0x0000000408207825 */ /* 0x110fe200078e02ac */
[----:B------:R1:W-:Y:S03]  /*6220*/  STL.64 [R1+0xc0], R34 ;  /* 0x0000c02201007387 */ /* 0x0003e60000100a00 */
[----:B------:R-:W-:Y:S01]  /*6230*/  IMAD.SHL.U32 R252, R13, 0x4, RZ ;  /* 0x000000040dfc7824 */ /* 0x000fe200078e00ff */
[----:B------:R1:W-:Y:S01]  /*6240*/  LDGSTS.E [R15+0xe800], [R34.64], P2 ;  /* 0x0e800000220f7fae */ /* 0x0003e20009121846 */
[----:B------:R-:W-:Y:S02]  /*6250*/  IMAD R46, R14, 0xb, RZ ;  /* 0x0000000b0e2e7824 */ /* 0x000fe400078e02ff */
[----:B------:R-:W-:Y:S01]  /*6260*/  IMAD.WIDE R62, R62, 0x4, R172 ;  /* 0x000000043e3e7825 */ /* 0x000fe200078e02ac */
[----:B------:R4:W-:Y:S01]  /*6270*/  STL.64 [R1+0xe0], R32 ;  /* 0x0000e02001007387 */ /* 0x0009e20000100a00 */
[----:B------:R-:W-:-:S02]  /*6280*/  LOP3.LUT R252, R252, 0x110, R28, 0x78, !PT ;  /* 0x00000110fcfc7812 */ /* 0x000fc400078e781c */
[C---:B------:R-:W-:Y:S01]  /*6290*/  IMAD R144, R14.reuse, 0x1b, RZ ;  /* 0x0000001b0e907824 */ /* 0x040fe200078e02ff */
[----:B------:R4:W-:Y:S01]  /*62a0*/  LDGSTS.E [R15+0xea00], [R32.64], P2 ;  /* 0x0ea00000200f7fae */ /* 0x0009e20009121846 */
[----:B------:R-:W-:Y:S01]  /*62b0*/  ISETP.GT.AND P2, PT, R11, 0x3f, PT ;  /* 0x0000003f0b00780c */ /* 0x000fe20003f44270 */
[----:B------:R-:W-:Y:S02]  /*62c0*/  IMAD R176, R14, 0x1f, RZ ;  /* 0x0000001f0eb07824 */ /* 0x000fe400078e02ff */
[----:B-1----:R-:W-:Y:S01]  /*62d0*/  IMAD.WIDE R34, R9, 0x4, R2 ;  /* 0x0000000409227825 */ /* 0x002fe200078e0202 */
[----:B------:R-:W-:-:S03]  /*62e0*/  SEL R44, RZ, 0x4, !P2 ;  /* 0x00000004ff2c7807 */ /* 0x000fc60005000000 */
[----:B------:R-:W-:Y:S01]  /*62f0*/  IMAD.WIDE R142, R144, 0x4, R2 ;  /* 0x00000004908e7825 */ /* 0x000fe200078e0202 */
[----:B------:R1:W-:Y:S03]  /*6300*/  LDGSTS.E [R15+0xf800], [R34.64], P0 ;  /* 0x0f800000220f7fae */ /* 0x0003e60008121846 */
[----:B----4-:R-:W-:Y:S01]  /*6310*/  IMAD.WIDE R32, R9, 0x4, R172 ;  /* 0x0000000409207825 */ /* 0x010fe200078e02ac */
[----:B------:R1:W-:Y:S03]  /*6320*/  STL.64 [R1+0x100], R34 ;  /* 0x0001002201007387 */ /* 0x0003e60000100a00 */
[----:B------:R-:W-:Y:S01]  /*6330*/  IMAD.WIDE R8, R10, 0x4, R2 ;  /* 0x000000040a087825 */ /* 0x000fe200078e0202 */
[----:B------:R4:W-:Y:S01]  /*6340*/  LDGSTS.E [R15+0xfa00], [R32.64], P0 ;  /* 0x0fa00000200f7fae */ /* 0x0009e20008121846 */
[----:B------:R-:W-:-:S02]  /*6350*/  ISETP.GE.AND P0, PT, R13, c[0x0][0x180], PT ;  /* 0x000060000d007a0c */ /* 0x000fc40003f06270 */
[--C-:B------:R-:W-:Y:S01]  /*6360*/  IMAD.WIDE R10, R10, 0x4, R172.reuse ;  /* 0x000000040a0a7825 */ /* 0x100fe200078e02ac */
[----:B------:R5:W-:Y:S01]  /*6370*/  LDGSTS.E [R12+0xc00], [R8.64], !P1 ;  /* 0x00c00000080c7fae */ /* 0x000be2000c921846 */
[----:B------:R-:W-:Y:S02]  /*6380*/  SEL R44, R44, RZ, !P0 ;  /* 0x000000ff2c2c7207 */ /* 0x000fe40004000000 */
[----:B------:R-:W-:Y:S01]  /*6390*/  IMAD.WIDE R144, R144, 0x4, R172 ;  /* 0x0000000490907825 */ /* 0x000fe200078e02ac */
[----:B------:R5:W-:Y:S01]  /*63a0*/  LDGSTS.E [R12+0xe00], [R10.64], !P1 ;  /* 0x00e000000a0c7fae */ /* 0x000be2000c921846 */
[----:B------:R-:W-:Y:S02]  /*63b0*/  ISETP.GE.U32.AND P1, PT, R29, 0x7fffffb1, PT ;  /* 0x7fffffb11d00780c */ /* 0x000fe40003f26070 */
[----:B------:R-:W-:Y:S01]  /*63c0*/  IMAD.WIDE R28, R30, 0x4, R2 ;  /* 0x000000041e1c7825 */ /* 0x000fe200078e0202 */
[----:B------:R-:W-:Y:S01]  /*63d0*/  ISETP.NE.U32.AND P0, PT, R44, RZ, PT ;  /* 0x000000ff2c00720c */ /* 0x000fe20003f05070 */
[----:B------:R4:W-:Y:S01]  /*63e0*/  STL.64 [R1+0x110], R32 ;  /* 0x0001102001007387 */ /* 0x0009e20000100a00 */
[----:B------:R-:W-:Y:S01]  /*63f0*/  SHF.R.U32.HI R44, RZ, 0xc, R76 ;  /* 0x0000000cff2c7819 */ /* 0x000fe2000001164c */
[----:B------:R-:W-:Y:S01]  /*6400*/  IMAD.WIDE R30, R30, 0x4, R172 ;  /* 0x000000041e1e7825 */ /* 0x000fe200078e02ac */
[----:B------:R-:W-:Y:S01]  /*6410*/  SHF.R.U32.HI R76, RZ, 0x4, R76 ;  /* 0x00000004ff4c7819 */ /* 0x000fe2000001164c */
[----:B------:R5:W-:Y:S02]  /*6420*/  LDGSTS.E [R12+0x1c00], [R28.64], !P6 ;  /* 0x01c000001c0c7fae */ /* 0x000be4000f121846 */
[----:B------:R-:W-:-:S02]  /*6430*/  IMAD.WIDE R168, R176, 0x4, R2 ;  /* 0x00000004b0a87825 */ /* 0x000fc400078e0202 */
[----:B------:R5:W-:Y:S01]  /*6440*/  LDGSTS.E [R12+0x1e00], [R30.64], !P6 ;  /* 0x01e000001e0c7fae */ /* 0x000be2000f121846 */
[----:B------:R-:W-:Y:S01]  /*6450*/  LOP3.LUT P6, RZ, R44, 0x1, RZ, 0xc0, !PT ;  /* 0x000000012cff7812 */ /* 0x000fe200078cc0ff */
[----:B------:R-:W-:-:S04]  /*6460*/  IMAD.WIDE R44, R46, 0x4, R2 ;  /* 0x000000042e2c7825 */ /* 0x000fc800078e0202 */
[--C-:B------:R-:W-:Y:S01]  /*6470*/  IMAD.WIDE R46, R46, 0x4, R172.reuse ;  /* 0x000000042e2e7825 */ /* 0x100fe200078e02ac */
[----:B------:R5:W-:Y:S03]  /*6480*/  LDGSTS.E [R12+0x2c00], [R44.64], !P4 ;  /* 0x02c000002c0c7fae */ /* 0x000be6000e121846 */
[----:B------:R-:W-:Y:S01]  /*6490*/  IMAD.WIDE R176, R176, 0x4, R172 ;  /* 0x00000004b0b07825 */ /* 0x000fe200078e02ac */
[----:B------:R5:W-:Y:S01]  /*64a0*/  LDGSTS.E [R12+0x2e00], [R46.64], !P4 ;  /* 0x02e000002e0c7fae */ /* 0x000be2000e121846 */
[----:B------:R-:W-:Y:S02]  /*64b0*/  LOP3.LUT P4, RZ, R77, 0x1, RZ, 0xc0, !PT ;  /* 0x000000014dff7812 */ /* 0x000fe4000788c0ff */
[C---:B------:R-:W-:Y:S01]  /*64c0*/  IMAD R196, R14.reuse, 0x23, RZ ;  /* 0x000000230ec47824 */ /* 0x040fe200078e02ff */
[----:B------:R5:W-:Y:S01]  /*64d0*/  LDGSTS.E [R12+0x3c00], [R60.64], !P1 ;  /* 0x03c000003c0c7fae */ /* 0x000be2000c921846 */
[----:B------:R-:W-:-:S02]  /*64e0*/  IMAD R218, R14, 0x27, RZ ;  /* 0x000000270eda7824 */ /* 0x000fc400078e02ff */
[--C-:B------:R-:W-:Y:S01]  /*64f0*/  IMAD.WIDE R194, R196, 0x4, R2.reuse ;  /* 0x00000004c4c27825 */ /* 0x100fe200078e0202 */
[----:B------:R5:W-:Y:S01]  /*6500*/  LDGSTS.E [R12+0x3e00], [R62.64], !P1 ;  /* 0x03e000003e0c7fae */ /* 0x000be2000c921846 */
[----:B------:R-:W-:Y:S02]  /*6510*/  LOP3.LUT P1, RZ, R76, 0x1, RZ, 0xc0, !PT ;  /* 0x000000014cff7812 */ /* 0x000fe4000782c0ff */
[----:B------:R-:W-:-:S04]  /*6520*/  IMAD.WIDE R76, R78, 0x4, R2 ;  /* 0x000000044e4c7825 */ /* 0x000fc800078e0202 */
[--C-:B------:R-:W-:Y:S01]  /*6530*/  IMAD.WIDE R78, R78, 0x4, R172.reuse ;  /* 0x000000044e4e7825 */ /* 0x100fe200078e02ac */
[----:B------:R5:W-:Y:S03]  /*6540*/  LDGSTS.E [R12+0x4c00], [R76.64], P6 ;  /* 0x04c000004c0c7fae */ /* 0x000be6000b121846 */
[----:B------:R-:W-:Y:S01]  /*6550*/  IMAD.WIDE R196, R196, 0x4, R172 ;  /* 0x00000004c4c47825 */ /* 0x000fe200078e02ac */
[----:B------:R5:W-:Y:S01]  /*6560*/  LDGSTS.E [R12+0x4e00], [R78.64], P6 ;  /* 0x04e000004e0c7fae */ /* 0x000be2000b121846 */
[----:B------:R-:W-:Y:S02]  /*6570*/  LOP3.LUT P6, RZ, R106, 0x1, RZ, 0xc0, !PT ;  /* 0x000000016aff7812 */ /* 0x000fe400078cc0ff */
[----:B------:R-:W-:Y:S01]  /*6580*/  SHF.R.U64 R106, R0, 0x18, RZ ;  /* 0x00000018006a7819 */ /* 0x000fe200000012ff */
[----:B------:R5:W-:Y:S01]  /*6590*/  LDGSTS.E [R12+0x5c00], [R92.64], P4 ;  /* 0x05c000005c0c7fae */ /* 0x000be2000a121846 */
[----:B------:R-:W-:-:S03]  /*65a0*/  IMAD.WIDE R214, R218, 0x4, R2 ;  /* 0x00000004dad67825 */ /* 0x000fc600078e0202 */
        /* <DEDUP_REMOVED lines=10> */
[----:B------:R5:W-:Y:S02]  /*6650*/  LDGSTS.E [R12+0x7c00], [R168.64], !P5 ;  /* 0x07c00000a80c7fae */ /* 0x000be4000e921846 */
[----:B------:R-:W-:-:S02]  /*6660*/  IMAD.WIDE R242, R242, 0x4, R172 ;  /* 0x00000004f2f27825 */ /* 0x000fc400078e02ac */
[----:B------:R5:W-:Y:S01]  /*6670*/  LDGSTS.E [R12+0x7e00], [R176.64], !P5 ;  /* 0x07e00000b00c7fae */ /* 0x000be2000e921846 */
[----:B------:R-:W-:Y:S01]  /*6680*/  LOP3.LUT P5, RZ, R106, 0x1, RZ, 0xc0, !PT ;  /* 0x000000016aff7812 */ /* 0x000fe200078ac0ff */
[----:B------:R-:W-:Y:S01]  /*6690*/  IMAD R239, R13, c[0x0][0x18c], RZ ;  /* 0x000063000def7a24 */ /* 0x000fe200078e02ff */
[----:B------:R-:W-:Y:S01]  /*66a0*/  SHF.R.U64 R106, R0, 0xc, RZ ;  /* 0x0000000c006a7819 */ /* 0x000fe200000012ff */
[----:B------:R5:W-:Y:S01]  /*66b0*/  LDGSTS.E [R12+0x8c00], [R194.64], P6 ;  /* 0x08c00000c20c7fae */ /* 0x000be2000b121846 */
[C---:B------:R-:W-:Y:S02]  /*66c0*/  IMAD R13, R14.reuse, 0x33, RZ ;  /* 0x000000330e0d7824 */ /* 0x040fe400078e02ff */
[----:B------:R-:W-:Y:S01]  /*66d0*/  IMAD R48, R14, 0x37, RZ ;  /* 0x000000370e307824 */ /* 0x000fe200078e02ff */
[----:B------:R5:W-:Y:S01]  /*66e0*/  LDGSTS.E [R12+0x8e00], [R196.64], P6 ;  /* 0x08e00000c40c7fae */ /* 0x000be2000b121846 */
[----:B------:R-:W-:Y:S01]  /*66f0*/  LOP3.LUT P6, RZ, R106, 0x1, RZ, 0xc0, !PT ;  /* 0x000000016aff7812 */ /* 0x000fe200078cc0ff */
[C---:B------:R-:W-:Y:S01]  /*6700*/  IMAD.WIDE R246, R13.reuse, 0x4, R2 ;  /* 0x000000040df67825 */ /* 0x040fe200078e0202 */
[C---:B------:R-:W-:Y:S01]  /*6710*/  SHF.R.U64 R106, R0.reuse, 0x8, RZ ;  /* 0x00000008006a7819 */ /* 0x040fe200000012ff */
[----:B------:R5:W-:Y:S01]  /*6720*/  LDGSTS.E [R12+0x9c00], [R214.64], P4 ;  /* 0x09c00000d60c7fae */ /* 0x000be2000a121846 */
[----:B------:R-:W-:Y:S01]  /*6730*/  SHF.R.U64 R0, R0, 0x4, RZ ;  /* 0x0000000400007819 */ /* 0x000fe200000012ff */
[----:B-1----:R-:W-:-:S02]  /*6740*/  IMAD.WIDE R34, R13, 0x4, R172 ;  /* 0x000000040d227825 */ /* 0x002fc400078e02ac */
[----:B------:R5:W-:Y:S01]  /*6750*/  LDGSTS.E [R12+0x9e00], [R218.64], P4 ;  /* 0x09e00000da0c7fae */ /* 0x000be2000a121846 */
[----:B------:R-:W-:Y:S01]  /*6760*/  LOP3.LUT P4, RZ, R106, 0x1, RZ, 0xc0, !PT ;  /* 0x000000016aff7812 */ /* 0x000fe2000788c0ff */
[C---:B------:R-:W-:Y:S02]  /*6770*/  IMAD R106, R14.reuse, 0x2f, RZ ;  /* 0x0000002f0e6a7824 */ /* 0x040fe400078e02ff */
[----:B------:R5:W-:Y:S01]  /*6780*/  LDGSTS.E [R12+0xac00], [R240.64], P1 ;  /* 0x0ac00000f00c7fae */ /* 0x000be20008921846 */
[----:B----4-:R-:W-:Y:S02]  /*6790*/  IMAD R32, R14, 0x3b, RZ ;  /* 0x0000003b0e207824 */ /* 0x010fe400078e02ff */
[----:B--2---:R-:W-:Y:S01]  /*67a0*/  IMAD.WIDE R250, R106, 0x4, R2 ;  /* 0x000000046afa7825 */ /* 0x004fe200078e0202 */
[----:B------:R5:W-:Y:S01]  /*67b0*/  LDGSTS.E [R12+0xae00], [R242.64], P1 ;  /* 0x0ae00000f20c7fae */ /* 0x000be20008921846 */
[----:B------:R-:W-:Y:S02]  /*67c0*/  LOP3.LUT P1, RZ, R0, 0x1, RZ, 0xc0, !PT ;  /* 0x0000000100ff7812 */ /* 0x000fe4000782c0ff */
[----:B------:R-:W-:Y:S01]  /*67d0*/  IMAD.WIDE R236, R106, 0x4, R172 ;  /* 0x000000046aec7825 */ /* 0x000fe200078e02ac */
[----:B------:R5:W-:Y:S03]  /*67e0*/  LDGSTS.E [R12+0xbc00], [R250.64], P5 ;  /* 0x0bc00000fa0c7fae */ /* 0x000be6000a921846 */
[----:B------:R-:W-:Y:S01]  /*67f0*/  IMAD R14, R14, 0x3f, RZ ;  /* 0x0000003f0e0e7824 */ /* 0x000fe200078e02ff */
[----:B------:R5:W-:Y:S01]  /*6800*/  LDGSTS.E [R12+0xbe00], [R236.64], P5 ;  /* 0x0be00000ec0c7fae */ /* 0x000be2000a921846 */
[----:B------:R-:W-:Y:S01]  /*6810*/  LEA R106, P5, R239, c[0x0][0x168], 0x2 ;  /* 0x00005a00ef6a7a11 */ /* 0x000fe200078a10ff */
[----:B------:R-:W-:-:S02]  /*6820*/  IMAD.WIDE R50, R32, 0x4, R2 ;  /* 0x0000000420327825 */ /* 0x000fc400078e0202 */
[----:B------:R5:W-:Y:S01]  /*6830*/  LDGSTS.E [R12+0xcc00], [R246.64], P6 ;  /* 0x0cc00000f60c7fae */ /* 0x000be2000b121846 */
[----:B------:R-:W-:Y:S01]  /*6840*/  LEA.HI.X.SX32 R0, R239, c[0x0][0x16c], 0x2, P5 ;  /* 0x00005b00ef007a11 */ /* 0x000fe200028f16ff */
[----:B------:R-:W-:Y:S01]  /*6850*/  IMAD.WIDE R64, R48, 0x4, R172 ;  /* 0x0000000430407825 */ /* 0x000fe200078e02ac */
[-C--:B---3--:R-:W-:Y:S01]  /*6860*/  LEA R15, P5, R238, R106.reuse, 0x2 ;  /* 0x0000006aee0f7211 */ /* 0x088fe200078a10ff */
[----:B------:R1:W-:Y:S01]  /*6870*/  LDGSTS.E [R12+0xce00], [R34.64], P6 ;  /* 0x0ce00000220c7fae */ /* 0x0003e2000b121846 */
[----:B------:R-:W-:Y:S02]  /*6880*/  LEA R13, P6, R234, R106, 0x2 ;  /* 0x0000006aea0d7211 */ /* 0x000fe400078c10ff */
[----:B------:R-:W-:Y:S01]  /*6890*/  LEA.HI.X.SX32 R33, R238, R0, 0x2, P5 ;  /* 0x00000000ee217211 */ /* 0x000fe200028f16ff */
[----:B------:R-:W-:Y:S01]  /*68a0*/  STL [R1+0x39c], R15 ;  /* 0x00039c0f01007387 */ /* 0x000fe20000100800 */
[----:B------:R-:W-:-:S03]  /*68b0*/  IMAD.WIDE R238, R48, 0x4, R2 ;  /* 0x0000000430ee7825 */ /* 0x000fc600078e0202 */
[----:B------:R1:W-:Y:S01]  /*68c0*/  STL.64 [R1+0x40], R34 ;  /* 0x0000402201007387 */ /* 0x0003e20000100a00 */
[----:B------:R-:W-:Y:S01]  /*68d0*/  IMAD.WIDE R48, R32, 0x4, R172 ;  /* 0x0000000420307825 */ /* 0x000fe200078e02ac */
[----:B------:R-:W-:Y:S02]  /*68e0*/  LEA.HI.X.SX32 R32, R234, R0, 0x2, P6 ;  /* 0x00000000ea207211 */ /* 0x000fe400030f16ff */
[----:B------:R5:W-:Y:S04]  /*68f0*/  LDGSTS.E [R12+0xdc00], [R238.64], P4 ;  /* 0x0dc00000ee0c7fae */ /* 0x000be8000a121846 */
[----:B------:R5:W-:Y:S01]  /*6900*/  LDGSTS.E [R12+0xde00], [R64.64], P4 ;  /* 0x0de00000400c7fae */ /* 0x000be2000a121846 */
[----:B-1----:R-:W-:-:S03]  /*6910*/  IMAD.WIDE R34, R14, 0x4, R2 ;  /* 0x000000040e227825 */ /* 0x002fc600078e0202 */
[----:B------:R5:W-:Y:S01]  /*6920*/  LDGSTS.E [R12+0xec00], [R50.64], P1 ;  /* 0x0ec00000320c7fae */ /* 0x000be20008921846 */
[----:B------:R-:W-:-:S03]  /*6930*/  IMAD.WIDE R2, R14, 0x4, R172 ;  /* 0x000000040e027825 */ /* 0x000fc600078e02ac */
[----:B------:R5:W-:Y:S01]  /*6940*/  LDGSTS.E [R12+0xee00], [R48.64], P1 ;  /* 0x0ee00000300c7fae */ /* 0x000be20008921846 */
[----:B------:R-:W-:Y:S01]  /*6950*/  LEA R14, P5, R229, R106, 0x2 ;  /* 0x0000006ae50e7211 */ /* 0x000fe200078a10ff */
[----:B------:R-:W-:Y:S02]  /*6960*/  IMAD R172, R235, c[0x0][0x190], RZ ;  /* 0x00006400ebac7a24 */ /* 0x000fe400078e02ff */
[----:B------:R5:W-:Y:S01]  /*6970*/  LDGSTS.E [R12+0xfc00], [R34.64], !P3 ;  /* 0x0fc00000220c7fae */ /* 0x000be2000d921846 */
[----:B------:R-:W-:Y:S02]  /*6980*/  IMAD.MOV.U32 R234, RZ, RZ, R2 ;  /* 0x000000ffffea7224 */ /* 0x000fe400078e0002 */
[----:B------:R-:W-:Y:S01]  /*6990*/  IMAD.MOV.U32 R235, RZ, RZ, R3 ;  /* 0x000000ffffeb7224 */ /* 0x000fe200078e0003 */
[----:B------:R-:W-:Y:S01]  /*69a0*/  MOV R3, R33 ;  /* 0x0000002100037202 */ /* 0x000fe20000000f00 */
[----:B------:R-:W-:Y:S01]  /*69b0*/  IMAD.MOV.U32 R2, RZ, RZ, R15 ;  /* 0x000000ffff027224 */ /* 0x000fe200078e000f */
[----:B------:R-:W-:Y:S01]  /*69c0*/  STL [R1+0x398], R33 ;  /* 0x0003982101007387 */ /* 0x000fe20000100800 */
[----:B------:R-:W-:Y:S01]  /*69d0*/  LEA.HI.X.SX32 R15, R229, R0, 0x2, P5 ;  /* 0x00000000e50f7211 */ /* 0x000fe200028f16ff */
[----:B------:R-:W-:Y:S01]  /*69e0*/  IMAD R173, R228, c[0x0][0x190], RZ ;  /* 0x00006400e4ad7a24 */ /* 0x000fe200078e02ff */
[C---:B------:R-:W-:Y:S01]  /*69f0*/  LEA R229, P6, R108.reuse, R106, 0x2 ;  /* 0x0000006a6ce57211 */ /* 0x040fe200078c10ff */
[----:B------:R5:W-:Y:S03]  /*6a00*/  LDGSTS.E [R12+0xfe00], [R234.64], !P3 ;  /* 0x0fe00000ea0c7fae */ /* 0x000be6000d921846 */
[----:B------:R-:W-:Y:S01]  /*6a10*/  LEA.HI.X.SX32 R108, R108, R0, 0x2, P6 ;  /* 0x000000006c6c7211 */ /* 0x000fe200030f16ff */
[----:B------:R-:W0:Y:S04]  /*6a20*/  LDGDEPBAR ;  /* 0x00000000000079af */ /* 0x000e280000000000 */
[----:B------:R1:W-:Y:S04]  /*6a30*/  LDGSTS.E [R252+0x10000], [R2.64], P0 ;  /* 0x1000000002fc7fae */ /* 0x0003e80008121846 */
[----:B------:R2:W-:Y:S01]  /*6a40*/  STL [R1+0x3c8], R13 ;  /* 0x0003c80d01007387 */ /* 0x0005e20000100800 */
[----:B-----5:R-:W-:-:S03]  /*6a50*/  LEA R12, P1, R172, R106, 0x2 ;  /* 0x0000006aac0c7211 */ /* 0x020fc600078210ff */
[----:B------:R-:W-:Y:S01]  /*6a60*/  STL.64 [R1+0x98], R50 ;  /* 0x0000983201007387 */ /* 0x000fe20000100a00 */
[----:B-1----:R-:W-:-:S03]  /*6a70*/  IMAD.MOV.U32 R2, RZ, RZ, R13 ;  /* 0x000000ffff027224 */ /* 0x002fc600078e000d */
[----:B------:R-:W-:Y:S01]  /*6a80*/  STL.64 [R1+0xd0], R34 ;  /* 0x0000d02201007387 */ /* 0x000fe20000100a00 */
[----:B------:R-:W-:Y:S01]  /*6a90*/  IMAD.MOV.U32 R3, RZ, RZ, R32 ;  /* 0x000000ffff037224 */ /* 0x000fe200078e0020 */
[-C--:B--2---:R-:W-:Y:S02]  /*6aa0*/  LEA R13, P3, R225, R106.reuse, 0x2 ;  /* 0x0000006ae10d7211 */ /* 0x084fe400078610ff */
[----:B------:R1:W-:Y:S04]  /*6ab0*/  STL.64 [R1+0x60], R64 ;  /* 0x0000604001007387 */ /* 0x0003e80000100a00 */
[----:B------:R2:W-:Y:S04]  /*6ac0*/  STL.64 [R1+0xa0], R48 ;  /* 0x0000a03001007387 */ /* 0x0005e80000100a00 */
[----:B------:R-:W-:Y:S04]  /*6ad0*/  STL [R1+0x3e8], R14 ;  /* 0x0003e80e01007387 */ /* 0x000fe80000100800 */
[----:B------:R3:W-:Y:S01]  /*6ae0*/  LDGSTS.E [R252+0x10800], [R2.64], P0 ;  /* 0x1080000002fc7fae */ /* 0x0007e20008121846 */
[----:B-1----:R-:W-:-:S03]  /*6af0*/  LEA R64, P5, R109, R106, 0x2 ;  /* 0x0000006a6d407211 */ /* 0x002fc600078a10ff */
[----:B------:R1:W-:Y:S01]  /*6b00*/  STL [R1+0x3c4], R32 ;  /* 0x0003c42001007387 */ /* 0x0003e20000100800 */
[----:B--2---:R-:W-:Y:S02]  /*6b10*/  LEA R48, P6, R113, R106, 0x2 ;  /* 0x0000006a71307211 */ /* 0x004fe400078c10ff */
[-C--:B------:R-:W-:Y:S01]  /*6b20*/  LEA.HI.X.SX32 R67, R109, R0.reuse, 0x2, P5 ;  /* 0x000000006d437211 */ /* 0x080fe200028f16ff */
[----:B------:R-:W-:Y:S01]  /*6b30*/  STL [R1+0x408], R12 ;  /* 0x0004080c01007387 */ /* 0x000fe20000100800 */
[----:B------:R-:W-:Y:S02]  /*6b40*/  LEA.HI.X.SX32 R51, R113, R0, 0x2, P6 ;  /* 0x0000000071337211 */ /* 0x000fe400030f16ff */
[----:B------:R-:W-:Y:S01]  /*6b50*/  LEA R109, P5, R137, R106, 0x2 ;  /* 0x0000006a896d7211 */ /* 0x000fe200078a10ff */
[----:B---3--:R-:W-:Y:S01]  /*6b60*/  IMAD.MOV.U32 R2, RZ, RZ, R14 ;  /* 0x000000ffff027224 */ /* 0x008fe200078e000e */
[----:B------:R2:W-:Y:S01]  /*6b70*/  STL [R1+0x3e4], R15 ;  /* 0x0003e40f01007387 */ /* 0x0005e20000100800 */
[----:B------:R-:W-:Y:S01]  /*6b80*/  IMAD.MOV.U32 R3, RZ, RZ, R15 ;  /* 0x000000ffff037224 */ /* 0x000fe200078e000f */
[----:B-1----:R-:W-:Y:S01]  /*6b90*/  LEA.HI.X.SX32 R32, R172, R0, 0x2, P1 ;  /* 0x00000000ac207211 */ /* 0x002fe200008f16ff */
[----:B------:R-:W-:Y:S01]  /*6ba0*/  IMAD R172, R224, c[0x0][0x190], RZ ;  /* 0x00006400e0ac7a24 */ /* 0x000fe200078e02ff */
[----:B------:R-:W-:Y:S01]  /*6bb0*/  LEA R14, P1, R173, R106, 0x2 ;  /* 0x0000006aad0e7211 */ /* 0x000fe200078210ff */
[----:B------:R-:W-:Y:S04]  /*6bc0*/  STL [R1+0x428], R13 ;  /* 0x0004280d01007387 */ /* 0x000fe80000100800 */
[----:B------:R1:W-:Y:S01]  /*6bd0*/  LDGSTS.E [R252+0x11000], [R2.64], P0 ;  /* 0x1100000002fc7fae */ /* 0x0003e20008121846 */
[----:B--2---:R-:W-:-:S03]  /*6be0*/  LEA.HI.X.SX32 R15, R225, R0, 0x2, P3 ;  /* 0x00000000e10f7211 */ /* 0x004fc600018f16ff */
[----:B------:R2:W-:Y:S04]  /*6bf0*/  STL [R1+0x404], R32 ;  /* 0x0004042001007387 */ /* 0x0005e80000100800 */
[----:B------:R-:W-:Y:S01]  /*6c00*/  STL [R1+0x448], R14 ;  /* 0x0004480e01007387 */ /* 0x000fe20000100800 */
[----:B-1----:R-:W-:Y:S01]  /*6c10*/  IMAD.MOV.U32 R2, RZ, RZ, R12 ;  /* 0x000000ffff027224 */ /* 0x002fe200078e000c */
[----:B------:R-:W-:Y:S01]  /*6c20*/  LEA R12, P3, R172, R106, 0x2 ;  /* 0x0000006aac0c7211 */ /* 0x000fe200078610ff */
[----:B------:R-:W-:Y:S01]  /*6c30*/  IMAD.MOV.U32 R3, RZ, RZ, R32 ;  /* 0x000000ffff037224 */ /* 0x000fe200078e0020 */
[----:B--2---:R-:W-:Y:S01]  /*6c40*/  LEA.HI.X.SX32 R32, R173, R0, 0x2, P1 ;  /* 0x00000000ad207211 */ /* 0x004fe200008f16ff */
[----:B------:R1:W-:Y:S04]  /*6c50*/  STL [R1+0x424], R15 ;  /* 0x0004240f01007387 */ /* 0x0003e80000100800 */
[----:B------:R2:W-:Y:S04]  /*6c60*/  LDGSTS.E [R252+0x11800], [R2.64], P0 ;  /* 0x1180000002fc7fae */ /* 0x0005e80008121846 */
[----:B------:R-:W-:Y:S04]  /*6c70*/  STL [R1+0x468], R12 ;  /* 0x0004680c01007387 */ /* 0x000fe80000100800 */
[----:B------:R3:W-:Y:S01]  /*6c80*/  STL [R1+0x444], R32 ;  /* 0x0004442001007387 */ /* 0x0007e20000100800 */
[----:B--2---:R-:W-:Y:S01]  /*6c90*/  IMAD.MOV.U32 R2, RZ, RZ, R13 ;  /* 0x000000ffff027224 */ /* 0x004fe200078e000d */
[----:B------:R-:W-:-:S02]  /*6ca0*/  MOV R3, R15 ;  /* 0x0000000f00037202 */ /* 0x000fc40000000f00 */
[----:B-1----:R-:W-:Y:S02]  /*6cb0*/  LEA.HI.X.SX32 R15, R172, R0, 0x2, P3 ;  /* 0x00000000ac0f7211 */ /* 0x002fe400018f16ff */
[CC--:B------:R-:W-:Y:S01]  /*6cc0*/  LEA R13, P1, R217.reuse, R106.reuse, 0x2 ;  /* 0x0000006ad90d7211 */ /* 0x0c0fe200078210ff */
[----:B------:R1:W-:Y:S04]  /*6cd0*/  LDGSTS.E [R252+0x12000], [R2.64], P0 ;  /* 0x1200000002fc7fae */ /* 0x0003e80008121846 */
[----:B------:R-:W-:Y:S04]  /*6ce0*/  STL [R1+0x488], R13 ;  /* 0x0004880d01007387 */ /* 0x000fe80000100800 */
[----:B------:R2:W-:Y:S01]  /*6cf0*/  STL [R1+0x464], R15 ;  /* 0x0004640f01007387 */ /* 0x0005e20000100800 */
[----:B-1----:R-:W-:Y:S01]  /*6d00*/  IMAD.MOV.U32 R2, RZ, RZ, R14 ;  /* 0x000000ffff027224 */ /* 0x002fe200078e000e */
[----:B------:R-:W-:Y:S01]  /*6d10*/  LEA R14, P3, R216, R106, 0x2 ;  /* 0x0000006ad80e7211 */ /* 0x000fe200078610ff */
[----:B------:R-:W-:Y:S01]  /*6d20*/  IMAD.MOV.U32 R3, RZ, RZ, R32 ;  /* 0x000000ffff037224 */ /* 0x000fe200078e0020 */
[----:B---3--:R-:W-:-:S03]  /*6d30*/  LEA.HI.X.SX32 R32, R217, R0, 0x2, P1 ;  /* 0x00000000d9207211 */ /* 0x008fc600008f16ff */
[----:B------:R-:W-:Y:S04]  /*6d40*/  STL [R1+0x4a8], R14 ;  /* 0x0004a80e01007387 */ /* 0x000fe80000100800 */
[----:B------:R1:W-:Y:S04]  /*6d50*/  LDGSTS.E [R252+0x12800], [R2.64], P0 ;  /* 0x1280000002fc7fae */ /* 0x0003e80008121846 */
[----:B------:R3:W-:Y:S01]  /*6d60*/  STL [R1+0x484], R32 ;  /* 0x0004842001007387 */ /* 0x0007e20000100800 */
[----:B-1----:R-:W-:Y:S01]  /*6d70*/  IMAD.MOV.U32 R2, RZ, RZ, R12 ;  /* 0x000000ffff027224 */ /* 0x002fe200078e000c */
[----:B------:R-:W-:Y:S01]  /*6d80*/  LEA R12, P1, R209, R106, 0x2 ;  /* 0x0000006ad10c7211 */ /* 0x000fe200078210ff */
[----:B------:R-:W-:Y:S01]  /*6d90*/  IMAD.MOV.U32 R3, RZ, RZ, R15 ;  /* 0x000000ffff037224 */ /* 0x000fe200078e000f */
[----:B--2---:R-:W-:-:S03]  /*6da0*/  LEA.HI.X.SX32 R15, R216, R0, 0x2, P3 ;  /* 0x00000000d80f7211 */ /* 0x004fc600018f16ff */
[----:B------:R-:W-:Y:S04]  /*6db0*/  STL [R1+0x4c8], R12 ;  /* 0x0004c80c01007387 */ /* 0x000fe80000100800 */
[----:B------:R1:W-:Y:S04]  /*6dc0*/  LDGSTS.E [R252+0x13000], [R2.64], P0 ;  /* 0x1300000002fc7fae */ /* 0x0003e80008121846 */
        /* <DEDUP_REMOVED lines=9> */
[----:B------:R-:W-:-:S02]  /*6e60*/  MOV R3, R15 ;  /* 0x0000000f00037202 */ /* 0x000fc40000000f00 */
[----:B--2---:R-:W-:Y:S02]  /*6e70*/  LEA.HI.X.SX32 R15, R208, R0, 0x2, P3 ;  /* 0x00000000d00f7211 */ /* 0x004fe400018f16ff */
        /* <DEDUP_REMOVED lines=24> */
[----:B------:R-:W-:Y:S01]  /*7000*/  STL [R1+0x544], R32 ;  /* 0x0005442001007387 */ /* 0x000fe20000100800 */
[----:B-1----:R-:W-:Y:S01]  /*7010*/  IMAD.MOV.U32 R2, RZ, RZ, R12 ;  /* 0x000000ffff027224 */ /* 0x002fe200078e000c */
[----:B------:R-:W-:-:S02]  /*7020*/  MOV R3, R15 ;  /* 0x0000000f00037202 */ /* 0x000fc40000000f00 */
[----:B--2---:R-:W-:Y:S02]  /*7030*/  LEA.HI.X.SX32 R15, R192, R0, 0x2, P3 ;  /* 0x00000000c00f7211 */ /* 0x004fe400018f16ff */
[C---:B------:R-:W-:Y:S01]  /*7040*/  LEA R12, P1, R181.reuse, R106, 0x2 ;  /* 0x0000006ab50c7211 */ /* 0x040fe200078210ff */
[----:B------:R1:W-:Y:S04]  /*7050*/  LDGSTS.E [R252+0x16000], [R2.64], P0 ;  /* 0x1600000002fc7fae */ /* 0x0003e80008121846 */
[----:B------:R-:W-:Y:S04]  /*7060*/  STL [R1+0x588], R12 ;  /* 0x0005880c01007387 */ /* 0x000fe80000100800 */
[----:B------:R2:W-:Y:S01]  /*7070*/  STL [R1+0x564], R15 ;  /* 0x0005640f01007387 */ /* 0x0005e20000100800 */
[----:B-1----:R-:W-:Y:S01]  /*7080*/  IMAD.MOV.U32 R2, RZ, RZ, R13 ;  /* 0x000000ffff027224 */ /* 0x002fe200078e000d */
[----:B------:R-:W-:Y:S01]  /*7090*/  LEA.HI.X.SX32 R13, R181, R0, 0x2, P1 ;  /* 0x00000000b50d7211 */ /* 0x000fe200008f16ff */
[----:B------:R-:W-:-:S04]  /*70a0*/  IMAD.MOV.U32 R3, RZ, RZ, R32 ;  /* 0x000000ffff037224 */ /* 0x000fc800078e0020 */
[----:B------:R1:W-:Y:S04]  /*70b0*/  STL [R1+0x584], R13 ;  /* 0x0005840d01007387 */ /* 0x0003e80000100800 */
[----:B------:R3:W-:Y:S02]  /*70c0*/  LDGSTS.E [R252+0x16800], [R2.64], P0 ;  /* 0x1680000002fc7fae */ /* 0x0007e40008121846 */
[----:B---3--:R-:W-:Y:S02]  /*70d0*/  IMAD.MOV.U32 R2, RZ, RZ, R14 ;  /* 0x000000ffff027224 */ /* 0x008fe400078e000e */
[----:B------:R-:W-:Y:S01]  /*70e0*/  IMAD.MOV.U32 R3, RZ, RZ, R15 ;  /* 0x000000ffff037224 */ /* 0x000fe200078e000f */
[----:B--2---:R-:W-:-:S04]  /*70f0*/  LEA R15, P1, R180, R106, 0x2 ;  /* 0x0000006ab40f7211 */ /* 0x004fc800078210ff */
[----:B------:R2:W-:Y:S01]  /*7100*/  LDGSTS.E [R252+0x17000], [R2.64], P0 ;  /* 0x1700000002fc7fae */ /* 0x0005e20008121846 */
[----:B------:R-:W-:Y:S02]  /*7110*/  LEA.HI.X.SX32 R33, R180, R0, 0x2, P1 ;  /* 0x00000000b4217211 */ /* 0x000fe400008f16ff */
[-C--:B------:R-:W-:Y:S01]  /*7120*/  LEA R14, P1, R174, R106.reuse, 0x2 ;  /* 0x0000006aae0e7211 */ /* 0x080fe200078210ff */
[----:B------:R3:W-:Y:S01]  /*7130*/  STL [R1+0x3a4], R15 ;  /* 0x0003a40f01007387 */ /* 0x0007e20000100800 */
[----:B--2---:R-:W-:Y:S01]  /*7140*/  IMAD.MOV.U32 R2, RZ, RZ, R12 ;  /* 0x000000ffff027224 */ /* 0x004fe200078e000c */
[----:B------:R-:W-:Y:S01]  /*7150*/  LOP3.LUT R12, R252, 0x20, RZ, 0x3c, !PT ;  /* 0x00000020fc0c7812 */ /* 0x000fe200078e3cff */
[----:B------:R-:W-:Y:S01]  /*7160*/  IMAD.MOV.U32 R3, RZ, RZ, R13 ;  /* 0x000000ffff037224 */ /* 0x000fe200078e000d */
[----:B-1----:R-:W-:-:S04]  /*7170*/  LEA R13, P3, R175, R106, 0x2 ;  /* 0x0000006aaf0d7211 */ /* 0x002fc800078610ff */
[----:B------:R1:W-:Y:S01]  /*7180*/  LDGSTS.E [R252+0x17800], [R2.64], P0 ;  /* 0x1780000002fc7fae */ /* 0x0003e20008121846 */
[----:B------:R-:W-:-:S03]  /*7190*/  LEA.HI.X.SX32 R32, R175, R0, 0x2, P3 ;  /* 0x00000000af207211 */ /* 0x000fc600018f16ff */
[----:B------:R-:W-:Y:S04]  /*71a0*/  STL [R1+0x3d0], R13 ;  /* 0x0003d00d01007387 */ /* 0x000fe80000100800 */
[----:B------:R2:W-:Y:S01]  /*71b0*/  STL [R1+0x3a0], R33 ;  /* 0x0003a02101007387 */ /* 0x0005e20000100800 */
[----:B-1----:R-:W-:Y:S01]  /*71c0*/  IMAD.MOV.U32 R2, RZ, RZ, R15 ;  /* 0x000000ffff027224 */ /* 0x002fe200078e000f */
[----:B------:R-:W-:Y:S02]  /*71d0*/  MOV R3, R33 ;  /* 0x0000002100037202 */ /* 0x000fe40000000f00 */
[----:B------:R-:W-:Y:S01]  /*71e0*/  STL [R1+0x3f0], R14 ;  /* 0x0003f00e01007387 */ /* 0x000fe20000100800 */
[----:B---3--:R-:W-:-:S03]  /*71f0*/  LEA R15, P3, R171, R106, 0x2 ;  /* 0x0000006aab0f7211 */ /* 0x008fc600078610ff */
[----:B------:R1:W-:Y:S01]  /*7200*/  LDGSTS.E [R12+0x10200], [R2.64], P0 ;  /* 0x10200000020c7fae */ /* 0x0003e20008121846 */
[----:B--2---:R-:W-:-:S03]  /*7210*/  LEA.HI.X.SX32 R33, R174, R0, 0x2, P1 ;  /* 0x00000000ae217211 */ /* 0x004fc600008f16ff */
[----:B------:R2:W-:Y:S04]  /*7220*/  STL [R1+0x3cc], R32 ;  /* 0x0003cc2001007387 */ /* 0x0005e80000100800 */
[----:B------:R-:W-:Y:S01]  /*7230*/  STL [R1+0x410], R15 ;  /* 0x0004100f01007387 */ /* 0x000fe20000100800 */
[----:B-1----:R-:W-:Y:S01]  /*7240*/  IMAD.MOV.U32 R2, RZ, RZ, R13 ;  /* 0x000000ffff027224 */ /* 0x002fe200078e000d */
[C---:B------:R-:W-:Y:S01]  /*7250*/  LEA R13, P1, R170.reuse, R106, 0x2 ;  /* 0x0000006aaa0d7211 */ /* 0x040fe200078210ff */
[----:B------:R-:W-:Y:S01]  /*7260*/  IMAD.MOV.U32 R3, RZ, RZ, R32 ;  /* 0x000000ffff037224 */ /* 0x000fe200078e0020 */
[----:B--2---:R-:W-:Y:S01]  /*7270*/  LEA.HI.X.SX32 R32, R171, R0, 0x2, P3 ;  /* 0x00000000ab207211 */ /* 0x004fe200018f16ff */
[----:B------:R1:W-:Y:S04]  /*7280*/  STL [R1+0x3ec], R33 ;  /* 0x0003ec2101007387 */ /* 0x0003e80000100800 */
[----:B------:R2:W-:Y:S04]  /*7290*/  LDGSTS.E [R12+0x10a00], [R2.64], P0 ;  /* 0x10a00000020c7fae */ /* 0x0005e80008121846 */
[----:B------:R-:W-:Y:S04]  /*72a0*/  STL [R1+0x430], R13 ;  /* 0x0004300d01007387 */ /* 0x000fe80000100800 */
[----:B------:R3:W-:Y:S01]  /*72b0*/  STL [R1+0x40c], R32 ;  /* 0x00040c2001007387 */ /* 0x0007e20000100800 */
[----:B--2---:R-:W-:Y:S01]  /*72c0*/  IMAD.MOV.U32 R2, RZ, RZ, R14 ;  /* 0x000000ffff027224 */ /* 0x004fe200078e000e */
[----:B------:R-:W-:Y:S01]  /*72d0*/  LEA R14, P3, R167, R106, 0x2 ;  /* 0x0000006aa70e7211 */ /* 0x000fe200078610ff */
[----:B------:R-:W-:Y:S01]  /*72e0*/  IMAD.MOV.U32 R3, RZ, RZ, R33 ;  /* 0x000000ffff037224 */ /* 0x000fe200078e0021 */
[----:B-1----:R-:W-:-:S03]  /*72f0*/  LEA.HI.X.SX32 R33, R170, R0, 0x2, P1 ;  /* 0x00000000aa217211 */ /* 0x002fc600008f16ff */
        /* <DEDUP_REMOVED lines=28> */
[----:B------:R1:W-:Y:S04]  /*74c0*/  STL [R1+0x4d0], R15 ;  /* 0x0004d00f01007387 */ /* 0x0003e80000100800 */
[----:B------:R2:W-:Y:S04]  /*74d0*/  LDGSTS.E [R12+0x13200], [R2.64], P0 ;  /* 0x13200000020c7fae */ /* 0x0005e80008121846 */
[----:B------:R-:W-:Y:S01]  /*74e0*/  STL [R1+0x4ac], R33 ;  /* 0x0004ac2101007387 */ /* 0x000fe20000100800 */
[----:B--2---:R-:W-:Y:S01]  /*74f0*/  IMAD.MOV.U32 R2, RZ, RZ, R13 ;  /* 0x000000ffff027224 */ /* 0x004fe200078e000d */
[----:B------:R-:W-:Y:S01]  /*7500*/  LEA R13, P1, R156, R106, 0x2 ;  /* 0x0000006a9c0d7211 */ /* 0x000fe200078210ff */
[----:B------:R-:W-:Y:S01]  /*7510*/  IMAD.MOV.U32 R3, RZ, RZ, R32 ;  /* 0x000000ffff037224 */ /* 0x000fe200078e0020 */
[----:B---3--:R-:W-:-:S03]  /*7520*/  LEA.HI.X.SX32 R32, R157, R0, 0x2, P3 ;  /* 0x000000009d207211 */ /* 0x008fc600018f16ff */
[----:B------:R2:W-:Y:S04]  /*7530*/  STL [R1+0x4f0], R13 ;  /* 0x0004f00d01007387 */ /* 0x0005e80000100800 */
[----:B------:R3:W-:Y:S04]  /*7540*/  LDGSTS.E [R12+0x13a00], [R2.64], P0 ;  /* 0x13a00000020c7fae */ /* 0x0007e80008121846 */
[----:B------:R-:W-:Y:S01]  /*7550*/  STL [R1+0x4cc], R32 ;  /* 0x0004cc2001007387 */ /* 0x000fe20000100800 */
[----:B---3--:R-:W-:Y:S01]  /*7560*/  IMAD.MOV.U32 R2, RZ, RZ, R14 ;  /* 0x000000ffff027224 */ /* 0x008fe200078e000e */
[----:B------:R-:W-:-:S02]  /*7570*/  MOV R3, R33 ;  /* 0x0000002100037202 */ /* 0x000fc40000000f00 */
[----:B------:R-:W-:-:S03]  /*7580*/  LEA.HI.X.SX32 R14, R156, R0, 0x2, P1 ;  /* 0x000000009c0e7211 */ /* 0x000fc600008f16ff */
[----:B------:R3:W-:Y:S04]  /*7590*/  LDGSTS.E [R12+0x14200], [R2.64], P0 ;  /* 0x14200000020c7fae */ /* 0x0007e80008121846 */
[----:B------:R4:W-:Y:S01]  /*75a0*/  STL [R1+0x4ec], R14 ;  /* 0x0004ec0e01007387 */ /* 0x0009e20000100800 */
[----:B---3--:R-:W-:Y:S01]  /*75b0*/  IMAD.MOV.U32 R2, RZ, RZ, R15 ;  /* 0x000000ffff027224 */ /* 0x008fe200078e000f */
[----:B-1----:R-:W-:Y:S01]  /*75c0*/  LEA R15, P4, R149, R106, 0x2 ;  /* 0x0000006a950f7211 */ /* 0x002fe200078810ff */
[----:B------:R-:W-:-:S05]  /*75d0*/  IMAD.MOV.U32 R3, RZ, RZ, R32 ;  /* 0x000000ffff037224 */ /* 0x000fca00078e0020 */
[----:B------:R1:W-:Y:S02]  /*75e0*/  LDGSTS.E [R12+0x14a00], [R2.64], P0 ;  /* 0x14a00000020c7fae */ /* 0x0003e40008121846 */
[----:B-1----:R-:W-:Y:S01]  /*75f0*/  IMAD.MOV.U32 R2, RZ, RZ, R13 ;  /* 0x000000ffff027224 */ /* 0x002fe200078e000d */
[CC--:B--2---:R-:W-:Y:S01]  /*7600*/  LEA R13, P1, R151.reuse, R106.reuse, 0x2 ;  /* 0x0000006a970d7211 */ /* 0x0c4fe200078210ff */
[----:B------:R-:W-:Y:S01]  /*7610*/  IMAD.MOV.U32 R3, RZ, RZ, R14 ;  /* 0x000000ffff037224 */ /* 0x000fe200078e000e */
[C---:B----4-:R-:W-:Y:S02]  /*7620*/  LEA R14, P3, R150.reuse, R106, 0x2 ;  /* 0x0000006a960e7211 */ /* 0x050fe400078610ff */
[-C--:B------:R-:W-:Y:S01]  /*7630*/  LEA.HI.X.SX32 R32, R151, R0.reuse, 0x2, P1 ;  /* 0x0000000097207211 */ /* 0x080fe200008f16ff */
[----:B------:R1:W-:Y:S01]  /*7640*/  STL [R1+0x510], R13 ;  /* 0x0005100d01007387 */ /* 0x0003e20000100800 */
[----:B------:R-:W-:Y:S02]  /*7650*/  LEA.HI.X.SX32 R35, R150, R0, 0x2, P3 ;  /* 0x0000000096237211 */ /* 0x000fe400018f16ff */
[C---:B------:R-:W-:Y:S01]  /*7660*/  LEA R33, P1, R148.reuse, R106, 0x2 ;  /* 0x0000006a94217211 */ /* 0x040fe200078210ff */
[----:B------:R2:W-:Y:S03]  /*7670*/  LDGSTS.E [R12+0x15200], [R2.64], P0 ;  /* 0x15200000020c7fae */ /* 0x0005e60008121846 */
[----:B------:R-:W-:Y:S01]  /*7680*/  LEA.HI.X.SX32 R34, R148, R0, 0x2, P1 ;  /* 0x0000000094227211 */ /* 0x000fe200008f16ff */
[----:B------:R-:W-:Y:S04]  /*7690*/  STL [R1+0x530], R14 ;  /* 0x0005300e01007387 */ /* 0x000fe80000100800 */
[----:B------:R3:W-:Y:S01]  /*76a0*/  STL [R1+0x50c], R32 ;  /* 0x00050c2001007387 */ /* 0x0007e20000100800 */
[----:B--2---:R-:W-:Y:S01]  /*76b0*/  IMAD.MOV.U32 R2, RZ, RZ, R13 ;  /* 0x000000ffff027224 */ /* 0x004fe200078e000d */
[----:B-1----:R-:W-:Y:S01]  /*76c0*/  LEA R13, P3, R139, R106, 0x2 ;  /* 0x0000006a8b0d7211 */ /* 0x002fe200078610ff */
[----:B------:R-:W-:Y:S01]  /*76d0*/  IMAD.MOV.U32 R3, RZ, RZ, R32 ;  /* 0x000000ffff037224 */ /* 0x000fe200078e0020 */
[----:B------:R-:W-:Y:S01]  /*76e0*/  STL [R1+0x550], R33 ;  /* 0x0005502101007387 */ /* 0x000fe20000100800 */
[----:B---3--:R-:W-:-:S03]  /*76f0*/  LEA.HI.X.SX32 R32, R149, R0, 0x2, P4 ;  /* 0x0000000095207211 */ /* 0x008fc600020f16ff */
[----:B------:R1:W-:Y:S01]  /*7700*/  LDGSTS.E [R12+0x15a00], [R2.64], P0 ;  /* 0x15a00000020c7fae */ /* 0x0003e20008121846 */
[----:B------:R-:W-:-:S03]  /*7710*/  LEA R225, P4, R110, R106, 0x2 ;  /* 0x0000006a6ee17211 */ /* 0x000fc600078810ff */
[----:B------:R-:W-:Y:S01]  /*7720*/  STL [R1+0x52c], R35 ;  /* 0x00052c2301007387 */ /* 0x000fe20000100800 */
[----:B------:R-:W-:Y:S02]  /*7730*/  LEA.HI.X.SX32 R228, R110, R0, 0x2, P4 ;  /* 0x000000006ee47211 */ /* 0x000fe400020f16ff */
[C---:B------:R-:W-:Y:S01]  /*7740*/  LEA R193, P4, R118.reuse, R106, 0x2 ;  /* 0x0000006a76c17211 */ /* 0x040fe200078810ff */
[----:B------:R-:W-:Y:S01]  /*7750*/  STL [R1+0x570], R15 ;  /* 0x0005700f01007387 */ /* 0x000fe20000100800 */
[-C--:B------:R-:W-:Y:S02]  /*7760*/  LEA.HI.X.SX32 R110, R137, R0.reuse, 0x2, P5 ;  /* 0x00000000896e7211 */ /* 0x080fe400028f16ff */
[-C--:B------:R-:W-:Y:S01]  /*7770*/  LEA.HI.X.SX32 R200, R118, R0.reuse, 0x2, P4 ;  /* 0x0000000076c87211 */ /* 0x080fe200020f16ff */
[----:B-1----:R-:W-:Y:S01]  /*7780*/  IMAD.MOV.U32 R2, RZ, RZ, R14 ;  /* 0x000000ffff027224 */ /* 0x002fe200078e000e */
[----:B------:R-:W-:Y:S01]  /*7790*/  MOV R3, R35 ;  /* 0x0000002300037202 */ /* 0x000fe20000000f00 */
[----:B------:R-:W-:Y:S01]  /*77a0*/  STL [R1+0x590], R13 ;  /* 0x0005900d01007387 */ /* 0x000fe20000100800 */
[----:B------:R-:W-:-:S02]  /*77b0*/  LEA.HI.X.SX32 R14, R139, R0, 0x2, P3 ;  /* 0x000000008b0e7211 */ /* 0x000fc400018f16ff */
[CC--:B------:R-:W-:Y:S01]  /*77c0*/  LEA R50, P3, R111.reuse, R106.reuse, 0x2 ;  /* 0x0000006a6f327211 */ /* 0x0c0fe200078610ff */
[----:B------:R1:W-:Y:S01]  /*77d0*/  LDGSTS.E [R12+0x16200], [R2.64], P0 ;  /* 0x16200000020c7fae */ /* 0x0003e20008121846 */
[C---:B------:R-:W-:Y:S02]  /*77e0*/  LEA R139, P6, R138.reuse, R106, 0x2 ;  /* 0x0000006a8a8b7211 */ /* 0x040fe400078c10ff */
[-C--:B------:R-:W-:Y:S01]  /*77f0*/  LEA.HI.X.SX32 R65, R111, R0.reuse, 0x2, P3 ;  /* 0x000000006f417211 */ /* 0x080fe200018f16ff */
[----:B------:R2:W-:Y:S01]  /*7800*/  STL [R1+0x54c], R34 ;  /* 0x00054c2201007387 */ /* 0x0005e20000100800 */
[----:B------:R-:W-:-:S03]  /*7810*/  LEA.HI.X.SX32 R148, R138, R0, 0x2, P6 ;  /* 0x000000008a947211 */ /* 0x000fc600030f16ff */
[----:B------:R3:W-:Y:S01]  /*7820*/  STL [R1+0x56c], R32 ;  /* 0x00056c2001007387 */ /* 0x0007e20000100800 */
[----:B-1----:R-:W-:-:S03]  /*7830*/  IMAD.MOV.U32 R2, RZ, RZ, R33 ;  /* 0x000000ffff027224 */ /* 0x002fc600078e0021 */
[----:B------:R-:W-:Y:S01]  /*7840*/  STL [R1+0x58c], R14 ;  /* 0x00058c0e01007387 */ /* 0x000fe20000100800 */
[----:B------:R-:W-:Y:S01]  /*7850*/  IMAD.MOV.U32 R3, RZ, RZ, R34 ;  /* 0x000000ffff037224 */ /* 0x000fe200078e0022 */
[----:B--2---:R-:W-:-:S04]  /*7860*/  LEA R34, P3, R115, R106, 0x2 ;  /* 0x0000006a73227211 */ /* 0x004fc800078610ff */
[----:B------:R1:W-:Y:S01]  /*7870*/  LDGSTS.E [R12+0x16a00], [R2.64], P0 ;  /* 0x16a00000020c7fae */ /* 0x0003e20008121846 */
[----:B------:R-:W-:Y:S01]  /*7880*/  LEA.HI.X.SX32 R49, R115, R0, 0x2, P3 ;  /* 0x0000000073317211 */ /* 0x000fe200018f16ff */
[----:B-1----:R-:W-:Y:S02]  /*7890*/  IMAD.MOV.U32 R2, RZ, RZ, R15 ;  /* 0x000000ffff027224 */ /* 0x002fe400078e000f */
[----:B------:R-:W-:Y:S01]  /*78a0*/  IMAD.MOV.U32 R3, RZ, RZ, R32 ;  /* 0x000000ffff037224 */ /* 0x000fe200078e0020 */
[----:B---3--:R-:W-:-:S04]  /*78b0*/  LEA R32, P3, R117, R106, 0x2 ;  /* 0x0000006a75207211 */ /* 0x008fc800078610ff */
[----:B------:R1:W-:Y:S01]  /*78c0*/  LDGSTS.E [R12+0x17200], [R2.64], P0 ;  /* 0x17200000020c7fae */ /* 0x0003e20008121846 */
[----:B------:R-:W-:Y:S02]  /*78d0*/  LEA.HI.X.SX32 R35, R117, R0, 0x2, P3 ;  /* 0x0000000075237211 */ /* 0x000fe400018f16ff */
[----:B------:R-:W-:-:S04]  /*78e0*/  LEA R181, P3, R120, R106, 0x2 ;  /* 0x0000006a78b57211 */ /* 0x000fc800078610ff */
[----:B------:R-:W-:Y:S01]  /*78f0*/  LEA.HI.X.SX32 R192, R120, R0, 0x2, P3 ;  /* 0x0000000078c07211 */ /* 0x000fe200018f16ff */
[----:B-1----:R-:W-:Y:S01]  /*7900*/  IMAD.MOV.U32 R2, RZ, RZ, R13 ;  /* 0x000000ffff027224 */ /* 0x002fe200078e000d */
[----:B------:R-:W-:Y:S01]  /*7910*/  LEA R13, P3, R123, R106, 0x2 ;  /* 0x0000006a7b0d7211 */ /* 0x000fe200078610ff */
[----:B------:R-:W-:-:S03]  /*7920*/  IMAD.MOV.U32 R3, RZ, RZ, R14 ;  /* 0x000000ffff037224 */ /* 0x000fc600078e000e */
[----:B------:R-:W-:Y:S02]  /*7930*/  LEA.HI.X.SX32 R123, R123, R0, 0x2, P3 ;  /* 0x000000007b7b7211 */ /* 0x000fe400018f16ff */
[----:B------:R1:W-:Y:S01]  /*7940*/  LDGSTS.E [R12+0x17a00], [R2.64], P0 ;  /* 0x17a00000020c7fae */ /* 0x0003e20008121846 */
[----:B------:R-:W-:-:S04]  /*7950*/  LEA R171, P3, R126, R106, 0x2 ;  /* 0x0000006a7eab7211 */ /* 0x000fc800078610ff */
[----:B------:R-:W-:Y:S02]  /*7960*/  LEA.HI.X.SX32 R172, R126, R0, 0x2, P3 ;  /* 0x000000007eac7211 */ /* 0x000fe400018f16ff */
[----:B------:R-:W-:-:S04]  /*7970*/  LEA R117, P3, R129, R106, 0x2 ;  /* 0x0000006a81757211 */ /* 0x000fc800078610ff */
[----:B------:R-:W-:Y:S02]  /*7980*/  LEA.HI.X.SX32 R118, R129, R0, 0x2, P3 ;  /* 0x0000000081767211 */ /* 0x000fe400018f16ff */
[-C--:B-1----:R-:W-:Y:S02]  /*7990*/  LEA R3, P1, R107, R106.reuse, 0x2 ;  /* 0x0000006a6b037211 */ /* 0x082fe400078210ff */
[----:B------:R-:W-:Y:S02]  /*79a0*/  LEA R12, P4, R121, R106, 0x2 ;  /* 0x0000006a790c7211 */ /* 0x000fe400078810ff */
[----:B------:R-:W-:Y:S01]  /*79b0*/  LEA.HI.X.SX32 R2, R107, R0, 0x2, P1 ;  /* 0x000000006b027211 */ /* 0x000fe200008f16ff */
[----:B------:R1:W-:Y:S01]  /*79c0*/  STL [R1+0x3ac], R3 ;  /* 0x0003ac0301007387 */ /* 0x0003e20000100800 */
[C---:B------:R-:W-:Y:S02]  /*79d0*/  LEA R217, P1, R112.reuse, R106, 0x2 ;  /* 0x0000006a70d97211 */ /* 0x040fe400078210ff */
[-C--:B------:R-:W-:Y:S01]  /*79e0*/  LEA.HI.X.SX32 R15, R121, R0.reuse, 0x2, P4 ;  /* 0x00000000790f7211 */ /* 0x080fe200020f16ff */
[----:B------:R-:W-:Y:S01]  /*79f0*/  STL [R1+0x3c0], R229 ;  /* 0x0003c0e501007387 */ /* 0x000fe20000100800 */
[----:B------:R-:W-:-:S02]  /*7a00*/  LEA.HI.X.SX32 R224, R112, R0, 0x2, P1 ;  /* 0x0000000070e07211 */ /* 0x000fc400008f16ff */
[-C--:B------:R-:W-:Y:S01]  /*7a10*/  LEA R209, P1, R114, R106.reuse, 0x2 ;  /* 0x0000006a72d17211 */ /* 0x080fe200078210ff */
[----:B------:R-:W-:Y:S01]  /*7a20*/  STL [R1+0x3d8], R64 ;  /* 0x0003d84001007387 */ /* 0x000fe20000100800 */
[----:B------:R-:W-:Y:S02]  /*7a30*/  LEA R173, P4, R124, R106, 0x2 ;  /* 0x0000006a7cad7211 */ /* 0x000fe400078810ff */
[----:B------:R-:W-:Y:S01]  /*7a40*/  LEA.HI.X.SX32 R216, R114, R0, 0x2, P1 ;  /* 0x0000000072d87211 */ /* 0x000fe200008f16ff */
[----:B------:R-:W-:Y:S01]  /*7a50*/  STL [R1+0x3f8], R50 ;  /* 0x0003f83201007387 */ /* 0x000fe20000100800 */
[C---:B------:R-:W-:Y:S02]  /*7a60*/  LEA R201, P1, R116.reuse, R106, 0x2 ;  /* 0x0000006a74c97211 */ /* 0x040fe400078210ff */
[----:B-1----:R-:W-:Y:S01]  /*7a70*/  LOP3.LUT R3, R3, R2, RZ, 0x3c, !PT ;  /* 0x0000000203037212 */ /* 0x002fe200078e3cff */
[----:B------:R-:W-:Y:S01]  /*7a80*/  STL [R1+0x3e0], R225 ;  /* 0x0003e0e101007387 */ /* 0x000fe20000100800 */
[----:B------:R-:W-:-:S02]  /*7a90*/  LEA.HI.X.SX32 R208, R116, R0, 0x2, P1 ;  /* 0x0000000074d07211 */ /* 0x000fc400008f16ff */
[C---:B------:R-:W-:Y:S01]  /*7aa0*/  LEA R14, P1, R119.reuse, R106, 0x2 ;  /* 0x0000006a770e7211 */ /* 0x040fe200078210ff */
[----:B------:R1:W-:Y:S01]  /*7ab0*/  STL [R1+0x3a8], R2 ;  /* 0x0003a80201007387 */ /* 0x0003e20000100800 */
[----:B------:R-:W-:Y:S02]  /*7ac0*/  LOP3.LUT R107, R252, 0x40, RZ, 0x3c, !PT ;  /* 0x00000040fc6b7812 */ /* 0x000fe400078e3cff */
[----:B------:R-:W-:Y:S01]  /*7ad0*/  LEA.HI.X.SX32 R33, R119, R0, 0x2, P1 ;  /* 0x0000000077217211 */ /* 0x000fe200008f16ff */
[----:B------:R-:W-:Y:S01]  /*7ae0*/  STL [R1+0x400], R217 ;  /* 0x000400d901007387 */ /* 0x000fe20000100800 */
[----:B------:R-:W-:Y:S02]  /*7af0*/  LEA R175, P1, R122, R106, 0x2 ;  /* 0x0000006a7aaf7211 */ /* 0x000fe400078210ff */
[-C--:B------:R-:W-:Y:S01]  /*7b00*/  LEA.HI.X.SX32 R174, R124, R0.reuse, 0x2, P4 ;  /* 0x000000007cae7211 */ /* 0x080fe200020f16ff */
[----:B------:R-:W-:Y:S01]  /*7b10*/  STL [R1+0x3b0], R108 ;  /* 0x0003b06c01007387 */ /* 0x000fe20000100800 */
[----:B------:R-:W-:-:S02]  /*7b20*/  LEA.HI.X.SX32 R180, R122, R0, 0x2, P1 ;  /* 0x000000007ab47211 */ /* 0x000fc400008f16ff */
[----:B-1----:R-:W-:Y:S01]  /*7b30*/  LOP3.LUT R2, R3, R2, RZ, 0x3c, !PT ;  /* 0x0000000203027212 */ /* 0x002fe200078e3cff */
[----:B------:R-:W-:Y:S01]  /*7b40*/  STL [R1+0x418], R48 ;  /* 0x0004183001007387 */ /* 0x000fe20000100800 */
[----:B------:R-:W-:Y:S02]  /*7b50*/  LEA R121, P1, R125, R106, 0x2 ;  /* 0x0000006a7d797211 */ /* 0x000fe400078210ff */
[----:B------:R-:W-:Y:S01]  /*7b60*/  LOP3.LUT R3, R3, R2, RZ, 0x3c, !PT ;  /* 0x0000000203037212 */ /* 0x000fe200078e3cff */
[----:B------:R1:W-:Y:S01]  /*7b70*/  STL [R1+0x3d4], R67 ;  /* 0x0003d44301007387 */ /* 0x0003e20000100800 */
[----:B------:R-:W-:Y:S02]  /*7b80*/  LEA R119, P4, R127, R106, 0x2 ;  /* 0x0000006a7f777211 */ /* 0x000fe400078810ff */
[----:B------:R-:W-:Y:S01]  /*7b90*/  LEA.HI.X.SX32 R122, R125, R0, 0x2, P1 ;  /* 0x000000007d7a7211 */ /* 0x000fe200008f16ff */
[----:B------:R-:W-:Y:S01]  /*7ba0*/  STL [R1+0x3dc], R228 ;  /* 0x0003dce401007387 */ /* 0x000fe20000100800 */
[----:B------:R-:W-:-:S02]  /*7bb0*/  LEA R167, P1, R128, R106, 0x2 ;  /* 0x0000006a80a77211 */ /* 0x000fc400078210ff */
[----:B------:R-:W-:Y:S01]  /*7bc0*/  LEA.HI.X.SX32 R120, R127, R0, 0x2, P4 ;  /* 0x000000007f787211 */ /* 0x000fe200020f16ff */
[----:B------:R2:W-:Y:S01]  /*7bd0*/  STL [R1+0x3f4], R65 ;  /* 0x0003f44101007387 */ /* 0x0005e20000100800 */
[----:B------:R-:W-:Y:S02]  /*7be0*/  LEA R163, P4, R130, R106, 0x2 ;  /* 0x0000006a82a37211 */ /* 0x000fe400078810ff */
[-C--:B------:R-:W-:Y:S01]  /*7bf0*/  LEA.HI.X.SX32 R170, R128, R0.reuse, 0x2, P1 ;  /* 0x0000000080aa7211 */ /* 0x080fe200008f16ff */
[----:B------:R-:W-:Y:S01]  /*7c00*/  STL [R1+0x3fc], R224 ;  /* 0x0003fce001007387 */ /* 0x000fe20000100800 */
[----:B------:R-:W-:Y:S02]  /*7c10*/  LEA.HI.X.SX32 R166, R130, R0, 0x2, P4 ;  /* 0x0000000082a67211 */ /* 0x000fe400020f16ff */
[-C--:B------:R-:W-:Y:S01]  /*7c20*/  LEA R115, P1, R131, R106.reuse, 0x2 ;  /* 0x0000006a83737211 */ /* 0x080fe200078210ff */
[----:B------:R-:W-:Y:S01]  /*7c30*/  STL [R1+0x438], R34 ;  /* 0x0004382201007387 */ /* 0x000fe20000100800 */
[----:B------:R-:W-:-:S02]  /*7c40*/  LEA R157, P3, R132, R106, 0x2 ;  /* 0x0000006a849d7211 */ /* 0x000fc400078610ff */
[----:B------:R-:W-:Y:S01]  /*7c50*/  LEA R113, P4, R133, R106, 0x2 ;  /* 0x0000006a85717211 */ /* 0x000fe200078810ff */
[----:B------:R3:W-:Y:S01]  /*7c60*/  STL [R1+0x414], R51 ;  /* 0x0004143301007387 */ /* 0x0007e20000100800 */
[-C--:B------:R-:W-:Y:S02]  /*7c70*/  LEA.HI.X.SX32 R116, R131, R0.reuse, 0x2, P1 ;  /* 0x0000000083747211 */ /* 0x080fe400008f16ff */
        /* <DEDUP_REMOVED lines=11> */
[----:B------:R-:W-:-:S03]  /*7d30*/  LEA.HI.X.SX32 R150, R136, R0, 0x2, P4 ;  /* 0x0000000088967211 */ /* 0x000fc600020f16ff */
[----:B------:R-:W-:Y:S04]  /*7d40*/  STL [R1+0x458], R32 ;  /* 0x0004582001007387 */ /* 0x000fe80000100800 */
[----:B------:R-:W-:Y:S04]  /*7d50*/  STL [R1+0x43c], R208 ;  /* 0x00043cd001007387 */ /* 0x000fe80000100800 */
[----:B------:R-:W-:Y:S04]  /*7d60*/  STL [R1+0x460], R193 ;  /* 0x000460c101007387 */ /* 0x000fe80000100800 */
[----:B------:R2:W-:Y:S04]  /*7d70*/  STL [R1+0x454], R35 ;  /* 0x0004542301007387 */ /* 0x0005e80000100800 */
[----:B------:R-:W-:Y:S04]  /*7d80*/  STL [R1+0x45c], R200 ;  /* 0x00045cc801007387 */ /* 0x000fe80000100800 */
[----:B------:R-:W-:Y:S04]  /*7d90*/  STL [R1+0x478], R14 ;  /* 0x0004780e01007387 */ /* 0x000fe80000100800 */
[----:B------:R-:W-:Y:S04]  /*7da0*/  STL [R1+0x480], R181 ;  /* 0x000480b501007387 */ /* 0x000fe80000100800 */
[----:B------:R-:W-:Y:S04]  /*7db0*/  STL [R1+0x498], R12 ;  /* 0x0004980c01007387 */ /* 0x000fe80000100800 */
[----:B------:R1:W-:Y:S04]  /*7dc0*/  STL [R1+0x474], R33 ;  /* 0x0004742101007387 */ /* 0x0003e80000100800 */
[----:B------:R-:W-:Y:S04]  /*7dd0*/  STL [R1+0x47c], R192 ;  /* 0x00047cc001007387 */ /* 0x000fe80000100800 */
[----:B------:R1:W-:Y:S04]  /*7de0*/  STL [R1+0x494], R15 ;  /* 0x0004940f01007387 */ /* 0x0003e80000100800 */
[----:B------:R-:W-:Y:S04]  /*7df0*/  STL [R1+0x4a0], R175 ;  /* 0x0004a0af01007387 */ /* 0x000fe80000100800 */
[----:B------:R1:W-:Y:S04]  /*7e00*/  STL [R1+0x4b8], R13 ;  /* 0x0004b80d01007387 */ /* 0x0003e80000100800 */
[----:B------:R-:W-:Y:S04]  /*7e10*/  STL [R1+0x49c], R180 ;  /* 0x00049cb401007387 */ /* 0x000fe80000100800 */
[----:B------:R-:W-:Y:S04]  /*7e20*/  STL [R1+0x4c0], R173 ;  /* 0x0004c0ad01007387 */ /* 0x000fe80000100800 */
[----:B------:R-:W-:Y:S04]  /*7e30*/  STL [R1+0x4b4], R123 ;  /* 0x0004b47b01007387 */ /* 0x000fe80000100800 */
[----:B------:R1:W-:Y:S04]  /*7e40*/  LDGSTS.E [R107+0x10400], [R2.64], P0 ;  /* 0x10400000026b7fae */ /* 0x0003e80008121846 */
[----:B------:R-:W-:Y:S04]  /*7e50*/  STL [R1+0x4bc], R174 ;  /* 0x0004bcae01007387 */ /* 0x000fe80000100800 */
[----:B------:R-:W-:Y:S01]  /*7e60*/  STL [R1+0x4d8], R121 ;  /* 0x0004d87901007387 */ /* 0x000fe20000100800 */
[----:B-1----:R-:W-:Y:S01]  /*7e70*/  IMAD.MOV.U32 R2, RZ, RZ, R64 ;  /* 0x000000ffff027224 */ /* 0x002fe200078e0040 */
[----:B------:R-:W-:-:S02]  /*7e80*/  MOV R3, R67 ;  /* 0x0000004300037202 */ /* 0x000fc40000000f00 */
[----:B------:R-:W-:Y:S04]  /*7e90*/  STL [R1+0x4e0], R171 ;  /* 0x0004e0ab01007387 */ /* 0x000fe80000100800 */
[----:B------:R-:W-:Y:S04]  /*7ea0*/  STL [R1+0x4f8], R119 ;  /* 0x0004f87701007387 */ /* 0x000fe80000100800 */
[----:B------:R-:W-:Y:S04]  /*7eb0*/  STL [R1+0x4d4], R122 ;  /* 0x0004d47a01007387 */ /* 0x000fe80000100800 */
[----:B------:R-:W-:Y:S04]  /*7ec0*/  STL [R1+0x4dc], R172 ;  /* 0x0004dcac01007387 */ /* 0x000fe80000100800 */
[----:B------:R1:W-:Y:S04]  /*7ed0*/  LDGSTS.E [R107+0x10c00], [R2.64], P0 ;  /* 0x10c00000026b7fae */ /* 0x0003e80008121846 */
[----:B------:R-:W-:Y:S04]  /*7ee0*/  STL [R1+0x4f4], R120 ;  /* 0x0004f47801007387 */ /* 0x000fe80000100800 */
[----:B------:R-:W-:Y:S01]  /*7ef0*/  STL [R1+0x500], R167 ;  /* 0x000500a701007387 */ /* 0x000fe20000100800 */
[----:B-1----:R-:W-:-:S03]  /*7f00*/  IMAD.MOV.U32 R2, RZ, RZ, R50 ;  /* 0x000000ffff027224 */ /* 0x002fc600078e0032 */
[----:B------:R-:W-:Y:S01]  /*7f10*/  STL [R1+0x518], R117 ;  /* 0x0005187501007387 */ /* 0x000fe20000100800 */
[----:B------:R-:W-:-:S03]  /*7f20*/  IMAD.MOV.U32 R3, RZ, RZ, R65 ;  /* 0x000000ffff037224 */ /* 0x000fc600078e0041 */
        /* <DEDUP_REMOVED lines=18> */
[----:B------:R1:W-:Y:S04]  /*8050*/  STL [R1+0x598], R109 ;  /* 0x0005986d01007387 */ /* 0x0003e80000100800 */
[----:B------:R-:W-:Y:S04]  /*8060*/  STL [R1+0x580], R149 ;  /* 0x0005809501007387 */ /* 0x000fe80000100800 */
[----:B------:R-:W-:Y:S04]  /*8070*/  STL [R1+0x55c], R156 ;  /* 0x00055c9c01007387 */ /* 0x000fe80000100800 */
[----:B------:R1:W-:Y:S04]  /*8080*/  LDGSTS.E [R107+0x12400], [R2.64], P0 ;  /* 0x12400000026b7fae */ /* 0x0003e80008121846 */
[----:B------:R-:W-:Y:S04]  /*8090*/  STL [R1+0x5a0], R139 ;  /* 0x0005a08b01007387 */ /* 0x000fe80000100800 */
[----:B------:R-:W-:Y:S01]  /*80a0*/  STL [R1+0x574], R112 ;  /* 0x0005747001007387 */ /* 0x000fe20000100800 */
[----:B-1----:R-:W-:Y:S01]  /*80b0*/  IMAD.MOV.U32 R2, RZ, RZ, R32 ;  /* 0x000000ffff027224 */ /* 0x002fe200078e0020 */
[----:B------:R-:W-:-:S02]  /*80c0*/  MOV R3, R35 ;  /* 0x0000002300037202 */ /* 0x000fc40000000f00 */
[----:B------:R1:W-:Y:S04]  /*80d0*/  STL [R1+0x57c], R150 ;  /* 0x00057c9601007387 */ /* 0x0003e80000100800 */
[----:B------:R-:W-:Y:S04]  /*80e0*/  STL [R1+0x594], R110 ;  /* 0x0005946e01007387 */ /* 0x000fe80000100800 */
[----:B------:R1:W-:Y:S04]  /*80f0*/  STL [R1+0x59c], R148 ;  /* 0x00059c9401007387 */ /* 0x0003e80000100800 */
[----:B------:R-:W5:Y:S04]  /*8100*/  LDL.LU R67, [R1+0xa38] ;  /* 0x000a380001437983 */ /* 0x000f680000300800 */
[----:B------:R1:W-:Y:S04]  /*8110*/  LDGSTS.E [R107+0x12c00], [R2.64], P0 ;  /* 0x12c00000026b7fae */ /* 0x0003e80008121846 */
[----:B------:R-:W5:Y:S04]  /*8120*/  LDL.LU R64, [R1+0xa34] ;  /* 0x000a340001407983 */ /* 0x000f680000300800 */
[----:B--2---:R-:W5:Y:S01]  /*8130*/  LDL.LU R65, [R1+0xa30] ;  /* 0x000a300001417983 */ /* 0x004f620000300800 */
[----:B-1----:R-:W-:-:S03]  /*8140*/  IMAD.MOV.U32 R2, RZ, RZ, R14 ;  /* 0x000000ffff027224 */ /* 0x002fc600078e000e */
[----:B------:R-:W2:Y:S01]  /*8150*/  LDL.LU R50, [R1+0xa2c] ;  /* 0x000a2c0001327983 */ /* 0x000ea20000300800 */
[----:B------:R-:W-:-:S03]  /*8160*/  IMAD.MOV.U32 R3, RZ, RZ, R33 ;  /* 0x000000ffff037224 */ /* 0x000fc600078e0021 */
[----:B---3--:R-:W2:Y:S04]  /*8170*/  LDL.LU R51, [R1+0xa28] ;  /* 0x000a280001337983 */ /* 0x008ea80000300800 */
[----:B------:R-:W3:Y:S04]  /*8180*/  LDL.LU R48, [R1+0xa24] ;  /* 0x000a240001307983 */ /* 0x000ee80000300800 */
[----:B----4-:R-:W3:Y:S04]  /*8190*/  LDL.LU R49, [R1+0xa20] ;  /* 0x000a200001317983 */ /* 0x010ee80000300800 */
[----:B------:R1:W-:Y:S04]  /*81a0*/  LDGSTS.E [R107+0x13400], [R2.64], P0 ;  /* 0x13400000026b7fae */ /* 0x0003e80008121846 */
[----:B------:R-:W4:Y:S04]  /*81b0*/  LDL.LU R34, [R1+0xa1c] ;  /* 0x000a1c0001227983 */ /* 0x000f280000300800 */
[----:B------:R-:W4:Y:S01]  /*81c0*/  LDL.LU R35, [R1+0xa18] ;  /* 0x000a180001237983 */ /* 0x000f220000300800 */
[----:B-1----:R-:W-:-:S03]  /*81d0*/  IMAD.MOV.U32 R2, RZ, RZ, R12 ;  /* 0x000000ffff027224 */ /* 0x002fc600078e000c */
[----:B------:R-:W2:Y:S01]  /*81e0*/  LDL.LU R32, [R1+0xa14] ;  /* 0x000a140001207983 */ /* 0x000ea20000300800 */
[----:B------:R-:W-:-:S03]  /*81f0*/  IMAD.MOV.U32 R3, RZ, RZ, R15 ;  /* 0x000000ffff037224 */ /* 0x000fc600078e000f */
[----:B------:R-:W2:Y:S04]  /*8200*/  LDL.LU R33, [R1+0xa10] ;  /* 0x000a100001217983 */ /* 0x000ea80000300800 */
[----:B------:R-:W2:Y:S04]  /*8210*/  LDL.LU R14, [R1+0xa0c] ;  /* 0x000a0c00010e7983 */ /* 0x000ea80000300800 */
[----:B------:R-:W2:Y:S04]  /*8220*/  LDL.LU R15, [R1+0xa08] ;  /* 0x000a0800010f7983 */ /* 0x000ea80000300800 */
[----:B------:R1:W-:Y:S04]  /*8230*/  LDGSTS.E [R107+0x13c00], [R2.64], P0 ;  /* 0x13c00000026b7fae */ /* 0x0003e80008121846 */
[----:B------:R-:W2:Y:S01]  /*8240*/  LDL.LU R12, [R1+0xa04] ;  /* 0x000a0400010c7983 */ /* 0x000ea20000300800 */
[----:B-1----:R-:W-:-:S03]  /*8250*/  IMAD.MOV.U32 R2, RZ, RZ, R13 ;  /* 0x000000ffff027224 */ /* 0x002fc600078e000d */
[----:B------:R-:W2:Y:S01]  /*8260*/  LDL.LU R13, [R1+0xa00] ;  /* 0x000a0000010d7983 */ /* 0x000ea20000300800 */
[----:B------:R-:W-:-:S03]  /*8270*/  IMAD.MOV.U32 R3, RZ, RZ, R123 ;  /* 0x000000ffff037224 */ /* 0x000fc600078e007b */
[----:B------:R-:W-:Y:S04]  /*8280*/  STL [R1+0x5a8], R20 ;  /* 0x0005a81401007387 */ /* 0x000fe80000100800 */
[----:B------:R1:W-:Y:S04]  /*8290*/  STL [R1+0x5a4], R21 ;  /* 0x0005a41501007387 */ /* 0x0003e80000100800 */
[----:B------:R-:W-:Y:S04]  /*82a0*/  STL [R1+0x5b0], R24 ;  /* 0x0005b01801007387 */ /* 0x000fe80000100800 */
        /* <DEDUP_REMOVED lines=9> */
[----:B------:R1:W-:Y:S02]  /*8340*/  LDGSTS.E [R107+0x14400], [R2.64], P0 ;  /* 0x14400000026b7fae */ /* 0x0003e40008121846 */
[----:B-1----:R-:W-:Y:S01]  /*8350*/  IMAD.MOV.U32 R2, RZ, RZ, R121 ;  /* 0x000000ffff027224 */ /* 0x002fe200078e0079 */
[----:B------:R-:W-:-:S05]  /*8360*/  MOV R3, R122 ;  /* 0x0000007a00037202 */ /* 0x000fca0000000f00 */
[----:B------:R1:W-:Y:S02]  /*8370*/  LDGSTS.E [R107+0x14c00], [R2.64], P0 ;  /* 0x14c00000026b7fae */ /* 0x0003e40008121846 */
[----:B-1----:R-:W-:Y:S02]  /*8380*/  IMAD.MOV.U32 R2, RZ, RZ, R119 ;  /* 0x000000ffff027224 */ /* 0x002fe400078e0077 */
[----:B------:R-:W-:-:S05]  /*8390*/  IMAD.MOV.U32 R3, RZ, RZ, R120 ;  /* 0x000000ffff037224 */ /* 0x000fca00078e0078 */
[----:B------:R1:W-:Y:S02]  /*83a0*/  LDGSTS.E [R107+0x15400], [R2.64], P0 ;  /* 0x15400000026b7fae */ /* 0x0003e40008121846 */
[----:B-1----:R-:W-:Y:S02]  /*83b0*/  IMAD.MOV.U32 R2, RZ, RZ, R117 ;  /* 0x000000ffff027224 */ /* 0x002fe400078e0075 */
[----:B------:R-:W-:-:S05]  /*83c0*/  IMAD.MOV.U32 R3, RZ, RZ, R118 ;  /* 0x000000ffff037224 */ /* 0x000fca00078e0076 */
[----:B------:R1:W-:Y:S02]  /*83d0*/  LDGSTS.E [R107+0x15c00], [R2.64], P0 ;  /* 0x15c00000026b7fae */ /* 0x0003e40008121846 */
[----:B-1----:R-:W-:Y:S02]  /*83e0*/  IMAD.MOV.U32 R2, RZ, RZ, R115 ;  /* 0x000000ffff027224 */ /* 0x002fe400078e0073 */
[----:B------:R-:W-:-:S05]  /*83f0*/  IMAD.MOV.U32 R3, RZ, RZ, R116 ;  /* 0x000000ffff037224 */ /* 0x000fca00078e0074 */
[----:B------:R1:W-:Y:S02]  /*8400*/  LDGSTS.E [R107+0x16400], [R2.64], P0 ;  /* 0x16400000026b7fae */ /* 0x0003e40008121846 */
[----:B-1----:R-:W-:Y:S01]  /*8410*/  IMAD.MOV.U32 R2, RZ, RZ, R113 ;  /* 0x000000ffff027224 */ /* 0x002fe200078e0071 */
[----:B------:R-:W-:-:S05]  /*8420*/  MOV R3, R114 ;  /* 0x0000007200037202 */ /* 0x000fca0000000f00 */
[----:B------:R1:W-:Y:S02]  /*8430*/  LDGSTS.E [R107+0x16c00], [R2.64], P0 ;  /* 0x16c00000026b7fae */ /* 0x0003e40008121846 */
[----:B-1----:R-:W-:Y:S02]  /*8440*/  IMAD.MOV.U32 R2, RZ, RZ, R111 ;  /* 0x000000ffff027224 */ /* 0x002fe400078e006f */
[----:B------:R-:W-:-:S05]  /*8450*/  IMAD.MOV.U32 R3, RZ, RZ, R112 ;  /* 0x000000ffff037224 */ /* 0x000fca00078e0070 */
[----:B------:R1:W-:Y:S01]  /*8460*/  LDGSTS.E [R107+0x17400], [R2.64], P0 ;  /* 0x17400000026b7fae */ /* 0x0003e20008121846 */
[----:B------:R-:W-:Y:S01]  /*8470*/  LOP3.LUT R0, R252, 0x60, RZ, 0x3c, !PT ;  /* 0x00000060fc007812 */ /* 0x000fe200078e3cff */
        /* <DEDUP_REMOVED lines=8> */
[----:B------:R1:W-:Y:S04]  /*8500*/  LDGSTS.E [R0+0x10e00], [R2.64], P0 ;  /* 0x10e0000002007fae */ /* 0x0003e80008121846 */
[----:B--2---:R-:W-:Y:S04]  /*8510*/  STL [R1+0x5d8], R12 ;  /* 0x0005d80c01007387 */ /* 0x004fe80000100800 */
        /* <DEDUP_REMOVED lines=17> */
[----:B----4-:R-:W-:Y:S04]  /*8630*/  STL [R1+0x620], R34 ;  /* 0x0006202201007387 */ /* 0x010fe80000100800 */
        /* <DEDUP_REMOVED lines=13> */
[----:B---3--:R-:W-:Y:S04]  /*8710*/  STL [R1+0x658], R48 ;  /* 0x0006583001007387 */ /* 0x008fe80000100800 */
        /* <DEDUP_REMOVED lines=15> */
[----:B-----5:R-:W-:Y:S04]  /*8810*/  STL [R1+0x698], R64 ;  /* 0x0006984001007387 */ /* 0x020fe80000100800 */
        /* <DEDUP_REMOVED lines=136> */
[----:B------:R-:W2:Y:S04]  /*90a0*/  LDL.LU.64 R108, [R1+0x18] ;  /* 0x00001800016c7983 */ /* 0x000ea80000300a00 */
[----:B------:R1:W-:Y:S04]  /*90b0*/  LDGSTS.E [R0+0x17600], [R2.64], P0 ;  /* 0x1760000002007fae */ /* 0x0003e80008121846 */
[----:B------:R-:W-:Y:S01]  /*90c0*/  STL [R1+0x81c], R223 ;  /* 0x00081cdf01007387 */ /* 0x000fe20000100800 */
[----:B------:R-:W-:-:S03]  /*90d0*/  IMAD.MOV.U32 R150, RZ, RZ, R250 ;  /* 0x000000ffff967224 */ /* 0x000fc600078e00fa */
[----:B------:R-:W-:Y:S01]  /*90e0*/  STL [R1+0x828], R226 ;  /* 0x000828e201007387 */ /* 0x000fe20000100800 */
[----:B------:R-:W-:Y:S02]  /*90f0*/  IMAD.MOV.U32 R151, RZ, RZ, R251 ;  /* 0x000000ffff977224 */ /* 0x000fe400078e00fb */
[----:B-1----:R-:W-:Y:S02]  /*9100*/  IMAD.MOV.U32 R3, RZ, RZ, R148 ;  /* 0x000000ffff037224 */ /* 0x002fe400078e0094 */
[----:B------:R-:W3:Y:S01]  /*9110*/  LDL.LU.64 R148, [R1+0x20] ;  /* 0x0000200001947983 */ /* 0x000ee20000300a00 */
[----:B------:R-:W-:Y:S01]  /*9120*/  IMAD.MOV.U32 R156, RZ, RZ, R236 ;  /* 0x000000ffff9c7224 */ /* 0x000fe200078e00ec */
[----:B------:R-:W-:Y:S02]  /*9130*/  MOV R157, R237 ;  /* 0x000000ed009d7202 */ /* 0x000fe40000000f00 */
[----:B------:R-:W-:Y:S01]  /*9140*/  STL [R1+0x824], R227 ;  /* 0x000824e301007387 */ /* 0x000fe20000100800 */
[----:B------:R-:W-:-:S03]  /*9150*/  IMAD.MOV.U32 R162, RZ, RZ, R232 ;  /* 0x000000ffffa27224 */ /* 0x000fc600078e00e8 */
[----:B------:R-:W-:Y:S01]  /*9160*/  STL [R1+0x830], R230 ;  /* 0x000830e601007387 */ /* 0x000fe20000100800 */
[----:B------:R-:W-:-:S03]  /*9170*/  IMAD.MOV.U32 R163, RZ, RZ, R233 ;  /* 0x000000ffffa37224 */ /* 0x000fc600078e00e9 */
[----:B------:R-:W4:Y:S04]  /*9180*/  LDL.LU.64 R250, [R1+0x9f8] ;  /* 0x0009f80001fa7983 */ /* 0x000f280000300a00 */
[----:B------:R-:W5:Y:S01]  /*9190*/  LDL.LU.64 R236, [R1+0x9f0] ;  /* 0x0009f00001ec7983 */ /* 0x000f620000300a00 */
[----:B------:R-:W-:-:S03]  /*91a0*/  IMAD.MOV.U32 R170, RZ, RZ, R244 ;  /* 0x000000ffffaa7224 */ /* 0x000fc600078e00f4 */
[----:B------:R-:W2:Y:S01]  /*91b0*/  LDL.LU.64 R232, [R1+0x9e8] ;  /* 0x0009e80001e87983 */ /* 0x000ea20000300a00 */
[----:B------:R-:W-:-:S03]  /*91c0*/  IMAD.MOV.U32 R171, RZ, RZ, R245 ;  /* 0x000000ffffab7224 */ /* 0x000fc600078e00f5 */
[----:B------:R-:W3:Y:S04]  /*91d0*/  LDL.LU.64 R166, [R1+0x48] ;  /* 0x0000480001a67983 */ /* 0x000ee80000300a00 */
[----:B------:R-:W3:Y:S04]  /*91e0*/  LDL.LU.64 R244, [R1+0x9e0] ;  /* 0x0009e00001f47983 */ /* 0x000ee80000300a00 */
[----:B------:R-:W-:Y:S04]  /*91f0*/  STL [R1+0x82c], R231 ;  /* 0x00082ce701007387 */ /* 0x000fe80000100800 */
[----:B------:R-:W5:Y:S01]  /*9200*/  LDL.LU.64 R174, [R1+0x80] ;  /* 0x0000800001ae7983 */ /* 0x000f620000300a00 */
[----:B------:R-:W-:-:S03]  /*9210*/  IMAD.MOV.U32 R208, RZ, RZ, R248 ;  /* 0x000000ffffd07224 */ /* 0x000fc600078e00f8 */
[----:B------:R-:W5:Y:S01]  /*9220*/  LDL.LU.64 R180, [R1+0x28] ;  /* 0x0000280001b47983 */ /* 0x000f620000300a00 */
[----:B------:R-:W-:Y:S01]  /*9230*/  MOV R209, R249 ;  /* 0x000000f900d17202 */ /* 0x000fe20000000f00 */
[----:B------:R-:W-:Y:S02]  /*9240*/  IMAD.MOV.U32 R172, RZ, RZ, R246 ;  /* 0x000000ffffac7224 */ /* 0x000fe400078e00f6 */
[----:B------:R-:W-:Y:S02]  /*9250*/  IMAD.MOV.U32 R173, RZ, RZ, R247 ;  /* 0x000000ffffad7224 */ /* 0x000fe400078e00f7 */
[----:B----4-:R-:W-:Y:S02]  /*9260*/  IMAD.MOV.U32 R192, RZ, RZ, R250 ;  /* 0x000000ffffc07224 */ /* 0x010fe400078e00fa */
[----:B------:R-:W-:Y:S02]  /*9270*/  IMAD.MOV.U32 R193, RZ, RZ, R251 ;  /* 0x000000ffffc17224 */ /* 0x000fe400078e00fb */
[----:B------:R-:W4:Y:S04]  /*9280*/  LDL.LU.64 R250, [R1+0x9d8] ;  /* 0x0009d80001fa7983 */ /* 0x000f280000300a00 */
[----:B--2---:R-:W-:Y:S04]  /*9290*/  STL [R1+0x838], R232 ;  /* 0x000838e801007387 */ /* 0x004fe80000100800 */
[----:B------:R-:W2:Y:S04]  /*92a0*/  LDL.LU.64 R200, [R1+0xe8] ;  /* 0x0000e80001c87983 */ /* 0x000ea80000300a00 */
[----:B------:R-:W4:Y:S01]  /*92b0*/  LDL.LU.64 R248, [R1+0x9d0] ;  /* 0x0009d00001f87983 */ /* 0x000f220000300a00 */
[----:B---3--:R-:W-:-:S02]  /*92c0*/  IMAD.MOV.U32 R224, RZ, RZ, R244 ;  /* 0x000000ffffe07224 */ /* 0x008fc400078e00f4 */
[----:B------:R-:W-:Y:S01]  /*92d0*/  IMAD.MOV.U32 R225, RZ, RZ, R245 ;  /* 0x000000ffffe17224 */ /* 0x000fe200078e00f5 */
[----:B------:R-:W3:Y:S04]  /*92e0*/  LDL.LU.64 R216, [R1+0xf0] ;  /* 0x0000f00001d87983 */ /* 0x000ee80000300a00 */
[----:B------:R-:W4:Y:S04]  /*92f0*/  LDL.LU.64 R246, [R1+0x9c8] ;  /* 0x0009c80001f67983 */ /* 0x000f280000300a00 */
[----:B------:R-:W4:Y:S04]  /*9300*/  LDL.LU.64 R244, [R1+0x9c0] ;  /* 0x0009c00001f47983 */ /* 0x000f280000300a00 */
[----:B------:R-:W4:Y:S04]  /*9310*/  LDL.LU.64 R228, [R1] ;  /* 0x0000000001e47983 */ /* 0x000f280000300a00 */
[----:B------:R-:W-:Y:S04]  /*9320*/  STL [R1+0x834], R233 ;  /* 0x000834e901007387 */ /* 0x000fe80000100800 */
[----:B-----5:R-:W-:Y:S04]  /*9330*/  STL [R1+0x840], R236 ;  /* 0x000840ec01007387 */ /* 0x020fe80000100800 */
[----:B------:R-:W-:Y:S04]  /*9340*/  STL [R1+0x83c], R237 ;  /* 0x00083ced01007387 */ /* 0x000fe80000100800 */
[----:B------:R-:W-:Y:S04]  /*9350*/  STL [R1+0x848], R240 ;  /* 0x000848f001007387 */ /* 0x000fe80000100800 */
[----:B------:R-:W-:Y:S04]  /*9360*/  STL [R1+0x844], R241 ;  /* 0x000844f101007387 */ /* 0x000fe80000100800 */
[----:B------:R-:W-:Y:S04]  /*9370*/  STL [R1+0x850], R242 ;  /* 0x000850f201007387 */ /* 0x000fe80000100800 */
[----:B------:R-:W-:Y:S01]  /*9380*/  STL [R1+0x84c], R243 ;  /* 0x00084cf301007387 */ /* 0x000fe20000100800 */
[----:B------:R-:W-:Y:S01]  /*9390*/  IMAD.MOV.U32 R2, RZ, RZ, R139 ;  /* 0x000000ffff027224 */ /* 0x000fe200078e008b */
[----:B------:R-:W-:Y:S01]  /*93a0*/  MOV R113, R193 ;  /* 0x000000c100717202 */ /* 0x000fe20000000f00 */
[----:B------:R-:W-:Y:S01]  /*93b0*/  IMAD.MOV.U32 R112, RZ, RZ, R192 ;  /* 0x000000ffff707224 */ /* 0x000fe200078e00c0 */
[----:B------:R-:W-:Y:S01]  /*93c0*/  MOV R119, R173 ;  /* 0x000000ad00777202 */ /* 0x000fe20000000f00 */
[----:B------:R-:W-:Y:S01]  /*93d0*/  IMAD.MOV.U32 R130, RZ, RZ, R108 ;  /* 0x000000ffff827224 */ /* 0x000fe200078e006c */
[----:B------:R1:W-:Y:S01]  /*93e0*/  LDGSTS.E [R0+0x17e00], [R2.64], P0 ;  /* 0x17e0000002007fae */ /* 0x0003e20008121846 */
[----:B------:R-:W-:Y:S01]  /*93f0*/  IMAD.MOV.U32 R131, RZ, RZ, R109 ;  /* 0x000000ffff837224 */ /* 0x000fe200078e006d */
[----:B------:R-:W-:Y:S01]  /*9400*/  MOV R117, R149 ;  /* 0x0000009500757202 */ /* 0x000fe20000000f00 */
[----:B------:R-:W-:-:S02]  /*9410*/  IMAD.MOV.U32 R118, RZ, RZ, R172 ;  /* 0x000000ffff767224 */ /* 0x000fc400078e00ac */
[----:B------:R-:W-:Y:S02]  /*9420*/  IMAD.MOV.U32 R116, RZ, RZ, R148 ;  /* 0x000000ffff747224 */ /* 0x000fe400078e0094 */
[----:B------:R-:W-:Y:S02]  /*9430*/  IMAD.MOV.U32 R126, RZ, RZ, R156 ;  /* 0x000000ffff7e7224 */ /* 0x000fe400078e009c */
[----:B------:R-:W-:Y:S02]  /*9440*/  IMAD.MOV.U32 R127, RZ, RZ, R157 ;  /* 0x000000ffff7f7224 */ /* 0x000fe400078e009d */
[----:B------:R-:W-:Y:S02]  /*9450*/  IMAD.MOV.U32 R128, RZ, RZ, R150 ;  /* 0x000000ffff807224 */ /* 0x000fe400078e0096 */
[----:B------:R-:W-:Y:S01]  /*9460*/  IMAD.MOV.U32 R129, RZ, RZ, R151 ;  /* 0x000000ffff817224 */ /* 0x000fe200078e0097 */
[----:B------:R-:W-:Y:S01]  /*9470*/  MOV R125, R167 ;  /* 0x000000a7007d7202 */ /* 0x000fe20000000f00 */
[----:B------:R-:W-:Y:S01]  /*9480*/  IMAD.MOV.U32 R110, RZ, RZ, R208 ;  /* 0x000000ffff6e7224 */ /* 0x000fe200078e00d0 */
[----:B------:R-:W1:Y:S01]  /*9490*/  S2R R21, SR_TID.X ;  /* 0x0000000000157919 */ /* 0x000e620000002100 */
[----:B------:R-:W-:-:S02]  /*94a0*/  IMAD.MOV.U32 R111, RZ, RZ, R209 ;  /* 0x000000ffff6f7224 */ /* 0x000fc400078e00d1 */
[----:B------:R-:W-:Y:S01]  /*94b0*/  IMAD.MOV.U32 R208, RZ, RZ, R224 ;  /* 0x000000ffffd07224 */ /* 0x000fe200078e00e0 */
[----:B------:R-:W0:Y:S01]  /*94c0*/  LDGDEPBAR ;  /* 0x00000000000079af */ /* 0x000e220000000000 */
[----:B------:R-:W-:Y:S02]  /*94d0*/  IMAD.MOV.U32 R209, RZ, RZ, R225 ;  /* 0x000000ffffd17224 */ /* 0x000fe400078e00e1 */
[----:B------:R-:W-:Y:S02]  /*94e0*/  IMAD.MOV.U32 R124, RZ, RZ, R166 ;  /* 0x000000ffff7c7224 */ /* 0x000fe400078e00a6 */
[----:B------:R-:W-:Y:S02]  /*94f0*/  IMAD.MOV.U32 R122, RZ, RZ, R170 ;  /* 0x000000ffff7a7224 */ /* 0x000fe400078e00aa */
[----:B------:R-:W-:Y:S02]  /*9500*/  IMAD.MOV.U32 R123, RZ, RZ, R171 ;  /* 0x000000ffff7b7224 */ /* 0x000fe400078e00ab */
[----:B------:R-:W-:-:S02]  /*9510*/  IMAD.MOV.U32 R120, RZ, RZ, R162 ;  /* 0x000000ffff787224 */ /* 0x000fc400078e00a2 */
[----:B------:R-:W-:Y:S02]  /*9520*/  IMAD.MOV.U32 R121, RZ, RZ, R163 ;  /* 0x000000ffff797224 */ /* 0x000fe400078e00a3 */
[----:B------:R-:W-:Y:S02]  /*9530*/  IMAD.MOV.U32 R114, RZ, RZ, R174 ;  /* 0x000000ffff727224 */ /* 0x000fe400078e00ae */
[----:B------:R-:W-:Y:S02]  /*9540*/  IMAD.MOV.U32 R115, RZ, RZ, R175 ;  /* 0x000000ffff737224 */ /* 0x000fe400078e00af */
[----:B------:R-:W-:Y:S02]  /*9550*/  IMAD.MOV.U32 R162, RZ, RZ, R180 ;  /* 0x000000ffffa27224 */ /* 0x000fe400078e00b4 */
[----:B------:R-:W-:Y:S02]  /*9560*/  IMAD.MOV.U32 R163, RZ, RZ, R181 ;  /* 0x000000ffffa37224 */ /* 0x000fe400078e00b5 */
[----:B--2---:R-:W-:-:S02]  /*9570*/  IMAD.MOV.U32 R192, RZ, RZ, R200 ;  /* 0x000000ffffc07224 */ /* 0x004fc400078e00c8 */
[----:B------:R-:W-:Y:S02]  /*9580*/  IMAD.MOV.U32 R193, RZ, RZ, R201 ;  /* 0x000000ffffc17224 */ /* 0x000fe400078e00c9 */
[----:B---3--:R-:W-:Y:S01]  /*9590*/  IMAD.MOV.U32 R200, RZ, RZ, R216 ;  /* 0x000000ffffc87224 */ /* 0x008fe200078e00d8 */
[----:B----4-:R-:W-:Y:S04]  /*95a0*/  STL [R1+0x858], R244 ;  /* 0x000858f401007387 */ /* 0x010fe80000100800 */
[----:B------:R-:W-:Y:S04]  /*95b0*/  STL [R1+0x854], R245 ;  /* 0x000854f501007387 */ /* 0x000fe80000100800 */
[----:B------:R-:W-:Y:S04]  /*95c0*/  STL [R1+0x860], R246 ;  /* 0x000860f601007387 */ /* 0x000fe80000100800 */
[----:B------:R-:W-:Y:S04]  /*95d0*/  STL [R1+0x85c], R247 ;  /* 0x00085cf701007387 */ /* 0x000fe80000100800 */
[----:B------:R-:W-:Y:S01]  /*95e0*/  STL [R1+0x868], R248 ;  /* 0x000868f801007387 */ /* 0x000fe20000100800 */
[----:B------:R-:W-:-:S03]  /*95f0*/  IMAD.MOV.U32 R201, RZ, RZ, R217 ;  /* 0x000000ffffc97224 */ /* 0x000fc600078e00d9 */
[----:B------:R-:W-:Y:S04]  /*9600*/  STL [R1+0x864], R249 ;  /* 0x000864f901007387 */ /* 0x000fe80000100800 */
[----:B------:R-:W-:Y:S01]  /*9610*/  STL [R1+0x870], R250 ;  /* 0x000870fa01007387 */ /* 0x000fe20000100800 */
[----:B-1----:R-:W-:-:S03]  /*9620*/  IMAD.MOV.U32 R0, RZ, RZ, R229 ;  /* 0x000000ffff007224 */ /* 0x002fc600078e00e5 */
[----:B------:R-:W-:Y:S04]  /*9630*/  STL [R1+0x86c], R251 ;  /* 0x00086cfb01007387 */ /* 0x000fe80000100800 */
[----:B------:R1:W-:Y:S04]  /*9640*/  STL [R1+0x878], R228 ;  /* 0x000878e401007387 */ /* 0x0003e80000100800 */
[----:B------:R-:W2:Y:S04]  /*9650*/  LDL.LU.64 R216, [R1+0x108] ;  /* 0x0001080001d87983 */ /* 0x000ea80000300a00 */
[----:B------:R-:W3:Y:S04]  /*9660*/  LDL.LU.64 R108, [R1+0x40] ;  /* 0x00004000016c7983 */ /* 0x000ee80000300a00 */
[----:B------:R-:W4:Y:S04]  /*9670*/  LDL.LU.64 R172, [R1+0x100] ;  /* 0x0001000001ac7983 */ /* 0x000f280000300a00 */
[----:B------:R-:W5:Y:S04]  /*9680*/  LDL.LU.64 R148, [R1+0x60] ;  /* 0x0000600001947983 */ /* 0x000f680000300a00 */
[----:B------:R-:W2:Y:S04]  /*9690*/  LDL.LU.64 R224, [R1+0x110] ;  /* 0x0001100001e07983 */ /* 0x000ea80000300a00 */
[----:B-1----:R-:W2:Y:S04]  /*96a0*/  LDL.LU.64 R228, [R1+0xd0] ;  /* 0x0000d00001e47983 */ /* 0x002ea80000300a00 */
[----:B------:R1:W-:Y:S04]  /*96b0*/  STL [R1+0x874], R0 ;  /* 0x0008740001007387 */ /* 0x0003e80000100800 */
[----:B------:R-:W2:Y:S04]  /*96c0*/  LDL.LU.64 R156, [R1+0x68] ;  /* 0x00006800019c7983 */ /* 0x000ea80000300a00 */
[----:B------:R-:W2:Y:S04]  /*96d0*/  LDL.LU.64 R150, [R1+0xa8] ;  /* 0x0000a80001967983 */ /* 0x000ea80000300a00 */
[----:B------:R-:W-:Y:S04]  /*96e0*/  STL [R1+0x880], R130 ;  /* 0x0008808201007387 */ /* 0x000fe80000100800 */
[----:B------:R-:W4:Y:S04]  /*96f0*/  LDL.LU.64 R166, [R1+0xb0] ;  /* 0x0000b00001a67983 */ /* 0x000f280000300a00 */
[----:B------:R-:W4:Y:S04]  /*9700*/  LDL.LU.64 R170, [R1+0x70] ;  /* 0x0000700001aa7983 */ /* 0x000f280000300a00 */
[----:B------:R-:W4:Y:S04]  /*9710*/  LDL.LU.64 R174, [R1+0xb8] ;  /* 0x0000b80001ae7983 */ /* 0x000f280000300a00 */
[----:B------:R-:W4:Y:S01]  /*9720*/  LDL.LU.64 R180, [R1+0x30] ;  /* 0x0000300001b47983 */ /* 0x000f220000300a00 */
[----:B-1----:R-:W-:-:S03]  /*9730*/  IMAD.MOV.U32 R0, RZ, RZ, R131 ;  /* 0x000000ffff007224 */ /* 0x002fc600078e0083 */
[----:B------:R-:W-:Y:S04]  /*9740*/  STL [R1+0x888], R128 ;  /* 0x0008888001007387 */ /* 0x000fe80000100800 */
[----:B------:R1:W-:Y:S02]  /*9750*/  STL [R1+0x87c], R0 ;  /* 0x00087c0001007387 */ /* 0x0003e40000100800 */
[----:B-1----:R-:W-:-:S05]  /*9760*/  IMAD.MOV.U32 R0, RZ, RZ, R129 ;  /* 0x000000ffff007224 */ /* 0x002fca00078e0081 */
[----:B------:R1:W-:Y:S04]  /*9770*/  STL [R1+0x884], R0 ;  /* 0x0008840001007387 */ /* 0x0003e80000100800 */
[----:B------:R-:W-:Y:S01]  /*9780*/  STL [R1+0x890], R126 ;  /* 0x0008907e01007387 */ /* 0x000fe20000100800 */
[----:B-1----:R-:W-:-:S05]  /*9790*/  IMAD.MOV.U32 R0, RZ, RZ, R127 ;  /* 0x000000ffff007224 */ /* 0x002fca00078e007f */
[----:B------:R1:W-:Y:S04]  /*97a0*/  STL [R1+0x88c], R0 ;  /* 0x00088c0001007387 */ /* 0x0003e80000100800 */
[----:B------:R-:W-:Y:S01]  /*97b0*/  STL [R1+0x898], R116 ;  /* 0x0008987401007387 */ /* 0x000fe20000100800 */
[----:B-1----:R-:W-:-:S05]  /*97c0*/  IMAD.MOV.U32 R0, RZ, RZ, R117 ;  /* 0x000000ffff007224 */ /* 0x002fca00078e0075 */
[----:B------:R1:W-:Y:S04]  /*97d0*/  STL [R1+0x894], R0 ;  /* 0x0008940001007387 */ /* 0x0003e80000100800 */
[----:B------:R2:W-:Y:S01]  /*97e0*/  STL [R1+0x8a0], R162 ;  /* 0x0008a0a201007387 */ /* 0x0005e20000100800 */
[----:B-1----:R-:W-:-:S05]  /*97f0*/  IMAD.MOV.U32 R0, RZ, RZ, R163 ;  /* 0x000000ffff007224 */ /* 0x002fca00078e00a3 */
[----:B------:R1:W-:Y:S01]  /*9800*/  STL [R1+0x89c], R0 ;  /* 0x00089c0001007387 */ /* 0x0003e20000100800 */
[----:B---3--:R-:W-:Y:S01]  /*9810*/  MOV R116, R108 ;  /* 0x0000006c00747202 */ /* 0x008fe20000000f00 */
[----:B------:R-:W-:Y:S02]  /*9820*/  IMAD.MOV.U32 R117, RZ, RZ, R109 ;  /* 0x000000ffff757224 */ /* 0x000fe400078e006d */
[----:B-----5:R-:W-:Y:S02]  /*9830*/  IMAD.MOV.U32 R108, RZ, RZ, R148 ;  /* 0x000000ffff6c7224 */ /* 0x020fe400078e0094 */
[----:B------:R-:W-:Y:S02]  /*9840*/  IMAD.MOV.U32 R109, RZ, RZ, R149 ;  /* 0x000000ffff6d7224 */ /* 0x000fe400078e0095 */
[----:B--2---:R-:W-:Y:S02]  /*9850*/  IMAD.MOV.U32 R148, RZ, RZ, R150 ;  /* 0x000000ffff947224 */ /* 0x004fe400078e0096 */
[----:B------:R-:W-:-:S02]  /*9860*/  IMAD.MOV.U32 R149, RZ, RZ, R151 ;  /* 0x000000ffff957224 */ /* 0x000fc400078e0097 */
[----:B----4-:R-:W-:Y:S01]  /*9870*/  IMAD.MOV.U32 R150, RZ, RZ, R166 ;  /* 0x000000ffff967224 */ /* 0x010fe200078e00a6 */
[----:B------:R-:W-:Y:S01]  /*9880*/  MOV R151, R167 ;  /* 0x000000a700977202 */ /* 0x000fe20000000f00 */
[----:B------:R-:W-:Y:S02]  /*9890*/  IMAD.MOV.U32 R162, RZ, RZ, R174 ;  /* 0x000000ffffa27224 */ /* 0x000fe400078e00ae */
[----:B-1----:R-:W-:Y:S01]  /*98a0*/  IMAD.MOV.U32 R0, RZ, RZ, R181 ;  /* 0x000000ffff007224 */ /* 0x002fe200078e00b5 */
[----:B------:R1:W-:Y:S01]  /*98b0*/  STL [R1+0x8a8], R180 ;  /* 0x0008a8b401007387 */ /* 0x0003e20000100800 */
[----:B------:R-:W-:-:S03]  /*98c0*/  IMAD.MOV.U32 R163, RZ, RZ, R175 ;  /* 0x000000ffffa37224 */ /* 0x000fc600078e00af */
[----:B------:R-:W2:Y:S04]  /*98d0*/  LDL.LU.64 R166, [R1+0xc8] ;  /* 0x0000c80001a67983 */ /* 0x000ea80000300a00 */
[----:B------:R-:W3:Y:S04]  /*98e0*/  LDL.LU.64 R174, [R1+0xc0] ;  /* 0x0000c00001ae7983 */ /* 0x000ee80000300a00 */
[----:B------:R4:W-:Y:S04]  /*98f0*/  STL [R1+0x8a4], R0 ;  /* 0x0008a40001007387 */ /* 0x0009e80000100800 */
[----:B-1----:R-:W5:Y:S01]  /*9900*/  LDL.LU.64 R180, [R1+0x78] ;  /* 0x0000780001b47983 */ /* 0x002f620000300a00 */
[----:B----4-:R-:W-:-:S03]  /*9910*/  IMAD.MOV.U32 R0, RZ, RZ, R125 ;  /* 0x000000ffff007224 */ /* 0x010fc600078e007d */
[----:B------:R-:W-:Y:S04]  /*9920*/  STL [R1+0x8b0], R124 ;  /* 0x0008b07c01007387 */ /* 0x000fe80000100800 */
        /* <DEDUP_REMOVED lines=10> */
[----:B------:R-:W-:Y:S01]  /*99d0*/  STL [R1+0x8d0], R116 ;  /* 0x0008d07401007387 */ /* 0x000fe20000100800 */
[----:B-1----:R-:W-:-:S05]  /*99e0*/  MOV R0, R117 ;  /* 0x0000007500007202 */ /* 0x002fca0000000f00 */
[----:B------:R1:W-:Y:S04]  /*99f0*/  STL [R1+0x8cc], R0 ;  /* 0x0008cc0001007387 */ /* 0x0003e80000100800 */
[----:B------:R-:W-:Y:S01]  /*9a00*/  STL [R1+0x8d8], R156 ;  /* 0x0008d89c01007387 */ /* 0x000fe20000100800 */
[----:B-1----:R-:W-:-:S05]  /*9a10*/  IMAD.MOV.U32 R0, RZ, RZ, R157 ;  /* 0x000000ffff007224 */ /* 0x002fca00078e009d */
[----:B------:R1:W-:Y:S04]  /*9a20*/  STL [R1+0x8d4], R0 ;  /* 0x0008d40001007387 */ /* 0x0003e80000100800 */
[----:B------:R4:W-:Y:S01]  /*9a30*/  STL [R1+0x8e0], R170 ;  /* 0x0008e0aa01007387 */ /* 0x0009e20000100800 */
[----:B-1----:R-:W-:-:S05]  /*9a40*/  IMAD.MOV.U32 R0, RZ, RZ, R171 ;  /* 0x000000ffff007224 */ /* 0x002fca00078e00ab */
[----:B------:R1:W-:Y:S01]  /*9a50*/  STL [R1+0x8dc], R0 ;  /* 0x0008dc0001007387 */ /* 0x0003e20000100800 */
[----:B------:R-:W-:Y:S02]  /*9a60*/  IMAD.MOV.U32 R156, RZ, RZ, R162 ;  /* 0x000000ffff9c7224 */ /* 0x000fe400078e00a2 */
[----:B------:R-:W-:Y:S02]  /*9a70*/  IMAD.MOV.U32 R157, RZ, RZ, R163 ;  /* 0x000000ffff9d7224 */ /* 0x000fe400078e00a3 */
[----:B--2---:R-:W-:Y:S02]  /*9a80*/  IMAD.MOV.U32 R162, RZ, RZ, R166 ;  /* 0x000000ffffa27224 */ /* 0x004fe400078e00a6 */
[----:B------:R-:W-:Y:S02]  /*9a90*/  IMAD.MOV.U32 R163, RZ, RZ, R167 ;  /* 0x000000ffffa37224 */ /* 0x000fe400078e00a7 */
[----:B---3--:R-:W-:Y:S01]  /*9aa0*/  IMAD.MOV.U32 R166, RZ, RZ, R174 ;  /* 0x000000ffffa67224 */ /* 0x008fe200078e00ae */
[----:B------:R-:W-:Y:S01]  /*9ab0*/  MOV R167, R175 ;  /* 0x000000af00a77202 */ /* 0x000fe20000000f00 */
[----:B-----5:R2:W-:Y:S04]  /*9ac0*/  STL [R1+0x8e8], R180 ;  /* 0x0008e8b401007387 */ /* 0x0205e80000100800 */
[----:B----4-:R-:W3:Y:S01]  /*9ad0*/  LDL.LU.64 R170, [R1+0xe0] ;  /* 0x0000e00001aa7983 */ /* 0x010ee20000300a00 */
[----:B-1----:R-:W-:-:S03]  /*9ae0*/  IMAD.MOV.U32 R0, RZ, RZ, R181 ;  /* 0x000000ffff007224 */ /* 0x002fc600078e00b5 */
[----:B------:R-:W4:Y:S04]  /*9af0*/  LDL.LU.64 R174, [R1+0x98] ;  /* 0x0000980001ae7983 */ /* 0x000f280000300a00 */
[----:B------:R1:W-:Y:S04]  /*9b00*/  STL [R1+0x8e4], R0 ;  /* 0x0008e40001007387 */ /* 0x0003e80000100800 */
[----:B------:R-:W-:Y:S04]  /*9b10*/  STL [R1+0x8f0], R114 ;  /* 0x0008f07201007387 */ /* 0x000fe80000100800 */
[----:B--2---:R-:W2:Y:S01]  /*9b20*/  LDL.LU.64 R180, [R1+0xa0] ;  /* 0x0000a00001b47983 */ /* 0x004ea20000300a00 */
        /* <DEDUP_REMOVED lines=8> */
[----:B------:R-:W-:Y:S04]  /*9bb0*/  STL [R1+0x908], R238 ;  /* 0x000908ee01007387 */ /* 0x000fe80000100800 */
[----:B------:R-:W-:Y:S01]  /*9bc0*/  STL [R1+0x904], R239 ;  /* 0x000904ef01007387 */ /* 0x000fe20000100800 */
[----:B-1----:R-:W-:-:S03]  /*9bd0*/  IMAD.MOV.U32 R0, RZ, RZ, R109 ;  /* 0x000000ffff007224 */ /* 0x002fc600078e006d */
[----:B------:R-:W-:Y:S04]  /*9be0*/  STL [R1+0x910], R108 ;  /* 0x0009106c01007387 */ /* 0x000fe80000100800 */
[----:B------:R-:W-:Y:S04]  /*9bf0*/  STL [R1+0x918], R148 ;  /* 0x0009189401007387 */ /* 0x000fe80000100800 */
        /* <DEDUP_REMOVED lines=12> */
[----:B------:R1:W-:Y:S02]  /*9cc0*/  STL [R1+0x92c], R0 ;  /* 0x00092c0001007387 */ /* 0x0003e40000100800 */
[----:B-1----:R-:W-:Y:S02]  /*9cd0*/  IMAD.MOV.U32 R0, RZ, RZ, R167 ;  /* 0x000000ffff007224 */ /* 0x002fe400078e00a7 */
[----:B---3--:R-:W-:Y:S04]  /*9ce0*/  STL [R1+0x940], R170 ;  /* 0x000940aa01007387 */ /* 0x008fe80000100800 */
[----:B------:R1:W-:Y:S04]  /*9cf0*/  STL [R1+0x934], R0 ;  /* 0x0009340001007387 */ /* 0x0003e80000100800 */
[----:B----4-:R-:W-:Y:S01]  /*9d00*/  STL [R1+0x948], R174 ;  /* 0x000948ae01007387 */ /* 0x010fe20000100800 */
[----:B-1----:R-:W-:-:S05]  /*9d10*/  IMAD.MOV.U32 R0, RZ, RZ, R171 ;  /* 0x000000ffff007224 */ /* 0x002fca00078e00ab */
[----:B------:R1:W-:Y:S04]  /*9d20*/  STL [R1+0x93c], R0 ;  /* 0x00093c0001007387 */ /* 0x0003e80000100800 */
[----:B--2---:R-:W-:Y:S01]  /*9d30*/  STL [R1+0x950], R180 ;  /* 0x000950b401007387 */ /* 0x004fe20000100800 */
[----:B-1----:R-:W-:-:S05]  /*9d40*/  IMAD.MOV.U32 R0, RZ, RZ, R175 ;  /* 0x000000ffff007224 */ /* 0x002fca00078e00af */
[----:B------:R1:W-:Y:S02]  /*9d50*/  STL [R1+0x944], R0 ;  /* 0x0009440001007387 */ /* 0x0003e40000100800 */
[----:B-1----:R-:W-:-:S05]  /*9d60*/  IMAD.MOV.U32 R0, RZ, RZ, R181 ;  /* 0x000000ffff007224 */ /* 0x002fca00078e00b5 */
[----:B------:R1:W-:Y:S04]  /*9d70*/  STL [R1+0x94c], R0 ;  /* 0x00094c0001007387 */ /* 0x0003e80000100800 */
[----:B------:R-:W-:Y:S01]  /*9d80*/  STL [R1+0x958], R192 ;  /* 0x000958c001007387 */ /* 0x000fe20000100800 */
[----:B-1----:R-:W-:-:S03]  /*9d90*/  IMAD.MOV.U32 R0, RZ, RZ, R193 ;  /* 0x000000ffff007224 */ /* 0x002fc600078e00c1 */
[----:B------:R-:W-:Y:S04]  /*9da0*/  STL [R1+0x960], R200 ;  /* 0x000960c801007387 */ /* 0x000fe80000100800 */
        /* <DEDUP_REMOVED lines=14> */
[----:B-1----:R-:W-:-:S05]  /*9e90*/  IMAD.MOV.U32 R0, RZ, RZ, R225 ;  /* 0x000000ffff007224 */ /* 0x002fca00078e00e1 */
[----:B------:R1:W-:Y:S02]  /*9ea0*/  STL [R1+0x97c], R0 ;  /* 0x00097c0001007387 */ /* 0x0003e40000100800 */
[----:B-1----:R-:W-:-:S05]  /*9eb0*/  IMAD.MOV.U32 R0, RZ, RZ, R229 ;  /* 0x000000ffff007224 */ /* 0x002fca00078e00e5 */
[----:B------:R1:W-:Y:S04]  /*9ec0*/  STL [R1+0x984], R0 ;  /* 0x0009840001007387 */ /* 0x0003e80000100800 */
[----:B------:R2:W-:Y:S01]  /*9ed0*/  STL [R1+0x990], R234 ;  /* 0x000990ea01007387 */ /* 0x0005e20000100800 */
[----:B-1----:R-:W-:-:S05]  /*9ee0*/  IMAD.MOV.U32 R0, RZ, RZ, R235 ;  /* 0x000000ffff007224 */ /* 0x002fca00078e00eb */
[----:B------:R2:W-:Y:S01]  /*9ef0*/  STL [R1+0x98c], R0 ;  /* 0x00098c0001007387 */ /* 0x0005e20000100800 */
[----:B------:R-:W-:Y:S05]  /*9f00*/  @P2 BRA `(.L_x_0) ;  /* 0x00000a4000002947 */ /* 0x000fea0003800000 */
[----:B------:R1:W-:Y:S01]  /*9f10*/  STL [R1+0x230], RZ ;  /* 0x000230ff01007387 */ /* 0x0003e20000100800 */
[----:B--2---:R-:W-:Y:S01]  /*9f20*/  IMAD.SHL.U32 R0, R21, 0x40, RZ ;  /* 0x0000004015007824 */ /* 0x004fe200078e00ff */
[----:B------:R-:W-:Y:S01]  /*9f30*/  CS2R R116, SRZ ;  /* 0x0000000000747805 */ /* 0x000fe2000001ff00 */
[----:B------:R-:W-:Y:S01]  /*9f40*/  CS2R R118, SRZ ;  /* 0x0000000000767805 */ /* 0x000fe2000001ff00 */
[----:B------:R1:W-:Y:S01]  /*9f50*/  STL [R1+0x234], RZ ;  /* 0x000234ff01007387 */ /* 0x0003e20000100800 */
[----:B------:R-:W-:Y:S01]  /*9f60*/  CS2R R120, SRZ ;  /* 0x0000000000787805 */ /* 0x000fe2000001ff00 */
[----:B------:R-:W-:Y:S01]  /*9f70*/  LOP3.LUT R0, R0, 0x800, RZ, 0xc0, !PT ;  /* 0x0000080000007812 */ /* 0x000fe200078ec0ff */
[----:B------:R-:W-:Y:S01]  /*9f80*/  CS2R R122, SRZ ;  /* 0x00000000007a7805 */ /* 0x000fe2000001ff00 */
[----:B------:R1:W-:Y:S01]  /*9f90*/  STL [R1+0x238], RZ ;  /* 0x000238ff01007387 */ /* 0x0003e20000100800 */
[----:B------:R-:W-:Y:S01]  /*9fa0*/  CS2R R124, SRZ ;  /* 0x00000000007c7805 */ /* 0x000fe2000001ff00 */
[----:B------:R-:W-:Y:S01]  /*9fb0*/  CS2R R126, SRZ ;  /* 0x00000000007e7805 */ /* 0x000fe2000001ff00 */
        /* <DEDUP_REMOVED lines=119> */
[----:B------:R-:W-:-:S02]  /*a730*/  CS2R R98, SRZ ;  /* 0x0000000000627805 */ /* 0x000fc4000001ff00 */
[----:B------:R1:W-:Y:S04]  /*a740*/  STL [R1+0xb4], RZ ;  /* 0x0000b4ff01007387 */ /* 0x0003e80000100800 */
        /* <DEDUP_REMOVED lines=23> */
[----:B------:R1:W-:Y:S04]  /*a8c0*/  STL [R1+0x9b0], R0 ;  /* 0x0009b00001007387 */ /* 0x0003e80000100800 */
[----:B------:R1:W-:Y:S04]  /*a8d0*/  STL [R1+0x34], RZ ;  /* 0x000034ff01007387 */ /* 0x0003e80000100800 */
[----:B------:R1:W-:Y:S04]  /*a8e0*/  STL [R1+0x38], RZ ;  /* 0x000038ff01007387 */ /* 0x0003e80000100800 */
[----:B------:R1:W-:Y:S04]  /*a8f0*/  STL [R1+0x3c], RZ ;  /* 0x00003cff01007387 */ /* 0x0003e80000100800 */
[----:B------:R1:W-:Y:S04]  /*a900*/  STL [R1], RZ ;  /* 0x000000ff01007387 */ /* 0x0003e80000100800 */
[----:B------:R1:W-:Y:S04]  /*a910*/  STL [R1+0x4], RZ ;  /* 0x000004ff01007387 */ /* 0x0003e80000100800 */
[----:B------:R1:W-:Y:S04]  /*a920*/  STL [R1+0x8], RZ ;  /* 0x000008ff01007387 */ /* 0x0003e80000100800 */
[----:B------:R1:W-:Y:S01]  /*a930*/  STL [R1+0xc], RZ ;  /* 0x00000cff01007387 */ /* 0x0003e20000100800 */
[----:B------:R-:W-:Y:S05]  /*a940*/  BRA `(.L_x_1) ;  /* 0x000140e000007947 */ /* 0x000fea0003800000 */
.L_x_0:
[----:B------:R-:W-:Y:S01]  /*a950*/  STL [R1+0x384], RZ ;  /* 0x000384ff01007387 */ /* 0x000fe20000100800 */
[C---:B------:R-:W-:Y:S01]  /*a960*/  LOP3.LUT R3, R21.reuse, 0x7, RZ, 0xc0, !PT ;  /* 0x0000000715037812 */ /* 0x040fe200078ec0ff */
[C---:B------:R-:W-:Y:S01]  /*a970*/  IMAD.SHL.U32 R18, R21.reuse, 0x40, RZ ;  /* 0x0000004015127824 */ /* 0x040fe200078e00ff */
[----:B--2---:R-:W-:Y:S01]  /*a980*/  SHF.L.U32 R0, R21, 0x1, RZ ;  /* 0x0000000115007819 */ /* 0x004fe200000006ff */
[----:B------:R-:W-:Y:S01]  /*a990*/  STL [R1+0x230], RZ ;  /* 0x000230ff01007387 */ /* 0x000fe20000100800 */
[----:B------:R-:W-:Y:S01]  /*a9a0*/  IMAD.MOV.U32 R17, RZ, RZ, 0x3f ;  /* 0x0000003fff117424 */ /* 0x000fe200078e00ff */
[----:B------:R-:W-:Y:S01]  /*a9b0*/  ULDC UR4, c[0x0][0x18c] ;  /* 0x0000630000047ab9 */ /* 0x000fe20000000800 */
[----:B------:R-:W-:Y:S01]  /*a9c0*/  IMAD R3, R3, 0x110, RZ ;  /* 0x0000011003037824 */ /* 0x000fe200078e02ff */
[----:B------:R-:W-:Y:S01]  /*a9d0*/  STL [R1+0x234], RZ ;  /* 0x000234ff01007387 */ /* 0x000fe20000100800 */
[----:B------:R-:W-:Y:S01]  /*a9e0*/  LOP3.LUT R19, R18, 0x800, RZ, 0xc0, !PT ;  /* 0x0000080012137812 */ /* 0x000fe200078ec0ff */
[----:B------:R-:W-:Y:S01]  /*a9f0*/  IMAD.MOV.U32 R16, RZ, RZ, c[0x0][0x188] ;  /* 0x00006200ff107624 */ /* 0x000fe200078e00ff */
[----:B------:R-:W-:Y:S01]  /*aa00*/  IADD3 R17, R17, c[0x0][0x180], RZ ;  /* 0x0000600011117a10 */ /* 0x000fe20007ffe0ff */
[----:B------:R-:W-:Y:S01]  /*aa10*/  STL [R1+0x238], RZ ;  /* 0x000238ff01007387 */ /* 0x000fe20000100800 */
[----:B------:R-:W-:Y:S01]  /*aa20*/  LOP3.LUT R3, R3, 0x30, R0, 0x78, !PT ;  /* 0x0000003003037812 */ /* 0x000fe200078e7800 */
[----:B------:R-:W-:Y:S01]  /*aa30*/  IMAD.SHL.U32 R16, R16, 0x40, RZ ;  /* 0x0000004010107824 */ /* 0x000fe200078e00ff */
[----:B------:R-:W-:Y:S01]  /*aa40*/  SHF.R.S32.HI R2, RZ, 0x1f, R17 ;  /* 0x0000001fff027819 */ /* 0x000fe20000011411 */
[----:B------:R-:W-:Y:S01]  /*aa50*/  STL [R1+0x23c], RZ ;  /* 0x00023cff01007387 */ /* 0x000fe20000100800 */
[----:B------:R-:W-:Y:S01]  /*aa60*/  LOP3.LUT R3, R3, R19, RZ, 0xfc, !PT ;  /* 0x0000001303037212 */ /* 0x000fe200078efcff */
[----:B------:R-:W-:Y:S01]  /*aa70*/  USHF.L.U32 UR4, UR4, 0x6, URZ ;  /* 0x0000000604047899 */ /* 0x000fe2000800063f */
[----:B------:R-:W-:Y:S01]  /*aa80*/  LEA.HI R2, R2, R17, RZ, 0x6 ;  /* 0x0000001102027211 */ /* 0x000fe200078f30ff */
[----:B------:R-:W-:Y:S01]  /*aa90*/  STL [R1+0x220], RZ ;  /* 0x000220ff01007387 */ /* 0x000fe20000100800 */
[----:B------:R-:W-:Y:S01]  /*aaa0*/  LOP3.LUT R17, R21, 0x3, RZ, 0xc0, !PT ;  /* 0x0000000315117812 */ /* 0x000fe200078ec0ff */
[----:B------:R-:W-:Y:S01]  /*aab0*/  USHF.R.S32.HI UR5, URZ, 0x1f, UR4 ;  /* 0x0000001f3f057899 */ /* 0x000fe20008011404 */
[----:B------:R-:W-:Y:S01]  /*aac0*/  SHF.R.S32.HI R0, RZ, 0x1f, R16 ;  /* 0x0000001fff007819 */ /* 0x000fe20000011410 */
[----:B------:R-:W-:Y:S01]  /*aad0*/  STL [R1+0x224], RZ ;  /* 0x000224ff01007387 */ /* 0x000fe20000100800 */
[----:B------:R-:W-:Y:S01]  /*aae0*/  SHF.R.S32.HI R18, RZ, 0x6, R2 ;  /* 0x00000006ff127819 */ /* 0x000fe20000011402 */
[----:B------:R-:W-:Y:S01]  /*aaf0*/  IMAD R17, R17, 0x420, RZ ;  /* 0x0000042011117824 */ /* 0x000fe200078e02ff */
[----:B------:R-:W-:Y:S01]  /*ab00*/  SHF.L.U64.HI R0, R16, 0x2, R0 ;  /* 0x0000000210007819 */ /* 0x000fe20000010200 */
[----:B------:R-:W-:Y:S01]  /*ab10*/  STL [R1+0x228], RZ ;  /* 0x000228ff01007387 */ /* 0x000fe20000100800 */
[----:B------:R-:W-:Y:S01]  /*ab20*/  CS2R R116, SRZ ;  /* 0x0000000000747805 */ /* 0x000fe2000001ff00 */
[----:B------:R-:W-:Y:S01]  /*ab30*/  CS2R R118, SRZ ;  /* 0x0000000000767805 */ /* 0x000fe2000001ff00 */
[----:B------:R-:W-:Y:S01]  /*ab40*/  LOP3.LUT R2, R17, 0x5c, R21, 0x78, !PT ;  /* 0x0000005c11027812 */ /* 0x000fe200078e7815 */
[----:B------:R-:W-:Y:S01]  /*ab50*/  STL [R1+0x22c], RZ ;  /* 0x00022cff01007387 */ /* 0x000fe20000100800 */
[----:B------:R-:W-:Y:S01]  /*ab60*/  CS2R R120, SRZ ;  /* 0x0000000000787805 */ /* 0x000fe2000001ff00 */
[----:B------:R-:W-:Y:S01]  /*ab70*/  CS2R R122, SRZ ;  /* 0x00000000007a7805 */ /* 0x000fe2000001ff00 */
[----:B------:R-:W-:Y:S01]  /*ab80*/  CS2R R124, SRZ ;  /* 0x00000000007c7805 */ /* 0x000fe2000001ff00 */
        /* <DEDUP_REMOVED lines=122> */
[----:B------:R-:W-:Y:S01]  /*b330*/  IADD3 R17, R18, -0x1, RZ ;  /* 0xffffffff12117810 */ /* 0x000fe20007ffe0ff */
[----:B------:R-:W-:Y:S01]  /*b340*/  USHF.L.U32 UR8, UR4, 0x2, URZ ;  /* 0x0000000204087899 */ /* 0x000fe2000800063f */
[----:B------:R-:W-:Y:S01]  /*b350*/  STL [R1+0xac], RZ ;  /* 0x0000acff01007387 */ /* 0x000fe20000100800 */
[----:B------:R-:W-:Y:S01]  /*b360*/  LOP3.LUT R16, R2, 0x20, RZ, 0x3c, !PT ;  /* 0x0000002002107812 */ /* 0x000fe200078e3cff */
[----:B------:R-:W-:-:S02]  /*b370*/  USHF.L.U64.HI UR5, UR4, 0x2, UR5 ;  /* 0x0000000204057899 */ /* 0x000fc40008010205 */
[----:B------:R-:W-:Y:S04]  /*b380*/  STL [R1+0x9b0], R19 ;  /* 0x0009b01301007387 */ /* 0x000fe80000100800 */
[----:B------:R-:W-:Y:S04]  /*b390*/  STL [R1+0x90], RZ ;  /* 0x000090ff01007387 */ /* 0x000fe80000100800 */
[----:B------:R-:W-:Y:S04]  /*b3a0*/  STL [R1+0x94], RZ ;  /* 0x000094ff01007387 */ /* 0x000fe80000100800 */
[----:B------:R-:W-:Y:S04]  /*b3b0*/  STL [R1+0x98], RZ ;  /* 0x000098ff01007387 */ /* 0x000fe80000100800 */
[----:B------:R1:W-:Y:S04]  /*b3c0*/  STL [R1+0x370], R3 ;  /* 0x0003700301007387 */ /* 0x0003e80000100800 */
[----:B------:R2:W-:Y:S04]  /*b3d0*/  STL [R1+0x9c], RZ ;  /* 0x00009cff01007387 */ /* 0x0005e80000100800 */
[----:B------:R2:W-:Y:S01]  /*b3e0*/  STL [R1+0x80], RZ ;  /* 0x000080ff01007387 */ /* 0x0005e20000100800 */
[----:B-1----:R-:W-:-:S03]  /*b3f0*/  LOP3.LUT R3, R3, 0x40, RZ, 0x3c, !PT ;  /* 0x0000004003037812 */ /* 0x002fc600078e3cff */
        /* <DEDUP_REMOVED lines=15> */
[----:B------:R2:W-:Y:S04]  /*b4f0*/  STL [R1], RZ ;  /* 0x000000ff01007387 */ /* 0x0005e80000100800 */
[----:B------:R2:W-:Y:S04]  /*b500*/  STL [R1+0x4], RZ ;  /* 0x000004ff01007387 */ /* 0x0005e80000100800 */
[----:B------:R2:W-:Y:S04]  /*b510*/  STL [R1+0x8], RZ ;  /* 0x000008ff01007387 */ /* 0x0005e80000100800 */
[----:B------:R2:W-:Y:S04]  /*b520*/  STL [R1+0xc], RZ ;  /* 0x00000cff01007387 */ /* 0x0005e80000100800 */
[----:B------:R2:W-:Y:S02]  /*b530*/  STL [R1+0x374], R3 ;  /* 0x0003740301007387 */ /* 0x0005e40000100800 */
.L_x_2:
[----:B------:R-:W3:Y:S01]  /*b540*/  LDL R236, [R1+0x370] ;  /* 0x0003700001ec7983 */ /* 0x000ee20000100800 */
[----:B------:R-:W-:-:S04]  /*b550*/  DEPBAR.LE SB0, 0x0 ;  /* 0x000080000000791a */ /* 0x000fc80000000000 */
[----:B------:R-:W4:Y:S04]  /*b560*/  LDL.LU.64 R248, [R1+0x230] ;  /* 0x0002300001f87983 */ /* 0x000f280000300a00 */
[----:B------:R-:W4:Y:S04]  /*b570*/  LDL.LU.64 R250, [R1+0x238] ;  /* 0x0002380001fa7983 */ /* 0x000f280000300a00 */
[----:B--2---:R-:W2:Y:S04]  /*b580*/  LDL.LU.64 R244, [R1+0x220] ;  /* 0x0002200001f47983 */ /* 0x004ea80000300a00 */
[----:B------:R-:W2:Y:S04]  /*b590*/  LDL.LU.64 R246, [R1+0x228] ;  /* 0x0002280001f67983 */ /* 0x000ea80000300a00 */
[----:B------:R-:W2:Y:S04]  /*b5a0*/  LDL.LU.64 R92, [R1+0x210] ;  /* 0x00021000015c7983 */ /* 0x000ea80000300a00 */
[----:B------:R-:W2:Y:S04]  /*b5b0*/  LDL.LU.64 R94, [R1+0x218] ;  /* 0x00021800015e7983 */ /* 0x000ea80000300a00 */
[----:B------:R-:W2:Y:S04]  /*b5c0*/  LDL.LU.64 R88, [R1+0x200] ;  /* 0x0002000001587983 */ /* 0x000ea80000300a00 */
[----:B------:R-:W2:Y:S01]  /*b5d0*/  LDL.LU.64 R90, [R1+0x208] ;  /* 0x00020800015a7983 */ /* 0x000ea20000300a00 */
[----:B------:R-:W-:-:S03]  /*b5e0*/  LOP3.LUT R3, R2, 0x20, RZ, 0x3c, !PT ;  /* 0x0000002002037812 */ /* 0x000fc600078e3cff */
[----:B------:R-:W-:Y:S06]  /*b5f0*/  BAR.SYNC.DEFER_BLOCKING 0x0 ;  /* 0x0000000000007b1d */ /* 0x000fec0000010000 */
[----:B------:R-:W-:Y:S04]  /*b600*/  STL [R1+0xedc], R29 ;  /* 0x000edc1d01007387 */ /* 0x000fe80000100800 */
[----:B------:R-:W-:Y:S04]  /*b610*/  STL [R1+0xed8], R30 ;  /* 0x000ed81e01007387 */ /* 0x000fe80000100800 */
[----:B------:R-:W-:Y:S04]  /*b620*/  STL [R1+0xed4], R31 ;  /* 0x000ed41f01007387 */ /* 0x000fe80000100800 */
[----:B------:R-:W-:Y:S04]  /*b630*/  STL [R1+0xed0], R96 ;  /* 0x000ed06001007387 */ /* 0x000fe80000100800 */
[----:B------:R-:W-:Y:S04]  /*b640*/  STL [R1+0xecc], R97 ;  /* 0x000ecc6101007387 */ /* 0x000fe80000100800 */
[----:B------:R-:W-:Y:S04]  /*b650*/  LDS R80, [R2] ;  /* 0x0000000002507984 */ /* 0x000fe80000000800 */
[----:B------:R-:W-:Y:S04]  /*b660*/  LDS R82, [R2+0x1000] ;  /* 0x0010000002527984 */ /* 0x000fe80000000800 */
[----:B------:R-:W-:Y:S04]  /*b670*/  LDS R81, [R3] ;  /* 0x0000000003517984 */ /* 0x000fe80000000800 */
[----:B------:R-:W-:Y:S04]  /*b680*/  LDS R83, [R3+0x1000] ;  /* 0x0010000003537984 */ /* 0x000fe80000000800 */
[----:B------:R-:W-:Y:S04]  /*b690*/  STL [R1+0xec8], R98 ;  /* 0x000ec86201007387 */ /* 0x000fe80000100800 */
[----:B------:R-:W-:Y:S04]  /*b6a0*/  STL [R1+0xec4], R99 ;  /* 0x000ec46301007387 */ /* 0x000fe80000100800 */
[----:B------:R-:W-:Y:S04]  /*b6b0*/  STL [R1+0x9c0], R0 ;  /* 0x0009c00001007387 */ /* 0x000fe80000100800 */
[----:B------:R-:W-:Y:S04]  /*b6c0*/  STL [R1+0x9bc], R252 ;  /* 0x0009bcfc01007387 */ /* 0x000fe80000100800 */
[----:B------:R-:W-:Y:S04]  /*b6d0*/  LDS R84, [R2+0x80] ;  /* 0x0000800002547984 */ /* 0x000fe80000000800 */
[----:B------:R-:W-:Y:S04]  /*b6e0*/  LDS R86, [R2+0x1080] ;  /* 0x0010800002567984 */ /* 0x000fe80000000800 */
[----:B------:R-:W-:Y:S04]  /*b6f0*/  LDS R85, [R3+0x80] ;  /* 0x0000800003557984 */ /* 0x000fe80000000800 */
[----:B------:R-:W-:Y:S04]  /*b700*/  LDS R87, [R3+0x1080] ;  /* 0x0010800003577984 */ /* 0x000fe80000000800 */
[----:B---3--:R-:W4:Y:S04]  /*b710*/  LDSM.16.M88.4 R68, [R236+0x10000] ;  /* 0x01000000ec44783b */ /* 0x008f280000000200 */
[----:B------:R-:W2:Y:S04]  /*b720*/  LDSM.16.M88.4 R36, [R236+0x11000] ;  /* 0x01100000ec24783b */ /* 0x000ea80000000200 */
[----:B------:R-:W1:Y:S04]  /*b730*/  LDSM.16.M88.4 R76, [R236+0x12000] ;  /* 0x01200000ec4c783b */ /* 0x000e680000000200 */
[----:B------:R-:W-:Y:S04]  /*b740*/  LDSM.16.M88.4 R72, [R236+0x13000] ;  /* 0x01300000ec48783b */ /* 0x000fe80000000200 */
[----:B------:R-:W3:Y:S04]  /*b750*/  LDSM.16.M88.4 R24, [R236+0x14000] ;  /* 0x01400000ec18783b */ /* 0x000ee80000000200 */
[----:B------:R-:W3:Y:S04]  /*b760*/  LDSM.16.M88.4 R20, [R236+0x15000] ;  /* 0x01500000ec14783b */ /* 0x000ee80000000200 */
[----:B------:R-:W3:Y:S04]  /*b770*/  LDSM.16.M88.4 R16, [R236+0x16000] ;  /* 0x01600000ec10783b */ /* 0x000ee80000000200 */
[----:B------:R-:W3:Y:S01]  /*b780*/  LDSM.16.M88.4 R236, [R236+0x17000] ;  /* 0x01700000ecec783b */ /* 0x000ee20000000200 */
[C---:B----4-:R-:W-:Y:S03]  /*b790*/  HMMA.1688.F32.TF32 R96, R80.reuse, R68, R248 ;  /* 0x000000445060723c */ /* 0x050fe600000810f8 */
[----:B------:R4:W-:Y:S05]  /*b7a0*/  STL [R1+0xec0], R71 ;  /* 0x000ec04701007387 */ /* 0x0009ea0000100800 */
[C---:B--2---:R-:W-:Y:S01]  /*b7b0*/  HMMA.1688.F32.TF32 R244, R80.reuse, R36, R244 ;  /* 0x0000002450f4723c */ /* 0x044fe200000810f4 */
[----:B-1----:R-:W-:Y:S04]  /*b7c0*/  STL [R1+0xe64], R78 ;  /* 0x000e644e01007387 */ /* 0x002fe80000100800 */
[----:B------:R-:W-:Y:S03]  /*b7d0*/  STL [R1+0xe60], R79 ;  /* 0x000e604f01007387 */ /* 0x000fe60000100800 */
[----:B---3-5:R-:W-:Y:S01]  /*b7e0*/  HMMA.1688.F32.TF32 R116, R80, R24, R116 ;  /* 0x000000185074723c */ /* 0x028fe20000081074 */
[----:B------:R-:W-:Y:S04]  /*b7f0*/  STL [R1+0xe58], R74 ;  /* 0x000e584a01007387 */ /* 0x000fe80000100800 */
[----:B------:R-:W-:Y:S03]  /*b800*/  STL [R1+0xe54], R75 ;  /* 0x000e544b01007387 */ /* 0x000fe60000100800 */
[----:B------:R-:W-:Y:S01]  /*b810*/  IMAD.MOV.U32 R29, RZ, RZ, R96 ;  /* 0x000000ffff1d7224 */ /* 0x000fe200078e0060 */
[----:B------:R-:W-:Y:S01]  /*b820*/  STL [R1+0xe5c], R26 ;  /* 0x000e5c1a01007387 */ /* 0x000fe20000100800 */
[----:B------:R-:W-:-:S02]  /*b830*/  IMAD.MOV.U32 R30, RZ, RZ, R97 ;  /* 0x000000ffff1e7224 */ /* 0x000fc400078e0061 */
[----:B------:R-:W-:Y:S01]  /*b840*/  IMAD.MOV.U32 R31, RZ, RZ, R98 ;  /* 0x000000ffff1f7224 */ /* 0x000fe200078e0062 */
[----:B------:R-:W-:Y:S01]  /*b850*/  STL [R1+0xe50], R27 ;  /* 0x000e501b01007387 */ /* 0x000fe20000100800 */
[----:B------:R-:W-:Y:S02]  /*b860*/  IMAD.MOV.U32 R96, RZ, RZ, R99 ;  /* 0x000000ffff607224 */ /* 0x000fe400078e0063 */
[----:B------:R-:W-:Y:S01]  /*b870*/  MOV R97, R244 ;  /* 0x000000f400617202 */ /* 0x000fe20000000f00 */
[----:B------:R-:W-:Y:S01]  /*b880*/  IMAD.MOV.U32 R98, RZ, RZ, R245 ;  /* 0x000000ffff627224 */ /* 0x000fe200078e00f5 */
[----:B------:R-:W-:Y:S01]  /*b890*/  STL [R1+0xe6c], R22 ;  /* 0x000e6c1601007387 */ /* 0x000fe20000100800 */
[----:B------:R-:W-:Y:S02]  /*b8a0*/  IMAD.MOV.U32 R99, RZ, RZ, R246 ;  /* 0x000000ffff637224 */ /* 0x000fe400078e00f6 */
[----:B----4-:R-:W-:Y:S01]  /*b8b0*/  IMAD.MOV.U32 R71, RZ, RZ, R247 ;  /* 0x000000ffff477224 */ /* 0x010fe200078e00f7 */
[----:B------:R-:W-:Y:S01]  /*b8c0*/  STL [R1+0xe68], R23 ;  /* 0x000e681701007387 */ /* 0x000fe20000100800 */
[C---:B------:R-:W-:Y:S03]  /*b8d0*/  HMMA.1688.F32.TF32 R244, R80.reuse, R76, R92 ;  /* 0x0000004c50f4723c */ /* 0x040fe6000008105c */
[----:B------:R-:W-:Y:S04]  /*b8e0*/  STL [R1+0xe74], R18 ;  /* 0x000e741201007387 */ /* 0x000fe80000100800 */
[----:B------:R-:W-:Y:S01]  /*b8f0*/  STL [R1+0xe70], R19 ;  /* 0x000e701301007387 */ /* 0x000fe20000100800 */
[C---:B------:R-:W-:Y:S03]  /*b900*/  HMMA.1688.F32.TF32 R92, R80.reuse, R72, R88 ;  /* 0x00000048505c723c */ /* 0x040fe60000081058 */
[----:B------:R-:W-:Y:S04]  /*b910*/  STL [R1+0xe7c], R238 ;  /* 0x000e7cee01007387 */ /* 0x000fe80000100800 */
[----:B------:R-:W-:Y:S01]  /*b920*/  STL [R1+0xe78], R239 ;  /* 0x000e78ef01007387 */ /* 0x000fe20000100800 */
[C---:B------:R-:W-:Y:S07]  /*b930*/  HMMA.1688.F32.TF32 R88, R80.reuse, R20, R120 ;  /* 0x000000145058723c */ /* 0x040fee0000081078 */
[----:B------:R-:W-:Y:S04]  /*b940*/  STL.64 [R1+0x1d0], R244 ;  /* 0x0001d0f401007387 */ /* 0x000fe80000100a00 */
[----:B------:R-:W-:Y:S04]  /*b950*/  STL.64 [R1+0x1d8], R246 ;  /* 0x0001d8f601007387 */ /* 0x000fe80000100a00 */
[----:B------:R-:W-:Y:S04]  /*b960*/  STL.64 [R1+0x1c0], R92 ;  /* 0x0001c05c01007387 */ /* 0x000fe80000100a00 */
[----:B------:R1:W-:Y:S04]  /*b970*/  STL.64 [R1+0x1c8], R94 ;  /* 0x0001c85e01007387 */ /* 0x0003e80000100a00 */
[----:B------:R-:W-:Y:S04]  /*b980*/  STL.64 [R1+0x1b0], R116 ;  /* 0x0001b07401007387 */ /* 0x000fe80000100a00 */
[----:B------:R-:W-:Y:S01]  /*b990*/  STL.64 [R1+0x1b8], R118 ;  /* 0x0001b87601007387 */ /* 0x000fe20000100a00 */
[C---:B-1----:R-:W-:Y:S03]  /*b9a0*/  HMMA.1688.F32.TF32 R92, R80.reuse, R16, R124 ;  /* 0x00000010505c723c */ /* 0x042fe6000008107c */
[----:B------:R-:W-:Y:S04]  /*b9b0*/  STL.64 [R1+0x1a0], R88 ;  /* 0x0001a05801007387 */ /* 0x000fe80000100a00 */
[----:B------:R1:W-:Y:S01]  /*b9c0*/  STL.64 [R1+0x1a8], R90 ;  /* 0x0001a85a01007387 */ /* 0x0003e20000100a00 */
[----:B------:R-:W-:Y:S03]  /*b9d0*/  HMMA.1688.F32.TF32 R80, R80, R236, R128 ;  /* 0x000000ec5050723c */ /* 0x000fe60000081080 */
[----:B------:R-:W-:Y:S04]  /*b9e0*/  LDS R124, [R2+0x280] ;  /* 0x00028000027c7984 */ /* 0x000fe80000000800 */
[----:B------:R-:W-:Y:S01]  /*b9f0*/  LDS R126, [R2+0x1280] ;  /* 0x00128000027e7984 */ /* 0x000fe20000000800 */
[----:B-1----:R-:W-:Y:S03]  /*ba00*/  HMMA.1688.F32.TF32 R88, R84, R68, R132 ;  /* 0x000000445458723c */ /* 0x002fe60000081084 */
[----:B------:R-:W-:Y:S04]  /*ba10*/  LDS R125, [R3+0x280] ;  /* 0x00028000037d7984 */ /* 0x000fe80000000800 */
[----:B------:R-:W-:Y:S04]  /*ba20*/  LDS R127, [R3+0x1280] ;  /* 0x00128000037f7984 */ /* 0x000fe80000000800 */
[----:B------:R-:W-:Y:S04]  /*ba30*/  STL.64 [R1+0x190], R92 ;  /* 0x0001905c01007387 */ /* 0x000fe80000100a00 */
[----:B------:R-:W-:Y:S04]  /*ba40*/  STL.64 [R1+0x198], R94 ;  /* 0x0001985e01007387 */ /* 0x000fe80000100a00 */
[----:B------:R-:W-:Y:S04]  /*ba50*/  STL.64 [R1+0x180], R80 ;  /* 0x0001805001007387 */ /* 0x000fe80000100a00 */
[----:B------:R1:W-:Y:S01]  /*ba60*/  STL.64 [R1+0x188], R82 ;  /* 0x0001885201007387 */ /* 0x0003e20000100a00 */
[----:B------:R-:W-:-:S03]  /*ba70*/  IMAD.MOV.U32 R238, RZ, RZ, R90 ;  /* 0x000000ffffee7224 */ /* 0x000fc600078e005a */
[----:B------:R2:W-:Y:S01]  /*ba80*/  STL.64 [R1+0x170], R88 ;  /* 0x0001705801007387 */ /* 0x0005e20000100a00 */
[----:B------:R-:W-:-:S03]  /*ba90*/  IMAD.MOV.U32 R239, RZ, RZ, R91 ;  /* 0x000000ffffef7224 */ /* 0x000fc600078e005b */
[----:B------:R-:W-:Y:S01]  /*baa0*/  LDS R92, [R2+0x180] ;  /* 0x00018000025c7984 */ /* 0x000fe20000000800 */
[C---:B-1----:R-:W-:Y:S03]  /*bab0*/  HMMA.1688.F32.TF32 R80, R84.reuse, R76, R140 ;  /* 0x0000004c5450723c */ /* 0x042fe6000008108c */
[----:B------:R1:W-:Y:S04]  /*bac0*/  STL [R1+0xe84], R239 ;  /* 0x000e84ef01007387 */ /* 0x0003e80000100800 */
[----:B------:R3:W-:Y:S01]  /*bad0*/  STL [R1+0xe80], R238 ;  /* 0x000e80ee01007387 */ /* 0x0007e20000100800 */
[----:B--2---:R-:W-:Y:S03]  /*bae0*/  HMMA.1688.F32.TF32 R88, R84, R36, R136 ;  /* 0x000000245458723c */ /* 0x004fe60000081088 */
[----:B------:R-:W-:Y:S04]  /*baf0*/  LDS R94, [R2+0x1180] ;  /* 0x00118000025e7984 */ /* 0x000fe80000000800 */
[----:B------:R-:W-:Y:S04]  /*bb00*/  LDS R93, [R3+0x180] ;  /* 0x00018000035d7984 */ /* 0x000fe80000000800 */
[----:B------:R-:W2:Y:S05]  /*bb10*/  LDS R95, [R3+0x1180] ;  /* 0x00118000035f7984 */ /* 0x000eaa0000000800 */
[----:B------:R-:W-:Y:S01]  /*bb20*/  IMAD.MOV.U32 R18, RZ, RZ, R80 ;  /* 0x000000ffff127224 */ /* 0x000fe200078e0050 */
[----:B------:R-:W-:Y:S01]  /*bb30*/  MOV R22, R82 ;  /* 0x0000005200167202 */ /* 0x000fe20000000f00 */
[----:B------:R-:W-:-:S02]  /*bb40*/  IMAD.MOV.U32 R19, RZ, RZ, R81 ;  /* 0x000000ffff137224 */ /* 0x000fc400078e0051 */
[----:B------:R-:W-:Y:S02]  /*bb50*/  IMAD.MOV.U32 R23, RZ, RZ, R83 ;  /* 0x000000ffff177224 */ /* 0x000fe400078e0053 */
[----:B------:R-:W-:Y:S01]  /*bb60*/  HMMA.1688.F32.TF32 R80, R84, R72, R144 ;  /* 0x000000485450723c */ /* 0x000fe20000081090 */
[----:B------:R-:W-:Y:S04]  /*bb70*/  STL.64 [R1+0x160], R88 ;  /* 0x0001605801007387 */ /* 0x000fe80000100a00 */
[----:B------:R-:W-:Y:S04]  /*bb80*/  STL.64 [R1+0x168], R90 ;  /* 0x0001685a01007387 */ /* 0x000fe80000100a00 */
[----:B------:R-:W-:Y:S04]  /*bb90*/  STL [R1+0xe94], R23 ;  /* 0x000e941701007387 */ /* 0x000fe80000100800 */
[----:B------:R-:W-:Y:S04]  /*bba0*/  STL [R1+0xe90], R22 ;  /* 0x000e901601007387 */ /* 0x000fe80000100800 */
[----:B------:R-:W-:Y:S04]  /*bbb0*/  STL [R1+0xe8c], R19 ;  /* 0x000e8c1301007387 */ /* 0x000fe80000100800 */
[----:B------:R-:W-:Y:S03]  /*bbc0*/  STL [R1+0xe88], R18 ;  /* 0x000e881201007387 */ /* 0x000fe60000100800 */
[----:B-1----:R-:W-:Y:S01]  /*bbd0*/  IMAD.MOV.U32 R239, RZ, RZ, R82 ;  /* 0x000000ffffef7224 */ /* 0x002fe200078e0052 */
[----:B------:R1:W-:Y:S01]  /*bbe0*/  STL.64 [R1+0x140], R80 ;  /* 0x0001405001007387 */ /* 0x0003e20000100a00 */
[----:B---3--:R-:W-:-:S05]  /*bbf0*/  IMAD.MOV.U32 R238, RZ, RZ, R83 ;  /* 0x000000ffffee7224 */ /* 0x008fca00078e0053 */
[----:B------:R3:W-:Y:S04]  /*bc00*/  STL [R1+0xe9c], R238 ;  /* 0x000e9cee01007387 */ /* 0x0007e80000100800 */
[----:B------:R4:W-:Y:S01]  /*bc10*/  STL [R1+0xe98], R239 ;  /* 0x000e98ef01007387 */ /* 0x0009e20000100800 */
[C---:B-1----:R-:W-:Y:S11]  /*bc20*/  HMMA.1688.F32.TF32 R80, R84.reuse, R24, R148 ;  /* 0x000000185450723c */ /* 0x042ff60000081094 */
[----:B------:R-:W-:Y:S11]  /*bc30*/  @!UPT UIADD3 URZ, URZ, URZ, URZ ;  /* 0x0000003f3f3ff290 */ /* 0x000ff6000fffe03f */
[----:B------:R-:W-:Y:S02]  /*bc40*/  @!UPT UIADD3 URZ, URZ, URZ, URZ ;  /* 0x0000003f3f3ff290 */ /* 0x000fe4000fffe03f */
[----:B------:R-:W-:Y:S02]  /*bc50*/  IMAD.MOV.U32 R23, RZ, RZ, R80 ;  /* 0x000000ffff177224 */ /* 0x000fe400078e0050 */
[----:B------:R-:W-:Y:S02]  /*bc60*/  IMAD.MOV.U32 R22, RZ, RZ, R81 ;  /* 0x000000ffff167224 */ /* 0x000fe400078e0051 */
[----:B------:R-:W-:Y:S02]  /*bc70*/  IMAD.MOV.U32 R19, RZ, RZ, R82 ;  /* 0x000000ffff137224 */ /* 0x000fe400078e0052 */
[----:B------:R-:W-:Y:S02]  /*bc80*/  IMAD.MOV.U32 R18, RZ, RZ, R83 ;  /* 0x000000ffff127224 */ /* 0x000fe400078e0053 */
[----:B------:R-:W-:Y:S03]  /*bc90*/  HMMA.1688.F32.TF32 R80, R84, R20, R152 ;  /* 0x000000145450723c */ /* 0x000fe60000081098 */
[----:B------:R-:W-:Y:S04]  /*bca0*/  STL [R1+0xeac], R18 ;  /* 0x000eac1201007387 */ /* 0x000fe80000100800 */
[----:B------:R-:W-:Y:S04]  /*bcb0*/  STL [R1+0xea8], R19 ;  /* 0x000ea81301007387 */ /* 0x000fe80000100800 */
[----:B------:R-:W-:Y:S04]  /*bcc0*/  STL [R1+0xea4], R23 ;  /* 0x000ea41701007387 */ /* 0x000fe80000100800 */
[----:B------:R-:W-:Y:S08]  /*bcd0*/  STL [R1+0xea0], R22 ;  /* 0x000ea01601007387 */ /* 0x000ff00000100800 */
[----:B------:R1:W-:Y:S01]  /*bce0*/  STL.64 [R1+0x120], R80 ;  /* 0x0001205001007387 */ /* 0x0003e20000100a00 */
[----:B---3--:R-:W-:Y:S01]  /*bcf0*/  MOV R238, R82 ;  /* 0x0000005200ee7202 */ /* 0x008fe20000000f00 */
[----:B----4-:R-:W-:-:S05]  /*bd00*/  IMAD.MOV.U32 R239, RZ, RZ, R83 ;  /* 0x000000ffffef7224 */ /* 0x010fca00078e0053 */
[----:B------:R-:W-:Y:S04]  /*bd10*/  STL [R1+0xeb4], R239 ;  /* 0x000eb4ef01007387 */ /* 0x000fe80000100800 */
[----:B------:R-:W-:Y:S01]  /*bd20*/  STL [R1+0xeb0], R238 ;  /* 0x000eb0ee01007387 */ /* 0x000fe20000100800 */
[C---:B-1----:R-:W-:Y:S08]  /*bd30*/  HMMA.1688.F32.TF32 R80, R84.reuse, R16, R156 ;  /* 0x000000105450723c */ /* 0x042ff0000008109c */
[----:B------:R-:W-:Y:S01]  /*bd40*/  HMMA.1688.F32.TF32 R84, R84, R236, R160 ;  /* 0x000000ec5454723c */ /* 0x000fe200000810a0 */
[----:B------:R-:W-:Y:S04]  /*bd50*/  LDS R160, [R2+0x300] ;  /* 0x0003000002a07984 */ /* 0x000fe80000000800 */
[----:B------:R-:W-:Y:S03]  /*bd60*/  LDS R162, [R2+0x1300] ;  /* 0x0013000002a27984 */ /* 0x000fe60000000800 */
[----:B--2---:R-:W-:Y:S01]  /*bd70*/  HMMA.1688.F32.TF32 R232, R92, R68, R232 ;  /* 0x000000445ce8723c */ /* 0x004fe200000810e8 */
[----:B------:R-:W-:Y:S04]  /*bd80*/  LDS R161, [R3+0x300] ;  /* 0x0003000003a17984 */ /* 0x000fe80000000800 */
[----:B------:R-:W-:Y:S03]  /*bd90*/  LDS R163, [R3+0x1300] ;  /* 0x0013000003a37984 */ /* 0x000fe60000000800 */
[----:B------:R-:W-:-:S02]  /*bda0*/  IMAD.MOV.U32 R78, RZ, RZ, R80 ;  /* 0x000000ffff4e7224 */ /* 0x000fc400078e0050 */
[----:B------:R-:W-:Y:S01]  /*bdb0*/  IMAD.MOV.U32 R79, RZ, RZ, R81 ;  /* 0x000000ffff4f7224 */ /* 0x000fe200078e0051 */
[----:B------:R-:W-:Y:S01]  /*bdc0*/  LDS R80, [R2+0x100] ;  /* 0x0001000002507984 */ /* 0x000fe20000000800 */
[----:B------:R-:W-:Y:S02]  /*bdd0*/  IMAD.MOV.U32 R26, RZ, RZ, R82 ;  /* 0x000000ffff1a7224 */ /* 0x000fe400078e0052 */
[----:B------:R-:W-:Y:S01]  /*bde0*/  IMAD.MOV.U32 R74, RZ, RZ, R83 ;  /* 0x000000ffff4a7224 */ /* 0x000fe200078e0053 */
[----:B------:R-:W-:Y:S04]  /*bdf0*/  LDS R82, [R2+0x1100] ;  /* 0x0011000002527984 */ /* 0x000fe80000000800 */
[----:B------:R-:W-:Y:S04]  /*be00*/  LDS R81, [R3+0x100] ;  /* 0x0001000003517984 */ /* 0x000fe80000000800 */
[----:B------:R-:W1:Y:S04]  /*be10*/  LDS R83, [R3+0x1100] ;  /* 0x0011000003537984 */ /* 0x000e680000000800 */
[----:B------:R-:W-:Y:S04]  /*be20*/  STL [R1+0xebc], R79 ;  /* 0x000ebc4f01007387 */ /* 0x000fe80000100800 */
[----:B------:R-:W-:Y:S04]  /*be30*/  STL [R1+0xeb8], R78 ;  /* 0x000eb84e01007387 */ /* 0x000fe80000100800 */
[----:B------:R-:W-:Y:S04]  /*be40*/  STL.64 [R1+0xf0], R84 ;  /* 0x0000f05401007387 */ /* 0x000fe80000100a00 */
[----:B------:R1:W-:Y:S04]  /*be50*/  STL.64 [R1+0xf8], R86 ;  /* 0x0000f85601007387 */ /* 0x0003e80000100a00 */
[----:B------:R-:W2:Y:S04]  /*be60*/  LDL.LU.64 R136, [R1+0x100] ;  /* 0x0001000001887983 */ /* 0x000ea80000300a00 */
[----:B------:R-:W2:Y:S01]  /*be70*/  LDL.LU.64 R138, [R1+0x108] ;  /* 0x00010800018a7983 */ /* 0x000ea20000300a00 */
[C---:B-1----:R-:W-:Y:S08]  /*be80*/  HMMA.1688.F32.TF32 R84, R80.reuse, R36, R168 ;  /* 0x000000245054723c */ /* 0x042ff000000810a8 */
[C---:B------:R-:W-:Y:S08]  /*be90*/  HMMA.1688.F32.TF32 R248, R80.reuse, R24, R180 ;  /* 0x0000001850f8723c */ /* 0x040ff000000810b4 */
[C---:B------:R-:W-:Y:S01]  /*bea0*/  HMMA.1688.F32.TF32 R244, R80.reuse, R20, R184 ;  /* 0x0000001450f4723c */ /* 0x040fe200000810b8 */
[----:B------:R-:W-:Y:S04]  /*beb0*/  LDS R184, [R2+0x2100] ;  /* 0x0021000002b87984 */ /* 0x000fe80000000800 */
[----:B------:R-:W-:Y:S03]  /*bec0*/  LDS R186, [R2+0x3100] ;  /* 0x0031000002ba7984 */ /* 0x000fe60000000800 */
[----:B------:R-:W-:Y:S01]  /*bed0*/  IMAD.MOV.U32 R18, RZ, RZ, R84 ;  /* 0x000000ffff127224 */ /* 0x000fe200078e0054 */
[----:B------:R-:W-:Y:S01]  /*bee0*/  HMMA.1688.F32.TF32 R188, R80, R16, R188 ;  /* 0x0000001050bc723c */ /* 0x000fe200000810bc */
[----:B------:R-:W-:Y:S01]  /*bef0*/  IMAD.MOV.U32 R19, RZ, RZ, R85 ;  /* 0x000000ffff137224 */ /* 0x000fe200078e0055 */
[----:B------:R-:W-:Y:S01]  /*bf00*/  LDS R185, [R3+0x2100] ;  /* 0x0021000003b97984 */ /* 0x000fe20000000800 */
[----:B------:R-:W-:-:S02]  /*bf10*/  IMAD.MOV.U32 R23, RZ, RZ, R86 ;  /* 0x000000ffff177224 */ /* 0x000fc400078e0056 */
[----:B------:R-:W-:Y:S01]  /*bf20*/  IMAD.MOV.U32 R22, RZ, RZ, R87 ;  /* 0x000000ffff167224 */ /* 0x000fe200078e0057 */
[----:B------:R-:W-:Y:S02]  /*bf30*/  LDS R187, [R3+0x3100] ;  /* 0x0031000003bb7984 */ /* 0x000fe40000000800 */
[C---:B------:R-:W-:Y:S08]  /*bf40*/  HMMA.1688.F32.TF32 R84, R80.reuse, R76, R172 ;  /* 0x0000004c5054723c */ /* 0x040ff000000810ac */
[C---:B------:R-:W-:Y:S08]  /*bf50*/  HMMA.1688.F32.TF32 R192, R80.reuse, R236, R192 ;  /* 0x000000ec50c0723c */ /* 0x040ff000000810c0 */
[----:B------:R-:W-:Y:S08]  /*bf60*/  HMMA.1688.F32.TF32 R88, R80, R68, R164 ;  /* 0x000000445058723c */ /* 0x000ff000000810a4 */
[----:B------:R-:W-:Y:S01]  /*bf70*/  IMAD.MOV.U32 R79, RZ, RZ, R84 ;  /* 0x000000ffff4f7224 */ /* 0x000fe200078e0054 */
[----:B------:R-:W-:Y:S01]  /*bf80*/  MOV R239, R86 ;  /* 0x0000005600ef7202 */ /* 0x000fe20000000f00 */
[----:B------:R-:W-:-:S02]  /*bf90*/  IMAD.MOV.U32 R78, RZ, RZ, R85 ;  /* 0x000000ffff4e7224 */ /* 0x000fc400078e0055 */
[----:B------:R-:W-:Y:S02]  /*bfa0*/  IMAD.MOV.U32 R238, RZ, RZ, R87 ;  /* 0x000000ffffee7224 */ /* 0x000fe400078e0057 */
[----:B------:R-:W-:Y:S08]  /*bfb0*/  HMMA.1688.F32.TF32 R84, R80, R72, R176 ;  /* 0x000000485054723c */ /* 0x000ff000000810b0 */
[----:B------:R-:W-:Y:S02]  /*bfc0*/  HMMA.1688.F32.TF32 R8, R92, R36, R8 ;  /* 0x000000245c08723c */ /* 0x000fe40000081008 */
[----:B------:R-:W-:Y:S01]  /*bfd0*/  IMAD.MOV.U32 R75, RZ, RZ, R88 ;  /* 0x000000ffff4b7224 */ /* 0x000fe200078e0058 */
[----:B------:R-:W-:Y:S01]  /*bfe0*/  MOV R252, R90 ;  /* 0x0000005a00fc7202 */ /* 0x000fe20000000f00 */
[----:B------:R-:W-:-:S02]  /*bff0*/  IMAD.MOV.U32 R27, RZ, RZ, R89 ;  /* 0x000000ffff1b7224 */ /* 0x000fc400078e0059 */
[----:B------:R-:W-:-:S09]  /*c000*/  IMAD.MOV.U32 R0, RZ, RZ, R91 ;  /* 0x000000ffff007224 */ /* 0x000fd200078e005b */
[----:B------:R-:W-:Y:S04]  /*c010*/  STL.64 [R1+0x10], R84 ;  /* 0x0000105401007387 */ /* 0x000fe80000100a00 */
[----:B------:R1:W-:Y:S04]  /*c020*/  STL.64 [R1+0x18], R86 ;  /* 0x0000185601007387 */ /* 0x0003e80000100a00 */
[----:B------:R-:W3:Y:S04]  /*c030*/  LDL.LU.64 R140, [R1+0xe0] ;  /* 0x0000e000018c7983 */ /* 0x000ee80000300a00 */
[----:B------:R-:W3:Y:S04]  /*c040*/  LDL.LU.64 R142, [R1+0xe8] ;  /* 0x0000e800018e7983 */ /* 0x000ee80000300a00 */
[----:B------:R-:W4:Y:S04]  /*c050*/  LDL.LU.64 R144, [R1+0xd0] ;  /* 0x0000d00001907983 */ /* 0x000f280000300a00 */
[----:B------:R-:W4:Y:S04]  /*c060*/  LDL.LU.64 R146, [R1+0xd8] ;  /* 0x0000d80001927983 */ /* 0x000f280000300a00 */
[----:B------:R-:W2:Y:S04]  /*c070*/  LDL.LU.64 R148, [R1+0xc0] ;  /* 0x0000c00001947983 */ /* 0x000ea80000300a00 */
[----:B------:R-:W2:Y:S04]  /*c080*/  LDL.LU.64 R150, [R1+0xc8] ;  /* 0x0000c80001967983 */ /* 0x000ea80000300a00 */
[----:B------:R-:W2:Y:S04]  /*c090*/  LDL.LU.64 R152, [R1+0xb0] ;  /* 0x0000b00001987983 */ /* 0x000ea80000300a00 */
[----:B------:R-:W2:Y:S01]  /*c0a0*/  LDL.LU.64 R154, [R1+0xb8] ;  /* 0x0000b800019a7983 */ /* 0x000ea20000300a00 */
[C---:B------:R-:W-:Y:S03]  /*c0b0*/  HMMA.1688.F32.TF32 R12, R92.reuse, R76, R12 ;  /* 0x0000004c5c0c723c */ /* 0x040fe6000008100c */
[----:B------:R-:W2:Y:S04]  /*c0c0*/  LDL.LU.64 R156, [R1+0xa0] ;  /* 0x0000a000019c7983 */ /* 0x000ea80000300a00 */
[----:B------:R-:W2:Y:S01]  /*c0d0*/  LDL.LU.64 R158, [R1+0xa8] ;  /* 0x0000a800019e7983 */ /* 0x000ea20000300a00 */
[C---:B------:R-:W-:Y:S03]  /*c0e0*/  HMMA.1688.F32.TF32 R32, R92.reuse, R72, R32 ;  /* 0x000000485c20723c */ /* 0x040fe60000081020 */
[----:B------:R-:W2:Y:S04]  /*c0f0*/  LDL.LU.64 R164, [R1+0x80] ;  /* 0x0000800001a47983 */ /* 0x000ea80000300a00 */
[----:B------:R-:W2:Y:S01]  /*c100*/  LDL.LU.64 R166, [R1+0x88] ;  /* 0x0000880001a67983 */ /* 0x000ea20000300a00 */
[C---:B------:R-:W-:Y:S03]  /*c110*/  HMMA.1688.F32.TF32 R80, R92.reuse, R24, R40 ;  /* 0x000000185c50723c */ /* 0x040fe60000081028 */
[----:B------:R-:W3:Y:S04]  /*c120*/  LDL.LU.64 R168, [R1+0x70] ;  /* 0x0000700001a87983 */ /* 0x000ee80000300a00 */
[----:B------:R-:W3:Y:S01]  /*c130*/  LDL.LU.64 R170, [R1+0x78] ;  /* 0x0000780001aa7983 */ /* 0x000ee20000300a00 */
[----:B-1----:R-:W-:Y:S03]  /*c140*/  HMMA.1688.F32.TF32 R84, R92, R20, R44 ;  /* 0x000000145c54723c */ /* 0x002fe6000008102c */
[----:B------:R-:W3:Y:S04]  /*c150*/  LDL.LU.64 R172, [R1+0x50] ;  /* 0x0000500001ac7983 */ /* 0x000ee80000300a00 */
[----:B------:R-:W3:Y:S04]  /*c160*/  LDL.LU.64 R174, [R1+0x58] ;  /* 0x0000580001ae7983 */ /* 0x000ee80000300a00 */
[----:B------:R-:W3:Y:S04]  /*c170*/  LDL.LU.64 R176, [R1+0x30] ;  /* 0x0000300001b07983 */ /* 0x000ee80000300a00 */
[----:B------:R-:W3:Y:S04]  /*c180*/  LDL.LU.64 R178, [R1+0x38] ;  /* 0x0000380001b27983 */ /* 0x000ee80000300a00 */
[----:B------:R-:W3:Y:S04]  /*c190*/  LDL.LU.64 R128, [R1] ;  /* 0x0000000001807983 */ /* 0x000ee80000300a00 */
[----:B------:R-:W3:Y:S04]  /*c1a0*/  LDL.LU.64 R130, [R1+0x8] ;  /* 0x0000080001827983 */ /* 0x000ee80000300a00 */
[----:B------:R-:W3:Y:S04]  /*c1b0*/  LDL.LU.64 R180, [R1+0x90] ;  /* 0x0000900001b47983 */ /* 0x000ee80000300a00 */
[----:B------:R-:W3:Y:S04]  /*c1c0*/  LDL.LU.64 R182, [R1+0x98] ;  /* 0x0000980001b67983 */ /* 0x000ee80000300a00 */
[----:B------:R-:W-:Y:S04]  /*c1d0*/  STL.64 [R1+0xdb8], R250 ;  /* 0x000db8fa01007387 */ /* 0x000fe80000100a00 */
[----:B------:R-:W-:Y:S04]  /*c1e0*/  STL.64 [R1+0xdb0], R248 ;  /* 0x000db0f801007387 */ /* 0x000fe80000100a00 */
[----:B------:R-:W-:Y:S04]  /*c1f0*/  STL.64 [R1+0xdc8], R246 ;  /* 0x000dc8f601007387 */ /* 0x000fe80000100a00 */
[----:B------:R1:W-:Y:S04]  /*c200*/  STL.64 [R1+0xdc0], R244 ;  /* 0x000dc0f401007387 */ /* 0x0003e80000100a00 */
[----:B------:R-:W-:Y:S04]  /*c210*/  STL.64 [R1+0xdd8], R190 ;  /* 0x000dd8be01007387 */ /* 0x000fe80000100a00 */
        /* <DEDUP_REMOVED lines=10> */
[----:B------:R-:W-:Y:S01]  /*c2c0*/  STL.64 [R1+0xe20], R32 ;  /* 0x000e202001007387 */ /* 0x000fe20000100a00 */
[----:B-1----:R-:W-:-:S03]  /*c2d0*/  IMAD.MOV.U32 R244, RZ, RZ, R29 ;  /* 0x000000fffff47224 */ /* 0x002fc600078e001d */
[----:B------:R-:W-:Y:S01]  /*c2e0*/  STL.64 [R1+0xe38], R82 ;  /* 0x000e385201007387 */ /* 0x000fe20000100a00 */
[----:B------:R-:W-:-:S03]  /*c2f0*/  IMAD.MOV.U32 R245, RZ, RZ, R30 ;  /* 0x000000fffff57224 */ /* 0x000fc600078e001e */
[----:B------:R-:W-:Y:S01]  /*c300*/  STL.64 [R1+0xe30], R80 ;  /* 0x000e305001007387 */ /* 0x000fe20000100a00 */
[----:B------:R-:W-:-:S03]  /*c310*/  IMAD.MOV.U32 R246, RZ, RZ, R31 ;  /* 0x000000fffff67224 */ /* 0x000fc600078e001f */
[----:B------:R-:W-:Y:S01]  /*c320*/  STL.64 [R1+0xe48], R86 ;  /* 0x000e485601007387 */ /* 0x000fe20000100a00 */
[----:B------:R-:W-:-:S03]  /*c330*/  IMAD.MOV.U32 R247, RZ, RZ, R96 ;  /* 0x000000fffff77224 */ /* 0x000fc600078e0060 */
[----:B------:R-:W-:Y:S01]  /*c340*/  STL.64 [R1+0xe40], R84 ;  /* 0x000e405401007387 */ /* 0x000fe20000100a00 */
[----:B------:R-:W-:-:S03]  /*c350*/  IMAD.MOV.U32 R248, RZ, RZ, R97 ;  /* 0x000000fffff87224 */ /* 0x000fc600078e0061 */
[----:B------:R-:W3:Y:S01]  /*c360*/  LDL.LU R29, [R1+0xedc] ;  /* 0x000edc00011d7983 */ /* 0x000ee20000300800 */
[----:B------:R-:W-:-:S03]  /*c370*/  IMAD.MOV.U32 R249, RZ, RZ, R98 ;  /* 0x000000fffff97224 */ /* 0x000fc600078e0062 */
[----:B------:R-:W3:Y:S01]  /*c380*/  LDL.LU R30, [R1+0xed8] ;  /* 0x000ed800011e7983 */ /* 0x000ee20000300800 */
[----:B------:R-:W-:-:S03]  /*c390*/  MOV R250, R99 ;  /* 0x0000006300fa7202 */ /* 0x000fc60000000f00 */
[----:B------:R-:W3:Y:S01]  /*c3a0*/  LDL.LU R31, [R1+0xed4] ;  /* 0x000ed400011f7983 */ /* 0x000ee20000300800 */
[----:B------:R-:W-:-:S03]  /*c3b0*/  IMAD.MOV.U32 R251, RZ, RZ, R71 ;  /* 0x000000fffffb7224 */ /* 0x000fc600078e0047 */
[----:B------:R-:W3:Y:S04]  /*c3c0*/  LDL.LU R96, [R1+0xed0] ;  /* 0x000ed00001607983 */ /* 0x000ee80000300800 */
[----:B------:R-:W3:Y:S04]  /*c3d0*/  LDL.LU R97, [R1+0xecc] ;  /* 0x000ecc0001617983 */ /* 0x000ee80000300800 */
[----:B------:R-:W3:Y:S04]  /*c3e0*/  LDL.LU R98, [R1+0xec8] ;  /* 0x000ec80001627983 */ /* 0x000ee80000300800 */
[----:B------:R-:W3:Y:S04]  /*c3f0*/  LDL.LU R99, [R1+0xec4] ;  /* 0x000ec40001637983 */ /* 0x000ee80000300800 */
[----:B------:R-:W3:Y:S04]  /*c400*/  LDL.LU R71, [R1+0xec0] ;  /* 0x000ec00001477983 */ /* 0x000ee80000300800 */
[----:B------:R-:W-:Y:S04]  /*c410*/  LDS R40, [R2+0x200] ;  /* 0x0002000002287984 */ /* 0x000fe80000000800 */
[----:B------:R-:W-:Y:S04]  /*c420*/  LDS R42, [R2+0x1200] ;  /* 0x00120000022a7984 */ /* 0x000fe80000000800 */
[----:B------:R-:W-:Y:S04]  /*c430*/  LDS R41, [R3+0x200] ;  /* 0x0002000003297984 */ /* 0x000fe80000000800 */
[----:B------:R-:W1:Y:S01]  /*c440*/  LDS R43, [R3+0x1200] ;  /* 0x00120000032b7984 */ /* 0x000e620000000800 */
[C---:B------:R-:W-:Y:S08]  /*c450*/  HMMA.1688.F32.TF32 R88, R92.reuse, R16, R48 ;  /* 0x000000105c58723c */ /* 0x040ff00000081030 */
[----:B------:R-:W-:Y:S08]  /*c460*/  HMMA.1688.F32.TF32 R228, R92, R236, R228 ;  /* 0x000000ec5ce4723c */ /* 0x000ff000000810e4 */
[----:B------:R-:W-:Y:S01]  /*c470*/  HMMA.1688.F32.TF32 R92, R124, R24, R64 ;  /* 0x000000187c5c723c */ /* 0x000fe20000081040 */
[----:B------:R-:W-:Y:S04]  /*c480*/  LDS R64, [R2+0x2000] ;  /* 0x0020000002407984 */ /* 0x000fe80000000800 */
[----:B------:R-:W-:Y:S04]  /*c490*/  LDS R66, [R2+0x3000] ;  /* 0x0030000002427984 */ /* 0x000fe80000000800 */
[----:B------:R-:W-:Y:S04]  /*c4a0*/  LDS R65, [R3+0x2000] ;  /* 0x0020000003417984 */ /* 0x000fe80000000800 */
[----:B------:R-:W-:Y:S01]  /*c4b0*/  LDS R67, [R3+0x3000] ;  /* 0x0030000003437984 */ /* 0x000fe20000000800 */
[C---:B-1----:R-:W-:Y:S08]  /*c4c0*/  HMMA.1688.F32.TF32 R224, R40.reuse, R68, R224 ;  /* 0x0000004428e0723c */ /* 0x042ff000000810e0 */
[C---:B------:R-:W-:Y:S08]  /*c4d0*/  HMMA.1688.F32.TF32 R220, R40.reuse, R36, R220 ;  /* 0x0000002428dc723c */ /* 0x040ff000000810dc */
[C---:B------:R-:W-:Y:S08]  /*c4e0*/  HMMA.1688.F32.TF32 R216, R40.reuse, R76, R216 ;  /* 0x0000004c28d8723c */ /* 0x040ff000000810d8 */
[C---:B------:R-:W-:Y:S08]  /*c4f0*/  HMMA.1688.F32.TF32 R212, R40.reuse, R72, R212 ;  /* 0x0000004828d4723c */ /* 0x040ff000000810d4 */
[C---:B------:R-:W-:Y:S08]  /*c500*/  HMMA.1688.F32.TF32 R208, R40.reuse, R24, R208 ;  /* 0x0000001828d0723c */ /* 0x040ff000000810d0 */
[C---:B------:R-:W-:Y:S08]  /*c510*/  HMMA.1688.F32.TF32 R204, R40.reuse, R20, R204 ;  /* 0x0000001428cc723c */ /* 0x040ff000000810cc */
[C---:B------:R-:W-:Y:S08]  /*c520*/  HMMA.1688.F32.TF32 R200, R40.reuse, R16, R200 ;  /* 0x0000001028c8723c */ /* 0x040ff000000810c8 */
[----:B------:R-:W-:Y:S01]  /*c530*/  HMMA.1688.F32.TF32 R196, R40, R236, R196 ;  /* 0x000000ec28c4723c */ /* 0x000fe200000810c4 */
[----:B------:R-:W-:Y:S04]  /*c540*/  LDS R40, [R2+0x380] ;  /* 0x0003800002287984 */ /* 0x000fe80000000800 */
[----:B------:R-:W-:Y:S04]  /*c550*/  LDS R42, [R2+0x1380] ;  /* 0x00138000022a7984 */ /* 0x000fe80000000800 */
[----:B------:R-:W-:Y:S04]  /*c560*/  LDS R41, [R3+0x380] ;  /* 0x0003800003297984 */ /* 0x000fe80000000800 */
[----:B------:R-:W1:Y:S01]  /*c570*/  LDS R43, [R3+0x1380] ;  /* 0x00138000032b7984 */ /* 0x000e620000000800 */
[----:B------:R-:W-:Y:S08]  /*c580*/  HMMA.1688.F32.TF32 R132, R160, R68, R4 ;  /* 0x00000044a084723c */ /* 0x000ff00000081004 */
[C---:B------:R-:W-:Y:S08]  /*c590*/  HMMA.1688.F32.TF32 R116, R124.reuse, R20, R60 ;  /* 0x000000147c74723c */ /* 0x040ff0000008103c */
[----:B------:R-:W-:Y:S08]  /*c5a0*/  HMMA.1688.F32.TF32 R120, R124, R16, R56 ;  /* 0x000000107c78723c */ /* 0x000ff00000081038 */
[C---:B--2---:R-:W-:Y:S08]  /*c5b0*/  HMMA.1688.F32.TF32 R152, R160.reuse, R20, R152 ;  /* 0x00000014a098723c */ /* 0x044ff00000081098 */
[----:B------:R-:W-:Y:S08]  /*c5c0*/  HMMA.1688.F32.TF32 R156, R160, R16, R156 ;  /* 0x00000010a09c723c */ /* 0x000ff0000008109c */
[----:B-1----:R-:W-:Y:S08]  /*c5d0*/  HMMA.1688.F32.TF32 R4, R40, R20, R240 ;  /* 0x000000142804723c */ /* 0x002ff000000810f0 */
[-C--:B------:R-:W-:Y:S08]  /*c5e0*/  HMMA.1688.F32.TF32 R108, R124, R36.reuse, R108 ;  /* 0x000000247c6c723c */ /* 0x080ff0000008106c */
[C---:B------:R-:W-:Y:S08]  /*c5f0*/  HMMA.1688.F32.TF32 R136, R160.reuse, R36, R136 ;  /* 0x00000024a088723c */ /* 0x040ff00000081088 */
[----:B------:R-:W-:Y:S08]  /*c600*/  HMMA.1688.F32.TF32 R148, R160, R24, R148 ;  /* 0x00000018a094723c */ /* 0x000ff00000081094 */
[C---:B------:R-:W-:Y:S08]  /*c610*/  HMMA.1688.F32.TF32 R112, R124.reuse, R68, R112 ;  /* 0x000000447c70723c */ /* 0x040ff00000081070 */
[C---:B------:R-:W-:Y:S08]  /*c620*/  HMMA.1688.F32.TF32 R104, R124.reuse, R76, R104 ;  /* 0x0000004c7c68723c */ /* 0x040ff00000081068 */
[----:B------:R-:W-:Y:S01]  /*c630*/  HMMA.1688.F32.TF32 R100, R124, R72, R100 ;  /* 0x000000487c64723c */ /* 0x000fe20000081064 */
[----:B------:R-:W-:Y:S01]  /*c640*/  IMAD.MOV.U32 R194, RZ, RZ, R26 ;  /* 0x000000ffffc27224 */ /* 0x000fe200078e001a */
[----:B------:R-:W-:Y:S01]  /*c650*/  LDS R240, [R2+0x2180] ;  /* 0x0021800002f07984 */ /* 0x000fe20000000800 */
[----:B------:R-:W-:-:S02]  /*c660*/  IMAD.MOV.U32 R195, RZ, RZ, R74 ;  /* 0x000000ffffc37224 */ /* 0x000fc400078e004a */
[----:B------:R-:W-:Y:S01]  /*c670*/  IMAD.MOV.U32 R188, RZ, RZ, R75 ;  /* 0x000000ffffbc7224 */ /* 0x000fe200078e004b */
[----:B------:R-:W-:Y:S02]  /*c680*/  LDS R242, [R2+0x3180] ;  /* 0x0031800002f27984 */ /* 0x000fe40000000800 */
[----:B---3--:R-:W-:Y:S01]  /*c690*/  HMMA.1688.F32.TF32 R8, R64, R70, R244 ;  /* 0x000000464008723c */ /* 0x008fe200000810f4 */
[----:B------:R-:W-:Y:S01]  /*c6a0*/  IMAD.MOV.U32 R189, RZ, RZ, R27 ;  /* 0x000000ffffbd7224 */ /* 0x000fe200078e001b */
[----:B------:R-:W-:Y:S06]  /*c6b0*/  LDS R241, [R3+0x2180] ;  /* 0x0021800003f17984 */ /* 0x000fec0000000800 */
[C---:B------:R-:W-:Y:S08]  /*c6c0*/  HMMA.1688.F32.TF32 R140, R160.reuse, R76, R140 ;  /* 0x0000004ca08c723c */ /* 0x040ff0000008108c */
[----:B----4-:R-:W-:Y:S01]  /*c6d0*/  HMMA.1688.F32.TF32 R144, R160, R72, R144 ;  /* 0x00000048a090723c */ /* 0x010fe20000081090 */
[----:B------:R-:W-:Y:S01]  /*c6e0*/  IMAD.MOV.U32 R190, RZ, RZ, R252 ;  /* 0x000000ffffbe7224 */ /* 0x000fe200078e00fc */
[----:B------:R-:W-:Y:S06]  /*c6f0*/  LDS R243, [R3+0x3180] ;  /* 0x0031800003f37984 */ /* 0x000fec0000000800 */
[----:B------:R-:W-:Y:S01]  /*c700*/  HMMA.1688.F32.TF32 R28, R40, R16, R28 ;  /* 0x00000010281c723c */ /* 0x000fe2000008101c */
[----:B------:R-:W-:-:S02]  /*c710*/  IMAD.MOV.U32 R21, RZ, RZ, R8 ;  /* 0x000000ffff157224 */ /* 0x000fc400078e0008 */
[----:B------:R-:W-:-:S04]  /*c720*/  IMAD.MOV.U32 R20, RZ, RZ, R9 ;  /* 0x000000ffff147224 */ /* 0x000fc800078e0009 */
[----:B------:R-:W-:Y:S02]  /*c730*/  IMAD.MOV.U32 R17, RZ, RZ, R10 ;  /* 0x000000ffff117224 */ /* 0x000fe400078e000a */
[----:B------:R-:W-:Y:S02]  /*c740*/  IMAD.MOV.U32 R16, RZ, RZ, R11 ;  /* 0x000000ffff107224 */ /* 0x000fe400078e000b */
[----:B------:R-:W-:Y:S07]  /*c750*/  HMMA.1688.F32.TF32 R8, R64, R38, R248 ;  /* 0x000000264008723c */ /* 0x000fee00000810f8 */
[----:B------:R-:W-:-:S02]  /*c760*/  IMAD.MOV.U32 R248, RZ, RZ, R79 ;  /* 0x000000fffff87224 */ /* 0x000fc400078e004f */
[----:B------:R-:W2:Y:S01]  /*c770*/  LDL.LU R79, [R1+0xebc] ;  /* 0x000ebc00014f7983 */ /* 0x000ea20000300800 */
[----:B------:R-:W-:Y:S02]  /*c780*/  IMAD.MOV.U32 R249, RZ, RZ, R78 ;  /* 0x000000fffff97224 */ /* 0x000fe400078e004e */
[----:B------:R-:W-:Y:S01]  /*c790*/  IMAD.MOV.U32 R250, RZ, RZ, R239 ;  /* 0x000000fffffa7224 */ /* 0x000fe200078e00ef */
[----:B------:R-:W3:Y:S01]  /*c7a0*/  LDL.LU R78, [R1+0xeb8] ;  /* 0x000eb800014e7983 */ /* 0x000ee20000300800 */
[----:B------:R-:W-:-:S03]  /*c7b0*/  IMAD.MOV.U32 R251, RZ, RZ, R238 ;  /* 0x000000fffffb7224 */ /* 0x000fc600078e00ee */
[----:B------:R-:W4:Y:S04]  /*c7c0*/  LDL.LU R239, [R1+0xeb4] ;  /* 0x000eb40001ef7983 */ /* 0x000f280000300800 */
[----:B------:R-:W2:Y:S01]  /*c7d0*/  LDL.LU R238, [R1+0xeb0] ;  /* 0x000eb00001ee7983 */ /* 0x000ea20000300800 */
[----:B------:R-:W-:Y:S01]  /*c7e0*/  IMAD.MOV.U32 R244, RZ, RZ, R18 ;  /* 0x000000fffff47224 */ /* 0x000fe200078e0012 */
[----:B------:R-:W-:Y:S01]  /*c7f0*/  MOV R246, R23 ;  /* 0x0000001700f67202 */ /* 0x000fe20000000f00 */
[----:B------:R-:W-:Y:S01]  /*c800*/  IMAD.MOV.U32 R245, RZ, RZ, R19 ;  /* 0x000000fffff57224 */ /* 0x000fe200078e0013 */
[----:B------:R-:W3:Y:S01]  /*c810*/  LDL.LU R18, [R1+0xeac] ;  /* 0x000eac0001127983 */ /* 0x000ee20000300800 */
[----:B------:R-:W-:-:S03]  /*c820*/  IMAD.MOV.U32 R247, RZ, RZ, R22 ;  /* 0x000000fffff77224 */ /* 0x000fc600078e0016 */
[----:B------:R-:W3:Y:S01]  /*c830*/  LDL.LU R19, [R1+0xea8] ;  /* 0x000ea80001137983 */ /* 0x000ee20000300800 */
[C---:B------:R-:W-:Y:S03]  /*c840*/  HMMA.1688.F32.TF32 R164, R40.reuse, R68, R164 ;  /* 0x0000004428a4723c */ /* 0x040fe600000810a4 */
[----:B------:R-:W3:Y:S04]  /*c850*/  LDL.LU R23, [R1+0xea4] ;  /* 0x000ea40001177983 */ /* 0x000ee80000300800 */
[----:B------:R-:W3:Y:S01]  /*c860*/  LDL.LU R22, [R1+0xea0] ;  /* 0x000ea00001167983 */ /* 0x000ee20000300800 */
[C---:B------:R-:W-:Y:S08]  /*c870*/  HMMA.1688.F32.TF32 R168, R40.reuse, R36, R168 ;  /* 0x0000002428a8723c */ /* 0x040ff000000810a8 */
[C---:B------:R-:W-:Y:S08]  /*c880*/  HMMA.1688.F32.TF32 R172, R40.reuse, R76, R172 ;  /* 0x0000004c28ac723c */ /* 0x040ff000000810ac */
[C---:B------:R-:W-:Y:S08]  /*c890*/  HMMA.1688.F32.TF32 R176, R40.reuse, R72, R176 ;  /* 0x0000004828b0723c */ /* 0x040ff000000810b0 */
[C---:B------:R-:W-:Y:S08]  /*c8a0*/  HMMA.1688.F32.TF32 R128, R40.reuse, R24, R128 ;  /* 0x000000182880723c */ /* 0x040ff00000081080 */
[----:B------:R-:W-:Y:S01]  /*c8b0*/  HMMA.1688.F32.TF32 R96, R40, R236, R96 ;  /* 0x000000ec2860723c */ /* 0x000fe20000081060 */
[----:B------:R-:W3:Y:S04]  /*c8c0*/  LDL.LU R40, [R1+0x120] ;  /* 0x0001200001287983 */ /* 0x000ee80000300800 */
[----:B------:R-:W3:Y:S02]  /*c8d0*/  LDL.LU R41, [R1+0x124] ;  /* 0x0001240001297983 */ /* 0x000ee40000300800 */
[----:B----4-:R-:W-:-:S02]  /*c8e0*/  IMAD.MOV.U32 R43, RZ, RZ, R239 ;  /* 0x000000ffff2b7224 */ /* 0x010fc400078e00ef */
[----:B--2---:R-:W-:Y:S02]  /*c8f0*/  IMAD.MOV.U32 R42, RZ, RZ, R238 ;  /* 0x000000ffff2a7224 */ /* 0x004fe400078e00ee */
[----:B------:R-:W2:Y:S04]  /*c900*/  LDL.LU R238, [R1+0xe9c] ;  /* 0x000e9c0001ee7983 */ /* 0x000ea80000300800 */
[----:B------:R-:W4:Y:S01]  /*c910*/  LDL.LU R239, [R1+0xe98] ;  /* 0x000e980001ef7983 */ /* 0x000f220000300800 */
[----:B---3--:R-:W-:Y:S02]  /*c920*/  IMAD.MOV.U32 R47, RZ, RZ, R18 ;  /* 0x000000ffff2f7224 */ /* 0x008fe400078e0012 */
[----:B------:R-:W-:Y:S02]  /*c930*/  IMAD.MOV.U32 R46, RZ, RZ, R19 ;  /* 0x000000ffff2e7224 */ /* 0x000fe400078e0013 */
[----:B------:R-:W-:-:S02]  /*c940*/  IMAD.MOV.U32 R44, RZ, RZ, R23 ;  /* 0x000000ffff2c7224 */ /* 0x000fc400078e0017 */
[----:B------:R-:W3:Y:S01]  /*c950*/  LDL.LU R23, [R1+0xe94] ;  /* 0x000e940001177983 */ /* 0x000ee20000300800 */
[----:B------:R-:W-:-:S03]  /*c960*/  IMAD.MOV.U32 R45, RZ, RZ, R22 ;  /* 0x000000ffff2d7224 */ /* 0x000fc600078e0016 */
[----:B------:R-:W3:Y:S04]  /*c970*/  LDL.LU R22, [R1+0xe90] ;  /* 0x000e900001167983 */ /* 0x000ee80000300800 */
[----:B------:R-:W3:Y:S04]  /*c980*/  LDL.LU R19, [R1+0xe8c] ;  /* 0x000e8c0001137983 */ /* 0x000ee80000300800 */
[----:B------:R-:W3:Y:S04]  /*c990*/  LDL.LU R18, [R1+0xe88] ;  /* 0x000e880001127983 */ /* 0x000ee80000300800 */
[----:B------:R-:W3:Y:S04]  /*c9a0*/  LDL.LU R48, [R1+0x140] ;  /* 0x0001400001307983 */ /* 0x000ee80000300800 */
[----:B------:R-:W3:Y:S01]  /*c9b0*/  LDL.LU R49, [R1+0x144] ;  /* 0x0001440001317983 */ /* 0x000ee20000300800 */
[----:B--2---:R-:W-:Y:S01]  /*c9c0*/  IMAD.MOV.U32 R51, RZ, RZ, R238 ;  /* 0x000000ffff337224 */ /* 0x004fe200078e00ee */
[----:B----4-:R-:W-:-:S02]  /*c9d0*/  MOV R50, R239 ;  /* 0x000000ef00327202 */ /* 0x010fc40000000f00 */
[----:B------:R-:W2:Y:S04]  /*c9e0*/  LDL.LU R239, [R1+0xe84] ;  /* 0x000e840001ef7983 */ /* 0x000ea80000300800 */
[----:B------:R-:W4:Y:S04]  /*c9f0*/  LDL.LU R238, [R1+0xe80] ;  /* 0x000e800001ee7983 */ /* 0x000f280000300800 */
        /* <DEDUP_REMOVED lines=15> */
[----:B------:R-:W4:Y:S01]  /*caf0*/  LDL.LU R83, [R1+0x1cc] ;  /* 0x0001cc0001537983 */ /* 0x000f220000300800 */
[----:B------:R-:W-:-:S03]  /*cb00*/  IMAD.MOV.U32 R37, RZ, RZ, R8 ;  /* 0x000000ffff257224 */ /* 0x000fc600078e0008 */
[----:B------:R-:W4:Y:S01]  /*cb10*/  LDL.LU R32, [R1+0x1b0] ;  /* 0x0001b00001207983 */ /* 0x000f220000300800 */
[----:B------:R-:W-:-:S03]  /*cb20*/  IMAD.MOV.U32 R36, RZ, RZ, R9 ;  /* 0x000000ffff247224 */ /* 0x000fc600078e0009 */
[----:B------:R-:W4:Y:S01]  /*cb30*/  LDL.LU R33, [R1+0x1b4] ;  /* 0x0001b40001217983 */ /* 0x000f220000300800 */
[----:B------:R-:W-:-:S03]  /*cb40*/  MOV R25, R10 ;  /* 0x0000000a00197202 */ /* 0x000fc60000000f00 */
[----:B------:R-:W4:Y:S01]  /*cb50*/  LDL.LU R34, [R1+0x1b8] ;  /* 0x0001b80001227983 */ /* 0x000f220000300800 */
[----:B------:R-:W-:-:S03]  /*cb60*/  IMAD.MOV.U32 R24, RZ, RZ, R11 ;  /* 0x000000ffff187224 */ /* 0x000fc600078e000b */
        /* <DEDUP_REMOVED lines=8> */
[----:B------:R-:W-:Y:S03]  /*cbf0*/  HMMA.1688.F32.TF32 R124, R124, R236, R52 ;  /* 0x000000ec7c7c723c */ /* 0x000fe60000081034 */
[----:B------:R-:W4:Y:S04]  /*cc00*/  LDL.LU R59, [R1+0x16c] ;  /* 0x00016c00013b7983 */ /* 0x000f280000300800 */
[----:B------:R-:W4:Y:S01]  /*cc10*/  LDL.LU R60, [R1+0x170] ;  /* 0x00017000013c7983 */ /* 0x000f220000300800 */
[----:B---3--:R-:W-:-:S03]  /*cc20*/  IMAD.MOV.U32 R52, RZ, RZ, R18 ;  /* 0x000000ffff347224 */ /* 0x008fc600078e0012 */
[----:B------:R-:W3:Y:S01]  /*cc30*/  LDL.LU R61, [R1+0x174] ;  /* 0x00017400013d7983 */ /* 0x000ee20000300800 */
[----:B------:R-:W-:Y:S02]  /*cc40*/  IMAD.MOV.U32 R53, RZ, RZ, R19 ;  /* 0x000000ffff357224 */ /* 0x000fe400078e0013 */
[----:B------:R-:W-:Y:S01]  /*cc50*/  IMAD.MOV.U32 R54, RZ, RZ, R22 ;  /* 0x000000ffff367224 */ /* 0x000fe200078e0016 */
[----:B------:R-:W-:Y:S01]  /*cc60*/  MOV R192, R78 ;  /* 0x0000004e00c07202 */ /* 0x000fe20000000f00 */
[----:B------:R-:W-:Y:S02]  /*cc70*/  IMAD.MOV.U32 R55, RZ, RZ, R23 ;  /* 0x000000ffff377224 */ /* 0x000fe400078e0017 */
[----:B------:R-:W-:Y:S02]  /*cc80*/  IMAD.MOV.U32 R193, RZ, RZ, R79 ;  /* 0x000000ffffc17224 */ /* 0x000fe400078e004f */
[----:B--2---:R-:W-:Y:S02]  /*cc90*/  IMAD.MOV.U32 R63, RZ, RZ, R239 ;  /* 0x000000ffff3f7224 */ /* 0x004fe400078e00ef */
[----:B----4-:R-:W-:-:S02]  /*cca0*/  IMAD.MOV.U32 R62, RZ, RZ, R238 ;  /* 0x000000ffff3e7224 */ /* 0x010fc400078e00ee */
[----:B------:R-:W2:Y:S04]  /*ccb0*/  LDL.LU R238, [R1+0xe7c] ;  /* 0x000e7c0001ee7983 */ /* 0x000ea80000300800 */
[----:B------:R-:W2:Y:S04]  /*ccc0*/  LDL.LU R239, [R1+0xe78] ;  /* 0x000e780001ef7983 */ /* 0x000ea80000300800 */
[----:B------:R-:W4:Y:S04]  /*ccd0*/  LDL.LU R18, [R1+0xe74] ;  /* 0x000e740001127983 */ /* 0x000f280000300800 */
[----:B------:R-:W4:Y:S04]  /*cce0*/  LDL.LU R19, [R1+0xe70] ;  /* 0x000e700001137983 */ /* 0x000f280000300800 */
[----:B------:R-:W2:Y:S04]  /*ccf0*/  LDL.LU R22, [R1+0xe6c] ;  /* 0x000e6c0001167983 */ /* 0x000ea80000300800 */
[----:B------:R-:W2:Y:S04]  /*cd00*/  LDL.LU R23, [R1+0xe68] ;  /* 0x000e680001177983 */ /* 0x000ea80000300800 */
[----:B------:R-:W2:Y:S04]  /*cd10*/  LDL.LU R78, [R1+0xe64] ;  /* 0x000e6400014e7983 */ /* 0x000ea80000300800 */
[----:B------:R-:W2:Y:S04]  /*cd20*/  LDL.LU R79, [R1+0xe60] ;  /* 0x000e6000014f7983 */ /* 0x000ea80000300800 */
[----:B------:R-:W3:Y:S04]  /*cd30*/  LDL.LU R26, [R1+0xe5c] ;  /* 0x000e5c00011a7983 */ /* 0x000ee80000300800 */
[----:B------:R-:W3:Y:S04]  /*cd40*/  LDL.LU R74, [R1+0xe58] ;  /* 0x000e5800014a7983 */ /* 0x000ee80000300800 */
[----:B------:R-:W3:Y:S04]  /*cd50*/  LDL.LU R75, [R1+0xe54] ;  /* 0x000e5400014b7983 */ /* 0x000ee80000300800 */
[----:B------:R-:W3:Y:S01]  /*cd60*/  LDL.LU R27, [R1+0xe50] ;  /* 0x000e5000011b7983 */ /* 0x000ee20000300800 */
[----:B------:R-:W-:Y:S01]  /*cd70*/  HMMA.1688.F32.TF32 R160, R160, R236, R180 ;  /* 0x000000eca0a0723c */ /* 0x000fe200000810b4 */
[----:B------:R-:W-:-:S02]  /*cd80*/  IMAD.MOV.U32 R191, RZ, RZ, R0 ;  /* 0x000000ffffbf7224 */ /* 0x000fc400078e0000 */
[----:B------:R-:W-:Y:S04]  /*cd90*/  LDS R180, [R2+0x2080] ;  /* 0x0020800002b47984 */ /* 0x000fe80000000800 */
[----:B------:R-:W-:Y:S04]  /*cda0*/  LDS R182, [R2+0x3080] ;  /* 0x0030800002b67984 */ /* 0x000fe80000000800 */
[----:B------:R-:W-:Y:S04]  /*cdb0*/  LDS R181, [R3+0x2080] ;  /* 0x0020800003b57984 */ /* 0x000fe80000000800 */
[----:B------:R-:W1:Y:S01]  /*cdc0*/  LDS R183, [R3+0x3080] ;  /* 0x0030800003b77984 */ /* 0x000e620000000800 */
[C---:B----4-:R-:W-:Y:S08]  /*cdd0*/  HMMA.1688.F32.TF32 R8, R64.reuse, R18, R8 ;  /* 0x000000124008723c */ /* 0x050ff00000081008 */
[C---:B--2---:R-:W-:Y:S08]  /*cde0*/  HMMA.1688.F32.TF32 R84, R64.reuse, R78, R84 ;  /* 0x0000004e4054723c */ /* 0x044ff00000081054 */
[C---:B---3--:R-:W-:Y:S08]  /*cdf0*/  HMMA.1688.F32.TF32 R80, R64.reuse, R74, R80 ;  /* 0x0000004a4050723c */ /* 0x048ff00000081050 */
[C---:B------:R-:W-:Y:S08]  /*ce00*/  HMMA.1688.F32.TF32 R32, R64.reuse, R26, R32 ;  /* 0x0000001a4020723c */ /* 0x040ff00000081020 */
[----:B------:R-:W-:Y:S01]  /*ce10*/  HMMA.1688.F32.TF32 R12, R64, R22, R12 ;  /* 0x00000016400c723c */ /* 0x000fe2000008100c */
[----:B------:R-:W-:Y:S01]  /*ce20*/  IMAD.MOV.U32 R69, RZ, RZ, R86 ;  /* 0x000000ffff457224 */ /* 0x000fe200078e0056 */
[----:B------:R-:W-:Y:S01]  /*ce30*/  MOV R237, R84 ;  /* 0x0000005400ed7202 */ /* 0x000fe20000000f00 */
[----:B------:R-:W-:-:S02]  /*ce40*/  IMAD.MOV.U32 R68, RZ, RZ, R87 ;  /* 0x000000ffff447224 */ /* 0x000fc400078e0057 */
[----:B------:R-:W-:Y:S01]  /*ce50*/  IMAD.MOV.U32 R236, RZ, RZ, R85 ;  /* 0x000000ffffec7224 */ /* 0x000fe200078e0055 */
[----:B------:R-:W2:Y:S02]  /*ce60*/  LDL.LU.64 R86, [R1+0xe48] ;  /* 0x000e480001567983 */ /* 0x000ea40000300a00 */
[----:B------:R-:W-:Y:S02]  /*ce70*/  HMMA.1688.F32.TF32 R64, R64, R238, R232 ;  /* 0x000000ee4040723c */ /* 0x000fe400000810e8 */
[----:B------:R-:W2:Y:S04]  /*ce80*/  LDL.LU.64 R84, [R1+0xe40] ;  /* 0x000e400001547983 */ /* 0x000ea80000300a00 */
[----:B------:R-:W-:Y:S04]  /*ce90*/  STL.64 [R1+0x80], R80 ;  /* 0x0000805001007387 */ /* 0x000fe80000100a00 */
[----:B------:R3:W-:Y:S06]  /*cea0*/  STL.64 [R1+0x88], R82 ;  /* 0x0000885201007387 */ /* 0x0007ec0000100a00 */
[----:B------:R-:W-:Y:S01]  /*ceb0*/  IMAD.MOV.U32 R252, RZ, RZ, R14 ;  /* 0x000000fffffc7224 */ /* 0x000fe200078e000e */
[----:B---3--:R-:W3:Y:S04]  /*cec0*/  LDL.LU.64 R82, [R1+0xe38] ;  /* 0x000e380001527983 */ /* 0x008ee80000300a00 */
[----:B------:R-:W3:Y:S04]  /*ced0*/  LDL.LU.64 R80, [R1+0xe30] ;  /* 0x000e300001507983 */ /* 0x000ee80000300a00 */
[----:B------:R-:W-:Y:S01]  /*cee0*/  STL.64 [R1+0x70], R32 ;  /* 0x0000702001007387 */ /* 0x000fe20000100a00 */
[----:B------:R-:W-:-:S03]  /*cef0*/  IMAD.MOV.U32 R0, RZ, RZ, R15 ;  /* 0x000000ffff007224 */ /* 0x000fc600078e000f */
[----:B------:R4:W-:Y:S04]  /*cf00*/  STL.64 [R1+0x78], R34 ;  /* 0x0000782201007387 */ /* 0x0009e80000100a00 */
[----:B----4-:R-:W4:Y:S04]  /*cf10*/  LDL.LU.64 R34, [R1+0xe28] ;  /* 0x000e280001227983 */ /* 0x010f280000300a00 */
[----:B------:R-:W4:Y:S04]  /*cf20*/  LDL.LU.64 R32, [R1+0xe20] ;  /* 0x000e200001207983 */ /* 0x000f280000300a00 */
[----:B------:R1:W-:Y:S04]  /*cf30*/  STL.64 [R1+0x50], R12 ;  /* 0x0000500c01007387 */ /* 0x0003e80000100a00 */
[----:B------:R-:W2:Y:S04]  /*cf40*/  LDL.LU.64 R14, [R1+0xe18] ;  /* 0x000e1800010e7983 */ /* 0x000ea80000300a00 */
[----:B-1----:R-:W2:Y:S04]  /*cf50*/  LDL.LU.64 R12, [R1+0xe10] ;  /* 0x000e1000010c7983 */ /* 0x002ea80000300a00 */
[----:B------:R-:W-:Y:S04]  /*cf60*/  STL.64 [R1+0x30], R8 ;  /* 0x0000300801007387 */ /* 0x000fe80000100a00 */
[----:B------:R1:W-:Y:S04]  /*cf70*/  STL.64 [R1+0x38], R10 ;  /* 0x0000380a01007387 */ /* 0x0003e80000100a00 */
[----:B-1----:R-:W2:Y:S04]  /*cf80*/  LDL.LU.64 R10, [R1+0xe08] ;  /* 0x000e0800010a7983 */ /* 0x002ea80000300a00 */
[----:B------:R-:W2:Y:S04]  /*cf90*/  LDL.LU.64 R8, [R1+0xe00] ;  /* 0x000e000001087983 */ /* 0x000ea80000300a00 */
[----:B------:R-:W2:Y:S04]  /*cfa0*/  LDL.LU.64 R234, [R1+0xdf8] ;  /* 0x000df80001ea7983 */ /* 0x000ea80000300a00 */
[----:B------:R-:W2:Y:S04]  /*cfb0*/  LDL.LU.64 R232, [R1+0xdf0] ;  /* 0x000df00001e87983 */ /* 0x000ea80000300a00 */
[----:B------:R1:W-:Y:S04]  /*cfc0*/  STL [R1+0xda8], R64 ;  /* 0x000da84001007387 */ /* 0x0003e80000100800 */
[----:B------:R1:W-:Y:S04]  /*cfd0*/  STL [R1+0xda4], R65 ;  /* 0x000da44101007387 */ /* 0x0003e80000100800 */
[----:B------:R1:W-:Y:S04]  /*cfe0*/  STL [R1+0xda0], R66 ;  /* 0x000da04201007387 */ /* 0x0003e80000100800 */
[----:B------:R1:W-:Y:S04]  /*cff0*/  STL [R1+0xd9c], R67 ;  /* 0x000d9c4301007387 */ /* 0x0003e80000100800 */
[----:B-1----:R-:W2:Y:S04]  /*d000*/  LDL.LU R64, [R1+0xf0] ;  /* 0x0000f00001407983 */ /* 0x002ea80000300800 */
[----:B------:R-:W2:Y:S04]  /*d010*/  LDL.LU R65, [R1+0xf4] ;  /* 0x0000f40001417983 */ /* 0x000ea80000300800 */
[----:B------:R-:W2:Y:S04]  /*d020*/  LDL.LU R66, [R1+0xf8] ;  /* 0x0000f80001427983 */ /* 0x000ea80000300800 */
[----:B------:R-:W2:Y:S01]  /*d030*/  LDL.LU R67, [R1+0xfc] ;  /* 0x0000fc0001437983 */ /* 0x000ea20000300800 */
[C---:B------:R-:W-:Y:S08]  /*d040*/  HMMA.1688.F32.TF32 R192, R180.reuse, R18, R192 ;  /* 0x00000012b4c0723c */ /* 0x040ff000000810c0 */
[C---:B------:R-:W-:Y:S08]  /*d050*/  HMMA.1688.F32.TF32 R60, R180.reuse, R70, R60 ;  /* 0x00000046b43c723c */ /* 0x040ff0000008103c */
[C---:B------:R-:W-:Y:S08]  /*d060*/  HMMA.1688.F32.TF32 R56, R180.reuse, R38, R56 ;  /* 0x00000026b438723c */ /* 0x040ff00000081038 */
[C---:B------:R-:W-:Y:S08]  /*d070*/  HMMA.1688.F32.TF32 R52, R180.reuse, R78, R52 ;  /* 0x0000004eb434723c */ /* 0x040ff00000081034 */
[C---:B------:R-:W-:Y:S08]  /*d080*/  HMMA.1688.F32.TF32 R48, R180.reuse, R74, R48 ;  /* 0x0000004ab430723c */ /* 0x040ff00000081030 */
[C---:B------:R-:W-:Y:S08]  /*d090*/  HMMA.1688.F32.TF32 R44, R180.reuse, R26, R44 ;  /* 0x0000001ab42c723c */ /* 0x040ff0000008102c */
[----:B------:R-:W-:Y:S08]  /*d0a0*/  HMMA.1688.F32.TF32 R40, R180, R22, R40 ;  /* 0x00000016b428723c */ /* 0x000ff00000081028 */
[C---:B------:R-:W-:Y:S08]  /*d0b0*/  HMMA.1688.F32.TF32 R188, R184.reuse, R70, R188 ;  /* 0x00000046b8bc723c */ /* 0x040ff000000810bc */
[C---:B------:R-:W-:Y:S01]  /*d0c0*/  HMMA.1688.F32.TF32 R244, R184.reuse, R38, R244 ;  /* 0x00000026b8f4723c */ /* 0x040fe200000810f4 */
[----:B------:R-:W-:Y:S07]  /*d0d0*/  STL.64 [R1+0x170], R192 ;  /* 0x000170c001007387 */ /* 0x000fee0000100a00 */
[----:B------:R-:W-:Y:S01]  /*d0e0*/  HMMA.1688.F32.TF32 R248, R184, R78, R248 ;  /* 0x0000004eb8f8723c */ /* 0x000fe200000810f8 */
[----:B------:R1:W-:Y:S04]  /*d0f0*/  STL.64 [R1+0x178], R194 ;  /* 0x000178c201007387 */ /* 0x0003e80000100a00 */
[----:B-1----:R-:W3:Y:S04]  /*d100*/  LDL.LU.64 R194, [R1+0xde8] ;  /* 0x000de80001c27983 */ /* 0x002ee80000300a00 */
[----:B------:R-:W3:Y:S01]  /*d110*/  LDL.LU.64 R192, [R1+0xde0] ;  /* 0x000de00001c07983 */ /* 0x000ee20000300a00 */
[----:B--2---:R-:W-:Y:S11]  /*d120*/  HMMA.1688.F32.TF32 R180, R180, R238, R64 ;  /* 0x000000eeb4b4723c */ /* 0x004ff60000081040 */
[----:B------:R-:W-:Y:S11]  /*d130*/  @!UPT UIADD3 URZ, URZ, URZ, URZ ;  /* 0x0000003f3f3ff290 */ /* 0x000ff6000fffe03f */
[----:B------:R-:W-:Y:S02]  /*d140*/  @!UPT UIADD3 URZ, URZ, URZ, URZ ;  /* 0x0000003f3f3ff290 */ /* 0x000fe4000fffe03f */
[----:B------:R-:W-:Y:S01]  /*d150*/  IMAD.MOV.U32 R64, RZ, RZ, R180 ;  /* 0x000000ffff407224 */ /* 0x000fe200078e00b4 */
[----:B------:R-:W-:Y:S01]  /*d160*/  MOV R66, R182 ;  /* 0x000000b600427202 */ /* 0x000fe20000000f00 */
[----:B------:R-:W-:Y:S01]  /*d170*/  IMAD.MOV.U32 R65, RZ, RZ, R181 ;  /* 0x000000ffff417224 */ /* 0x000fe200078e00b5 */
[----:B------:R-:W2:Y:S01]  /*d180*/  LDL.LU R180, [R1+0x10] ;  /* 0x0000100001b47983 */ /* 0x000ea20000300800 */
[----:B------:R-:W-:-:S03]  /*d190*/  IMAD.MOV.U32 R67, RZ, RZ, R183 ;  /* 0x000000ffff437224 */ /* 0x000fc600078e00b7 */
[----:B------:R-:W2:Y:S04]  /*d1a0*/  LDL.LU R181, [R1+0x14] ;  /* 0x0000140001b57983 */ /* 0x000ea80000300800 */
[----:B------:R-:W2:Y:S04]  /*d1b0*/  LDL.LU R182, [R1+0x18] ;  /* 0x0000180001b67983 */ /* 0x000ea80000300800 */
[----:B------:R-:W2:Y:S04]  /*d1c0*/  LDL.LU R183, [R1+0x1c] ;  /* 0x00001c0001b77983 */ /* 0x000ea80000300800 */
[----:B------:R-:W-:Y:S04]  /*d1d0*/  STL.64 [R1+0x2c0], R188 ;  /* 0x0002c0bc01007387 */ /* 0x000fe80000100a00 */
[----:B------:R1:W-:Y:S04]  /*d1e0*/  STL.64 [R1+0x2c8], R190 ;  /* 0x0002c8be01007387 */ /* 0x0003e80000100a00 */
[----:B-1----:R-:W3:Y:S04]  /*d1f0*/  LDL.LU.64 R190, [R1+0xdd8] ;  /* 0x000dd80001be7983 */ /* 0x002ee80000300a00 */
[----:B------:R-:W3:Y:S04]  /*d200*/  LDL.LU.64 R188, [R1+0xdd0] ;  /* 0x000dd00001bc7983 */ /* 0x000ee80000300a00 */
[----:B------:R-:W-:Y:S04]  /*d210*/  STL.64 [R1+0x2b0], R244 ;  /* 0x0002b0f401007387 */ /* 0x000fe80000100a00 */
[----:B------:R1:W-:Y:S04]  /*d220*/  STL.64 [R1+0x2b8], R246 ;  /* 0x0002b8f601007387 */ /* 0x0003e80000100a00 */
[----:B-1----:R-:W4:Y:S04]  /*d230*/  LDL.LU.64 R246, [R1+0xdc8] ;  /* 0x000dc80001f67983 */ /* 0x002f280000300a00 */
[----:B------:R-:W4:Y:S04]  /*d240*/  LDL.LU.64 R244, [R1+0xdc0] ;  /* 0x000dc00001f47983 */ /* 0x000f280000300a00 */
[----:B------:R-:W-:Y:S04]  /*d250*/  STL.64 [R1+0x2a0], R248 ;  /* 0x0002a0f801007387 */ /* 0x000fe80000100a00 */
[----:B------:R1:W-:Y:S04]  /*d260*/  STL.64 [R1+0x2a8], R250 ;  /* 0x0002a8fa01007387 */ /* 0x0003e80000100a00 */
[----:B-1----:R-:W4:Y:S04]  /*d270*/  LDL.LU.64 R250, [R1+0xdb8] ;  /* 0x000db80001fa7983 */ /* 0x002f280000300a00 */
[----:B------:R-:W4:Y:S01]  /*d280*/  LDL.LU.64 R248, [R1+0xdb0] ;  /* 0x000db00001f87983 */ /* 0x000f220000300a00 */
[C---:B------:R-:W-:Y:S08]  /*d290*/  HMMA.1688.F32.TF32 R8, R240.reuse, R38, R8 ;  /* 0x00000026f008723c */ /* 0x040ff00000081008 */
[----:B------:R-:W-:Y:S08]  /*d2a0*/  HMMA.1688.F32.TF32 R12, R240, R78, R12 ;  /* 0x0000004ef00c723c */ /* 0x000ff0000008100c */
[C---:B--2---:R-:W-:Y:S11]  /*d2b0*/  HMMA.1688.F32.TF32 R180, R184.reuse, R74, R180 ;  /* 0x0000004ab8b4723c */ /* 0x044ff600000810b4 */
[----:B------:R-:W-:Y:S11]  /*d2c0*/  @!UPT UIADD3 URZ, URZ, URZ, URZ ;  /* 0x0000003f3f3ff290 */ /* 0x000ff6000fffe03f */
[----:B------:R-:W-:Y:S01]  /*d2d0*/  @!UPT UIADD3 URZ, URZ, URZ, URZ ;  /* 0x0000003f3f3ff290 */ /* 0x000fe2000fffe03f */
[----:B------:R-:W-:Y:S04]  /*d2e0*/  STL.64 [R1+0x290], R180 ;  /* 0x000290b401007387 */ /* 0x000fe80000100a00 */
[----:B------:R1:W-:Y:S01]  /*d2f0*/  STL.64 [R1+0x298], R182 ;  /* 0x000298b601007387 */ /* 0x0003e20000100a00 */
[C---:B---3--:R-:W-:Y:S08]  /*d300*/  HMMA.1688.F32.TF32 R188, R184.reuse, R18, R188 ;  /* 0x00000012b8bc723c */ /* 0x048ff000000810bc */
[C---:B----4-:R-:W-:Y:S08]  /*d310*/  HMMA.1688.F32.TF32 R248, R184.reuse, R26, R248 ;  /* 0x0000001ab8f8723c */ /* 0x050ff000000810f8 */
[----:B-1----:R-:W-:Y:S11]  /*d320*/  HMMA.1688.F32.TF32 R180, R184, R22, R244 ;  /* 0x00000016b8b4723c */ /* 0x002ff600000810f4 */
[----:B------:R-:W-:Y:S04]  /*d330*/  @!UPT UIADD3 URZ, URZ, URZ, URZ ;  /* 0x0000003f3f3ff290 */ /* 0x000fe8000fffe03f */
[----:B------:R-:W-:Y:S04]  /*d340*/  STL.64 [R1+0x280], R248 ;  /* 0x000280f801007387 */ /* 0x000fe80000100a00 */
[----:B------:R1:W-:Y:S02]  /*d350*/  STL.64 [R1+0x288], R250 ;  /* 0x000288fa01007387 */ /* 0x0003e40000100a00 */
[----:B-1----:R-:W-:Y:S02]  /*d360*/  HMMA.1688.F32.TF32 R248, R240, R74, R32 ;  /* 0x0000004af0f8723c */ /* 0x002fe40000081020 */
[----:B------:R-:W-:Y:S04]  /*d370*/  LDS R32, [R2+0x2200] ;  /* 0x0022000002207984 */ /* 0x000fe80000000800 */
[----:B------:R-:W-:Y:S04]  /*d380*/  LDS R34, [R2+0x3200] ;  /* 0x0032000002227984 */ /* 0x000fe80000000800 */
[----:B------:R-:W-:Y:S04]  /*d390*/  LDS R33, [R3+0x2200] ;  /* 0x0022000003217984 */ /* 0x000fe80000000800 */
[----:B------:R-:W1:Y:S01]  /*d3a0*/  LDS R35, [R3+0x3200] ;  /* 0x0032000003237984 */ /* 0x000e620000000800 */
[----:B------:R-:W-:Y:S03]  /*d3b0*/  HMMA.1688.F32.TF32 R184, R184, R238, R192 ;  /* 0x000000eeb8b8723c */ /* 0x000fe600000810c0 */
[----:B------:R-:W-:Y:S04]  /*d3c0*/  STL.64 [R1+0x270], R180 ;  /* 0x000270b401007387 */ /* 0x000fe80000100a00 */
[----:B------:R2:W-:Y:S04]  /*d3d0*/  STL.64 [R1+0x278], R182 ;  /* 0x000278b601007387 */ /* 0x0005e80000100a00 */
[----:B------:R-:W-:Y:S01]  /*d3e0*/  STL.64 [R1+0x260], R188 ;  /* 0x000260bc01007387 */ /* 0x000fe20000100a00 */
[C---:B--2---:R-:W-:Y:S03]  /*d3f0*/  HMMA.1688.F32.TF32 R180, R240.reuse, R70, R232 ;  /* 0x00000046f0b4723c */ /* 0x044fe600000810e8 */
[----:B------:R2:W-:Y:S08]  /*d400*/  STL.64 [R1+0x268], R190 ;  /* 0x000268be01007387 */ /* 0x0005f00000100a00 */
[----:B------:R-:W-:Y:S04]  /*d410*/  STL.64 [R1+0x100], R184 ;  /* 0x000100b801007387 */ /* 0x000fe80000100a00 */
[----:B------:R1:W-:Y:S01]  /*d420*/  STL.64 [R1+0x108], R186 ;  /* 0x000108ba01007387 */ /* 0x0003e20000100a00 */
[C---:B------:R-:W-:Y:S08]  /*d430*/  HMMA.1688.F32.TF32 R192, R240.reuse, R22, R84 ;  /* 0x00000016f0c0723c */ /* 0x040ff00000081054 */
[----:B--2---:R-:W-:Y:S08]  /*d440*/  HMMA.1688.F32.TF32 R188, R240, R18, R88 ;  /* 0x00000012f0bc723c */ /* 0x004ff00000081058 */
[C---:B-1----:R-:W-:Y:S08]  /*d450*/  HMMA.1688.F32.TF32 R184, R32.reuse, R70, R224 ;  /* 0x0000004620b8723c */ /* 0x042ff000000810e0 */
[C---:B------:R-:W-:Y:S08]  /*d460*/  HMMA.1688.F32.TF32 R88, R32.reuse, R38, R220 ;  /* 0x000000262058723c */ /* 0x040ff000000810dc */
[----:B------:R-:W-:Y:S08]  /*d470*/  HMMA.1688.F32.TF32 R84, R32, R78, R216 ;  /* 0x0000004e2054723c */ /* 0x000ff000000810d8 */
[----:B------:R-:W-:Y:S01]  /*d480*/  HMMA.1688.F32.TF32 R244, R240, R26, R80 ;  /* 0x0000001af0f4723c */ /* 0x000fe20000081050 */
[----:B------:R-:W-:Y:S01]  /*d490*/  IMAD.MOV.U32 R77, RZ, RZ, R182 ;  /* 0x000000ffff4d7224 */ /* 0x000fe200078e00b6 */
[----:B------:R-:W-:Y:S01]  /*d4a0*/  STL.64 [R1+0xf0], R180 ;  /* 0x0000f0b401007387 */ /* 0x000fe20000100a00 */
[----:B------:R-:W-:-:S03]  /*d4b0*/  IMAD.MOV.U32 R76, RZ, RZ, R183 ;  /* 0x000000ffff4c7224 */ /* 0x000fc600078e00b7 */
[----:B------:R-:W-:Y:S02]  /*d4c0*/  LDS R180, [R2+0x2280] ;  /* 0x0022800002b47984 */ /* 0x000fe40000000800 */
[C---:B------:R-:W-:Y:S02]  /*d4d0*/  HMMA.1688.F32.TF32 R80, R32.reuse, R74, R212 ;  /* 0x0000004a2050723c */ /* 0x040fe400000810d4 */
[----:B------:R-:W-:Y:S04]  /*d4e0*/  LDS R182, [R2+0x3280] ;  /* 0x0032800002b67984 */ /* 0x000fe80000000800 */
[----:B------:R-:W-:Y:S04]  /*d4f0*/  LDS R181, [R3+0x2280] ;  /* 0x0022800003b57984 */ /* 0x000fe80000000800 */
[----:B------:R-:W1:Y:S04]  /*d500*/  LDS R183, [R3+0x3280] ;  /* 0x0032800003b77984 */ /* 0x000e680000000800 */
[----:B------:R-:W-:Y:S04]  /*d510*/  STL [R1+0xd98], R76 ;  /* 0x000d984c01007387 */ /* 0x000fe80000100800 */
[----:B------:R-:W-:Y:S04]  /*d520*/  STL [R1+0xd94], R77 ;  /* 0x000d944d01007387 */ /* 0x000fe80000100800 */
[----:B------:R-:W-:Y:S04]  /*d530*/  STL.64 [R1+0xe0], R8 ;  /* 0x0000e00801007387 */ /* 0x000fe80000100a00 */
[----:B------:R-:W-:Y:S04]  /*d540*/  STL.64 [R1+0xe8], R10 ;  /* 0x0000e80a01007387 */ /* 0x000fe80000100a00 */
[----:B------:R-:W-:Y:S04]  /*d550*/  STL.64 [R1], R12 ;  /* 0x0000000c01007387 */ /* 0x000fe80000100a00 */
[----:B------:R-:W-:Y:S04]  /*d560*/  STL.64 [R1+0x250], R184 ;  /* 0x000250b801007387 */ /* 0x000fe80000100a00 */
[----:B------:R-:W-:Y:S04]  /*d570*/  STL.64 [R1+0x240], R88 ;  /* 0x0002405801007387 */ /* 0x000fe80000100a00 */
[----:B------:R2:W-:Y:S04]  /*d580*/  STL.64 [R1+0x248], R90 ;  /* 0x0002485a01007387 */ /* 0x0005e80000100a00 */
[----:B------:R-:W-:Y:S04]  /*d590*/  STL.64 [R1+0x230], R84 ;  /* 0x0002305401007387 */ /* 0x000fe80000100a00 */
[----:B------:R3:W-:Y:S01]  /*d5a0*/  STL.64 [R1+0x238], R86 ;  /* 0x0002385601007387 */ /* 0x0007e20000100a00 */
[C---:B--2---:R-:W-:Y:S03]  /*d5b0*/  HMMA.1688.F32.TF32 R88, R32.reuse, R26, R208 ;  /* 0x0000001a2058723c */ /* 0x044fe600000810d0 */
[----:B------:R-:W-:Y:S04]  /*d5c0*/  STL.64 [R1+0x220], R80 ;  /* 0x0002205001007387 */ /* 0x000fe80000100a00 */
[----:B------:R2:W-:Y:S01]  /*d5d0*/  STL.64 [R1+0x228], R82 ;  /* 0x0002285201007387 */ /* 0x0005e20000100a00 */
[----:B---3--:R-:W-:Y:S01]  /*d5e0*/  HMMA.1688.F32.TF32 R84, R32, R22, R204 ;  /* 0x000000162054723c */ /* 0x008fe200000810cc */
[----:B------:R-:W-:-:S02]  /*d5f0*/  IMAD.MOV.U32 R76, RZ, RZ, R14 ;  /* 0x000000ffff4c7224 */ /* 0x000fc400078e000e */
[----:B------:R-:W-:Y:S01]  /*d600*/  LDS R12, [R2+0x2300] ;  /* 0x00230000020c7984 */ /* 0x000fe20000000800 */
[----:B------:R-:W-:-:S03]  /*d610*/  IMAD.MOV.U32 R77, RZ, RZ, R15 ;  /* 0x000000ffff4d7224 */ /* 0x000fc600078e000f */
[----:B------:R-:W-:Y:S01]  /*d620*/  LDS R14, [R2+0x3300] ;  /* 0x00330000020e7984 */ /* 0x000fe20000000800 */
[C---:B--2---:R-:W-:Y:S03]  /*d630*/  HMMA.1688.F32.TF32 R80, R32.reuse, R18, R200 ;  /* 0x000000122050723c */ /* 0x044fe600000810c8 */
[----:B------:R-:W-:Y:S04]  /*d640*/  LDS R13, [R3+0x2300] ;  /* 0x00230000030d7984 */ /* 0x000fe80000000800 */
[----:B------:R-:W2:Y:S01]  /*d650*/  LDS R15, [R3+0x3300] ;  /* 0x00330000030f7984 */ /* 0x000ea20000000800 */
[----:B------:R-:W-:Y:S03]  /*d660*/  HMMA.1688.F32.TF32 R32, R32, R238, R196 ;  /* 0x000000ee2020723c */ /* 0x000fe600000810c4 */
[----:B------:R-:W-:Y:S04]  /*d670*/  STL.64 [R1+0x210], R88 ;  /* 0x0002105801007387 */ /* 0x000fe80000100a00 */
[----:B------:R-:W-:Y:S04]  /*d680*/  STL.64 [R1+0x218], R90 ;  /* 0x0002185a01007387 */ /* 0x000fe80000100a00 */
[----:B------:R-:W-:Y:S04]  /*d690*/  STL.64 [R1+0x200], R84 ;  /* 0x0002005401007387 */ /* 0x000fe80000100a00 */
[----:B------:R3:W-:Y:S04]  /*d6a0*/  STL.64 [R1+0x208], R86 ;  /* 0x0002085601007387 */ /* 0x0007e80000100a00 */
[----:B------:R-:W-:Y:S01]  /*d6b0*/  STL.64 [R1+0x1f0], R80 ;  /* 0x0001f05001007387 */ /* 0x000fe20000100a00 */
[----:B-1----:R-:W-:Y:S03]  /*d6c0*/  HMMA.1688.F32.TF32 R204, R180, R74, R100 ;  /* 0x0000004ab4cc723c */ /* 0x002fe60000081064 */
[----:B------:R1:W-:Y:S01]  /*d6d0*/  STL.64 [R1+0x1f8], R82 ;  /* 0x0001f85201007387 */ /* 0x0003e20000100a00 */
[----:B------:R-:W-:-:S02]  /*d6e0*/  IMAD.MOV.U32 R73, RZ, RZ, R186 ;  /* 0x000000ffff497224 */ /* 0x000fc400078e00ba */
[----:B------:R-:W-:Y:S01]  /*d6f0*/  IMAD.MOV.U32 R72, RZ, RZ, R187 ;  /* 0x000000ffff487224 */ /* 0x000fe200078e00bb */
[----:B------:R-:W-:Y:S01]  /*d700*/  LDS R8, [R2+0x2380] ;  /* 0x0023800002087984 */ /* 0x000fe20000000800 */
[C---:B---3--:R-:W-:Y:S03]  /*d710*/  HMMA.1688.F32.TF32 R84, R180.reuse, R70, R112 ;  /* 0x00000046b454723c */ /* 0x048fe60000081070 */
[----:B------:R-:W-:Y:S04]  /*d720*/  STL.64 [R1+0x150], R32 ;  /* 0x0001502001007387 */ /* 0x000fe80000100a00 */
[----:B------:R-:W-:Y:S01]  /*d730*/  LDS R10, [R2+0x3380] ;  /* 0x00338000020a7984 */ /* 0x000fe20000000800 */
[C---:B-1----:R-:W-:Y:S03]  /*d740*/  HMMA.1688.F32.TF32 R80, R180.reuse, R38, R108 ;  /* 0x00000026b450723c */ /* 0x042fe6000008106c */
[----:B------:R1:W-:Y:S04]  /*d750*/  STL.64 [R1+0x158], R34 ;  /* 0x0001582201007387 */ /* 0x0003e80000100a00 */
[----:B------:R-:W-:Y:S04]  /*d760*/  LDS R9, [R3+0x2380] ;  /* 0x0023800003097984 */ /* 0x000fe80000000800 */
[----:B------:R-:W3:Y:S01]  /*d770*/  LDS R11, [R3+0x3380] ;  /* 0x00338000030b7984 */ /* 0x000ee20000000800 */
[C---:B-1----:R-:W-:Y:S03]  /*d780*/  HMMA.1688.F32.TF32 R32, R180.reuse, R78, R104 ;  /* 0x0000004eb420723c */ /* 0x042fe60000081068 */
[----:B------:R-:W-:Y:S04]  /*d790*/  STL.64 [R1+0x140], R84 ;  /* 0x0001405401007387 */ /* 0x000fe80000100a00 */
[----:B------:R-:W-:Y:S01]  /*d7a0*/  STL.64 [R1+0x148], R86 ;  /* 0x0001485601007387 */ /* 0x000fe20000100a00 */
[C---:B------:R-:W-:Y:S03]  /*d7b0*/  HMMA.1688.F32.TF32 R200, R180.reuse, R26, R92 ;  /* 0x0000001ab4c8723c */ /* 0x040fe6000008105c */
[----:B------:R-:W-:Y:S04]  /*d7c0*/  STL.64 [R1+0x130], R80 ;  /* 0x0001305001007387 */ /* 0x000fe80000100a00 */
[----:B------:R-:W-:Y:S01]  /*d7d0*/  STL.64 [R1+0x138], R82 ;  /* 0x0001385201007387 */ /* 0x000fe20000100a00 */
[----:B------:R-:W-:Y:S03]  /*d7e0*/  HMMA.1688.F32.TF32 R196, R180, R22, R116 ;  /* 0x00000016b4c4723c */ /* 0x000fe60000081074 */
[----:B------:R-:W-:Y:S04]  /*d7f0*/  STL [R1+0xd50], R204 ;  /* 0x000d50cc01007387 */ /* 0x000fe80000100800 */
[----:B------:R-:W-:Y:S04]  /*d800*/  STL.64 [R1+0x120], R32 ;  /* 0x0001202001007387 */ /* 0x000fe80000100a00 */
[----:B------:R2:W-:Y:S02]  /*d810*/  STL.64 [R1+0x128], R34 ;  /* 0x0001282201007387 */ /* 0x0005e40000100a00 */
[----:B--2---:R-:W-:Y:S02]  /*d820*/  HMMA.1688.F32.TF32 R32, R12, R38, R136 ;  /* 0x000000260c20723c */ /* 0x004fe40000081088 */
[----:B------:R-:W-:Y:S04]  /*d830*/  STL [R1+0xd4c], R205 ;  /* 0x000d4ccd01007387 */ /* 0x000fe80000100800 */
[----:B------:R-:W-:Y:S04]  /*d840*/  STL [R1+0xd48], R206 ;  /* 0x000d48ce01007387 */ /* 0x000fe80000100800 */
[----:B------:R-:W-:Y:S04]  /*d850*/  STL [R1+0xd44], R207 ;  /* 0x000d44cf01007387 */ /* 0x000fe80000100800 */
[----:B------:R-:W-:Y:S04]  /*d860*/  STL [R1+0xd60], R200 ;  /* 0x000d60c801007387 */ /* 0x000fe80000100800 */
[----:B------:R-:W-:Y:S04]  /*d870*/  STL [R1+0xd5c], R201 ;  /* 0x000d5cc901007387 */ /* 0x000fe80000100800 */
[----:B------:R-:W-:Y:S01]  /*d880*/  STL [R1+0xd58], R202 ;  /* 0x000d58ca01007387 */ /* 0x000fe20000100800 */
[----:B------:R-:W-:Y:S03]  /*d890*/  HMMA.1688.F32.TF32 R184, R180, R18, R120 ;  /* 0x00000012b4b8723c */ /* 0x000fe60000081078 */
[----:B------:R-:W-:Y:S04]  /*d8a0*/  STL [R1+0xd54], R203 ;  /* 0x000d54cb01007387 */ /* 0x000fe80000100800 */
[----:B------:R1:W-:Y:S04]  /*d8b0*/  STL [R1+0xd70], R196 ;  /* 0x000d70c401007387 */ /* 0x0003e80000100800 */
[----:B------:R2:W-:Y:S04]  /*d8c0*/  STL [R1+0xd6c], R197 ;  /* 0x000d6cc501007387 */ /* 0x0005e80000100800 */
[----:B------:R4:W-:Y:S01]  /*d8d0*/  STL [R1+0xd68], R198 ;  /* 0x000d68c601007387 */ /* 0x0009e20000100800 */
[----:B-1----:R-:W-:-:S03]  /*d8e0*/  MOV R196, R32 ;  /* 0x0000002000c47202 */ /* 0x002fc60000000f00 */
[----:B------:R1:W-:Y:S01]  /*d8f0*/  STL [R1+0xd64], R199 ;  /* 0x000d64c701007387 */ /* 0x0003e20000100800 */
[----:B--2---:R-:W-:Y:S02]  /*d900*/  IMAD.MOV.U32 R197, RZ, RZ, R33 ;  /* 0x000000ffffc57224 */ /* 0x004fe400078e0021 */
[----:B----4-:R-:W-:Y:S02]  /*d910*/  IMAD.MOV.U32 R198, RZ, RZ, R34 ;  /* 0x000000ffffc67224 */ /* 0x010fe400078e0022 */
[----:B-1----:R-:W-:Y:S02]  /*d920*/  IMAD.MOV.U32 R199, RZ, RZ, R35 ;  /* 0x000000ffffc77224 */ /* 0x002fe400078e0023 */
[----:B------:R-:W-:Y:S01]  /*d930*/  HMMA.1688.F32.TF32 R32, R12, R78, R140 ;  /* 0x0000004e0c20723c */ /* 0x000fe2000008108c */
[----:B------:R1:W-:Y:S04]  /*d940*/  STL [R1+0xd80], R184 ;  /* 0x000d80b801007387 */ /* 0x0003e80000100800 */
[----:B------:R2:W-:Y:S04]  /*d950*/  STL [R1+0xd7c], R185 ;  /* 0x000d7cb901007387 */ /* 0x0005e80000100800 */
[----:B------:R4:W-:Y:S04]  /*d960*/  STL [R1+0xd78], R186 ;  /* 0x000d78ba01007387 */ /* 0x0009e80000100800 */
[----:B------:R1:W-:Y:S11]  /*d970*/  STL [R1+0xd74], R187 ;  /* 0x000d74bb01007387 */ /* 0x0003f60000100800 */
[----:B-1----:R-:W-:-:S02]  /*d980*/  IMAD.MOV.U32 R184, RZ, RZ, R32 ;  /* 0x000000ffffb87224 */ /* 0x002fc400078e0020 */
[----:B--2---:R-:W-:Y:S02]  /*d990*/  IMAD.MOV.U32 R185, RZ, RZ, R33 ;  /* 0x000000ffffb97224 */ /* 0x004fe400078e0021 */
[----:B----4-:R-:W-:Y:S02]  /*d9a0*/  IMAD.MOV.U32 R186, RZ, RZ, R34 ;  /* 0x000000ffffba7224 */ /* 0x010fe400078e0022 */
[----:B------:R-:W-:Y:S02]  /*d9b0*/  IMAD.MOV.U32 R187, RZ, RZ, R35 ;  /* 0x000000ffffbb7224 */ /* 0x000fe400078e0023 */
[----:B------:R-:W-:Y:S08]  /*d9c0*/  HMMA.1688.F32.TF32 R32, R12, R74, R144 ;  /* 0x0000004a0c20723c */ /* 0x000ff00000081090 */
[----:B------:R-:W-:Y:S11]  /*d9d0*/  HMMA.1688.F32.TF32 R180, R180, R238, R124 ;  /* 0x000000eeb4b4723c */ /* 0x000ff6000008107c */
[----:B------:R-:W-:Y:S05]  /*d9e0*/  @!UPT UIADD3 URZ, URZ, URZ, URZ ;  /* 0x0000003f3f3ff290 */ /* 0x000fea000fffe03f */
[----:B------:R-:W-:Y:S01]  /*d9f0*/  MOV R200, R32 ;  /* 0x0000002000c87202 */ /* 0x000fe20000000f00 */
[----:B------:R-:W-:Y:S02]  /*da00*/  IMAD.MOV.U32 R201, RZ, RZ, R33 ;  /* 0x000000ffffc97224 */ /* 0x000fe400078e0021 */
[----:B------:R-:W-:Y:S02]  /*da10*/  IMAD.MOV.U32 R202, RZ, RZ, R34 ;  /* 0x000000ffffca7224 */ /* 0x000fe400078e0022 */
[----:B------:R-:W-:Y:S02]  /*da20*/  IMAD.MOV.U32 R203, RZ, RZ, R35 ;  /* 0x000000ffffcb7224 */ /* 0x000fe400078e0023 */
        /* <DEDUP_REMOVED lines=9> */
[C---:B------:R-:W-:Y:S08]  /*dac0*/  HMMA.1688.F32.TF32 R32, R12.reuse, R22, R152 ;  /* 0x000000160c20723c */ /* 0x040ff00000081098 */
[C---:B------:R-:W-:Y:S11]  /*dad0*/  HMMA.1688.F32.TF32 R80, R12.reuse, R70, R132 ;  /* 0x000000460c50723c */ /* 0x040ff60000081084 */
[----:B------:R-:W-:Y:S05]  /*dae0*/  @!UPT UIADD3 URZ, URZ, URZ, URZ ;  /* 0x0000003f3f3ff290 */ /* 0x000fea000fffe03f */
[----:B------:R-:W-:Y:S01]  /*daf0*/  MOV R119, R32 ;  /* 0x0000002000777202 */ /* 0x000fe20000000f00 */
[----:B------:R-:W-:Y:S02]  /*db00*/  IMAD.MOV.U32 R118, RZ, RZ, R33 ;  /* 0x000000ffff767224 */ /* 0x000fe400078e0021 */
[----:B------:R-:W-:Y:S02]  /*db10*/  IMAD.MOV.U32 R117, RZ, RZ, R34 ;  /* 0x000000ffff757224 */ /* 0x000fe400078e0022 */
[----:B------:R-:W-:Y:S02]  /*db20*/  IMAD.MOV.U32 R116, RZ, RZ, R35 ;  /* 0x000000ffff747224 */ /* 0x000fe400078e0023 */
[C---:B------:R-:W-:Y:S01]  /*db30*/  HMMA.1688.F32.TF32 R32, R12.reuse, R18, R156 ;  /* 0x000000120c20723c */ /* 0x040fe2000008109c */
[----:B------:R1:W-:Y:S04]  /*db40*/  STL.64 [R1+0x1e0], R80 ;  /* 0x0001e05001007387 */ /* 0x0003e80000100a00 */
[----:B------:R2:W-:Y:S11]  /*db50*/  STL.64 [R1+0x1e8], R82 ;  /* 0x0001e85201007387 */ /* 0x0005f60000100a00 */
[----:B------:R-:W-:Y:S08]  /*db60*/  @!UPT UIADD3 URZ, URZ, URZ, URZ ;  /* 0x0000003f3f3ff290 */ /* 0x000ff0000fffe03f */
[----:B------:R-:W-:Y:S02]  /*db70*/  IMAD.MOV.U32 R123, RZ, RZ, R32 ;  /* 0x000000ffff7b7224 */ /* 0x000fe400078e0020 */
[----:B------:R-:W4:Y:S01]  /*db80*/  LDL R32, [R1+0x374] ;  /* 0x0003740001207983 */ /* 0x000f220000100800 */
[----:B------:R-:W-:Y:S01]  /*db90*/  HMMA.1688.F32.TF32 R12, R12, R238, R160 ;  /* 0x000000ee0c0c723c */ /* 0x000fe200000810a0 */
[----:B-1----:R-:W-:Y:S02]  /*dba0*/  IMAD.MOV.U32 R80, RZ, RZ, R237 ;  /* 0x000000ffff507224 */ /* 0x002fe400078e00ed */
[----:B------:R-:W-:-:S05]  /*dbb0*/  IMAD.MOV.U32 R81, RZ, RZ, R236 ;  /* 0x000000ffff517224 */ /* 0x000fca00078e00ec */
[----:B------:R-:W-:Y:S01]  /*dbc0*/  HMMA.1688.F32.TF32 R240, R240, R238, R228 ;  /* 0x000000eef0f0723c */ /* 0x000fe200000810e4 */
[----:B------:R-:W-:-:S07]  /*dbd0*/  IMAD.MOV.U32 R102, RZ, RZ, R17 ;  /* 0x000000ffff667224 */ /* 0x000fce00078e0011 */
[----:B---3--:R-:W-:Y:S01]  /*dbe0*/  HMMA.1688.F32.TF32 R228, R8, R22, R4 ;  /* 0x0000001608e4723c */ /* 0x008fe20000081004 */
[----:B------:R-:W-:-:S07]  /*dbf0*/  IMAD.MOV.U32 R103, RZ, RZ, R16 ;  /* 0x000000ffff677224 */ /* 0x000fce00078e0010 */
[----:B------:R-:W-:Y:S01]  /*dc00*/  HMMA.1688.F32.TF32 R208, R8, R70, R164 ;  /* 0x0000004608d0723c */ /* 0x000fe200000810a4 */
[----:B------:R-:W-:Y:S01]  /*dc10*/  MOV R204, R12 ;  /* 0x0000000c00cc7202 */ /* 0x000fe20000000f00 */
[----:B------:R-:W-:-:S06]  /*dc20*/  IMAD.MOV.U32 R205, RZ, RZ, R13 ;  /* 0x000000ffffcd7224 */ /* 0x000fcc00078e000d */
[----:B------:R-:W-:Y:S01]  /*dc30*/  HMMA.1688.F32.TF32 R212, R8, R38, R168 ;  /* 0x0000002608d4723c */ /* 0x000fe200000810a8 */
[----:B------:R-:W-:-:S07]  /*dc40*/  IMAD.MOV.U32 R206, RZ, RZ, R14 ;  /* 0x000000ffffce7224 */ /* 0x000fce00078e000e */
[----:B------:R-:W-:Y:S01]  /*dc50*/  HMMA.1688.F32.TF32 R216, R8, R78, R172 ;  /* 0x0000004e08d8723c */ /* 0x000fe200000810ac */
[----:B------:R-:W-:-:S07]  /*dc60*/  IMAD.MOV.U32 R207, RZ, RZ, R15 ;  /* 0x000000ffffcf7224 */ /* 0x000fce00078e000f */
[----:B------:R-:W-:Y:S01]  /*dc70*/  HMMA.1688.F32.TF32 R220, R8, R74, R176 ;  /* 0x0000004a08dc723c */ /* 0x000fe200000810b0 */
[----:B------:R-:W-:-:S07]  /*dc80*/  IMAD.MOV.U32 R86, RZ, RZ, R25 ;  /* 0x000000ffff567224 */ /* 0x000fce00078e0019 */
[----:B------:R-:W-:Y:S01]  /*dc90*/  HMMA.1688.F32.TF32 R224, R8, R26, R128 ;  /* 0x0000001a08e0723c */ /* 0x000fe20000081080 */
[----:B------:R-:W-:-:S07]  /*dca0*/  IMAD.MOV.U32 R87, RZ, RZ, R24 ;  /* 0x000000ffff577224 */ /* 0x000fce00078e0018 */
[C---:B------:R-:W-:Y:S08]  /*dcb0*/  HMMA.1688.F32.TF32 R232, R8.reuse, R18, R28 ;  /* 0x0000001208e8723c */ /* 0x040ff0000008101c */
[----:B------:R-:W-:Y:S01]  /*dcc0*/  HMMA.1688.F32.TF32 R236, R8, R238, R96 ;  /* 0x000000ee08ec723c */ /* 0x000fe20000081060 */
        /* <DEDUP_REMOVED lines=9> */
[----:B------:R-:W-:Y:S01]  /*dd60*/  MOV R84, R37 ;  /* 0x0000002500547202 */ /* 0x000fe20000000f00 */
[----:B------:R-:W-:-:S02]  /*dd70*/  IMAD.MOV.U32 R85, RZ, RZ, R36 ;  /* 0x000000ffff557224 */ /* 0x000fc400078e0024 */
[----:B------:R-:W-:Y:S04]  /*dd80*/  LDS R36, [R2+0x4000] ;  /* 0x0040000002247984 */ /* 0x000fe80000000800 */
[----:B------:R-:W-:Y:S04]  /*dd90*/  LDS R38, [R2+0x5000] ;  /* 0x0050000002267984 */ /* 0x000fe80000000800 */
[----:B------:R-:W-:Y:S04]  /*dda0*/  LDS R37, [R3+0x4000] ;  /* 0x0040000003257984 */ /* 0x000fe80000000800 */
[----:B------:R-:W-:Y:S01]  /*ddb0*/  LDS R39, [R3+0x5000] ;  /* 0x0050000003277984 */ /* 0x000fe20000000800 */
[----:B------:R-:W-:-:S02]  /*ddc0*/  IMAD.MOV.U32 R100, RZ, RZ, R21 ;  /* 0x000000ffff647224 */ /* 0x000fc400078e0015 */
[----:B------:R-:W-:Y:S01]  /*ddd0*/  IMAD.MOV.U32 R101, RZ, RZ, R20 ;  /* 0x000000ffff657224 */ /* 0x000fe200078e0014 */
[----:B------:R-:W-:Y:S01]  /*dde0*/  MOV R114, R252 ;  /* 0x000000fc00727202 */ /* 0x000fe20000000f00 */
[----:B------:R-:W-:Y:S01]  /*ddf0*/  IMAD.MOV.U32 R122, RZ, RZ, R33 ;  /* 0x000000ffff7a7224 */ /* 0x000fe200078e0021 */
[----:B------:R-:W-:Y:S01]  /*de00*/  LDS R70, [R2+0x5080] ;  /* 0x0050800002467984 */ /* 0x000fe20000000800 */
[----:B------:R-:W-:Y:S02]  /*de10*/  IMAD.MOV.U32 R121, RZ, RZ, R34 ;  /* 0x000000ffff797224 */ /* 0x000fe400078e0022 */
[----:B------:R-:W-:Y:S01]  /*de20*/  IMAD.MOV.U32 R120, RZ, RZ, R35 ;  /* 0x000000ffff787224 */ /* 0x000fe200078e0023 */
[----:B------:R-:W-:Y:S01]  /*de30*/  LDS R71, [R3+0x5080] ;  /* 0x0050800003477984 */ /* 0x000fe20000000800 */
[----:B--2---:R-:W-:Y:S02]  /*de40*/  IMAD.MOV.U32 R82, RZ, RZ, R69 ;  /* 0x000000ffff527224 */ /* 0x004fe400078e0045 */
[----:B------:R-:W-:Y:S01]  /*de50*/  IMAD.MOV.U32 R83, RZ, RZ, R68 ;  /* 0x000000ffff537224 */ /* 0x000fe200078e0044 */
[----:B------:R-:W-:Y:S01]  /*de60*/  LDS R69, [R3+0x4080] ;  /* 0x0040800003457984 */ /* 0x000fe20000000800 */
[----:B------:R-:W-:-:S03]  /*de70*/  IMAD.MOV.U32 R115, RZ, RZ, R0 ;  /* 0x000000ffff737224 */ /* 0x000fc600078e0000 */
[----:B------:R-:W-:Y:S04]  /*de80*/  LDS R68, [R2+0x4080] ;  /* 0x0040800002447984 */ /* 0x000fe80000000800 */
[----:B------:R-:W-:Y:S04]  /*de90*/  LDS R78, [R2+0x5100] ;  /* 0x00510000024e7984 */ /* 0x000fe80000000800 */
[----:B------:R-:W-:Y:S04]  /*dea0*/  LDS R79, [R3+0x5100] ;  /* 0x00510000034f7984 */ /* 0x000fe80000000800 */
[----:B------:R-:W-:Y:S04]  /*deb0*/  LDS R172, [R2+0x4280] ;  /* 0x0042800002ac7984 */ /* 0x000fe80000000800 */
[----:B------:R-:W-:Y:S04]  /*dec0*/  LDS R174, [R2+0x5280] ;  /* 0x0052800002ae7984 */ /* 0x000fe80000000800 */
[----:B------:R-:W-:Y:S04]  /*ded0*/  LDS R173, [R3+0x4280] ;  /* 0x0042800003ad7984 */ /* 0x000fe80000000800 */
[----:B------:R-:W-:Y:S04]  /*dee0*/  LDS R175, [R3+0x5280] ;  /* 0x0052800003af7984 */ /* 0x000fe80000000800 */
[----:B----4-:R-:W1:Y:S04]  /*def0*/  LDSM.16.M88.4 R4, [R32+0x10000] ;  /* 0x010000002004783b */ /* 0x010e680000000200 */
[----:B------:R-:W2:Y:S04]  /*df00*/  LDSM.16.M88.4 R8, [R32+0x11000] ;  /* 0x011000002008783b */ /* 0x000ea80000000200 */
[----:B------:R-:W3:Y:S04]  /*df10*/  LDSM.16.M88.4 R12, [R32+0x12000] ;  /* 0x01200000200c783b */ /* 0x000ee80000000200 */
[----:B------:R-:W4:Y:S04]  /*df20*/  LDSM.16.M88.4 R16, [R32+0x13000] ;  /* 0x013000002010783b */ /* 0x000f280000000200 */
[----:B------:R-:W3:Y:S04]  /*df30*/  LDSM.16.M88.4 R24, [R32+0x15000] ;  /* 0x015000002018783b */ /* 0x000ee80000000200 */
[----:B------:R-:W4:Y:S04]  /*df40*/  LDSM.16.M88.4 R28, [R32+0x16000] ;  /* 0x01600000201c783b */ /* 0x000f280000000200 */
[----:B------:R-:W-:Y:S04]  /*df50*/  LDSM.16.M88.4 R20, [R32+0x14000] ;  /* 0x014000002014783b */ /* 0x000fe80000000200 */
[----:B------:R-:W4:Y:S04]  /*df60*/  LDSM.16.M88.4 R32, [R32+0x17000] ;  /* 0x017000002020783b */ /* 0x000f280000000200 */
[----:B-1----:R-:W-:Y:S04]  /*df70*/  STL [R1+0xd04], R6 ;  /* 0x000d040601007387 */ /* 0x002fe80000100800 */
[----:B------:R-:W-:Y:S04]  /*df80*/  STL [R1+0xd00], R7 ;  /* 0x000d000701007387 */ /* 0x000fe80000100800 */
[----:B--2---:R-:W-:Y:S04]  /*df90*/  STL [R1+0xd0c], R10 ;  /* 0x000d0c0a01007387 */ /* 0x004fe80000100800 */
[----:B------:R-:W-:Y:S04]  /*dfa0*/  STL [R1+0xd08], R11 ;  /* 0x000d080b01007387 */ /* 0x000fe80000100800 */
[----:B---3--:R-:W-:Y:S04]  /*dfb0*/  STL [R1+0xd14], R14 ;  /* 0x000d140e01007387 */ /* 0x008fe80000100800 */
[----:B------:R-:W-:Y:S04]  /*dfc0*/  STL [R1+0xd10], R15 ;  /* 0x000d100f01007387 */ /* 0x000fe80000100800 */
[----:B----4-:R-:W-:Y:S04]  /*dfd0*/  STL [R1+0xd1c], R18 ;  /* 0x000d1c1201007387 */ /* 0x010fe80000100800 */
[----:B------:R-:W-:Y:S04]  /*dfe0*/  STL [R1+0xd18], R19 ;  /* 0x000d181301007387 */ /* 0x000fe80000100800 */
[----:B------:R1:W-:Y:S04]  /*dff0*/  STL [R1+0xcf0], R26 ;  /* 0x000cf01a01007387 */ /* 0x0003e80000100800 */
[----:B------:R-:W-:Y:S04]  /*e000*/  STL [R1+0xcec], R27 ;  /* 0x000cec1b01007387 */ /* 0x000fe80000100800 */
[----:B------:R-:W-:Y:S04]  /*e010*/  STL [R1+0xce4], R30 ;  /* 0x000ce41e01007387 */ /* 0x000fe80000100800 */
[----:B------:R-:W-:Y:S04]  /*e020*/  STL [R1+0xce0], R31 ;  /* 0x000ce01f01007387 */ /* 0x000fe80000100800 */
        /* <DEDUP_REMOVED lines=8> */
[C---:B------:R-:W-:Y:S03]  /*e0b0*/  HMMA.1688.F32.TF32 R80, R36.reuse, R12, R80 ;  /* 0x0000000c2450723c */ /* 0x040fe60000081050 */
[----:B------:R-:W4:Y:S04]  /*e0c0*/  LDL.LU R108, [R1+0x70] ;  /* 0x00007000016c7983 */ /* 0x000f280000300800 */
[----:B------:R-:W4:Y:S01]  /*e0d0*/  LDL.LU R109, [R1+0x74] ;  /* 0x00007400016d7983 */ /* 0x000f220000300800 */
[----:B------:R-:W-:Y:S03]  /*e0e0*/  HMMA.1688.F32.TF32 R92, R36, R4, R100 ;  /* 0x00000004245c723c */ /* 0x000fe60000081064 */
[----:B------:R-:W4:Y:S04]  /*e0f0*/  LDL.LU R110, [R1+0x78] ;  /* 0x00007800016e7983 */ /* 0x000f280000300800 */
[----:B------:R-:W4:Y:S04]  /*e100*/  LDL.LU R111, [R1+0x7c] ;  /* 0x00007c00016f7983 */ /* 0x000f280000300800 */
[----:B------:R-:W2:Y:S04]  /*e110*/  LDL.LU R112, [R1+0x50] ;  /* 0x0000500001707983 */ /* 0x000ea80000300800 */
[----:B------:R-:W2:Y:S01]  /*e120*/  LDL.LU R113, [R1+0x54] ;  /* 0x0000540001717983 */ /* 0x000ea20000300800 */
[----:B------:R-:W-:-:S03]  /*e130*/  IMAD.MOV.U32 R214, RZ, RZ, R80 ;  /* 0x000000ffffd67224 */ /* 0x000fc600078e0050 */
[----:B------:R1:W-:Y:S01]  /*e140*/  STL [R1+0xcf4], R34 ;  /* 0x000cf42201007387 */ /* 0x0003e20000100800 */
[----:B------:R-:W-:Y:S02]  /*e150*/  IMAD.MOV.U32 R215, RZ, RZ, R81 ;  /* 0x000000ffffd77224 */ /* 0x000fe400078e0051 */
[----:B------:R-:W-:Y:S01]  /*e160*/  IMAD.MOV.U32 R80, RZ, RZ, R64 ;  /* 0x000000ffff507224 */ /* 0x000fe200078e0040 */
[----:B------:R-:W-:Y:S01]  /*e170*/  STL [R1+0xce8], R35 ;  /* 0x000ce82301007387 */ /* 0x000fe20000100800 */
[----:B------:R-:W-:Y:S02]  /*e180*/  IMAD.MOV.U32 R208, RZ, RZ, R82 ;  /* 0x000000ffffd07224 */ /* 0x000fe400078e0052 */
[----:B------:R-:W-:Y:S01]  /*e190*/  IMAD.MOV.U32 R81, RZ, RZ, R65 ;  /* 0x000000ffff517224 */ /* 0x000fe200078e0041 */
[----:B------:R3:W-:Y:S01]  /*e1a0*/  STL [R1+0xd4], R93 ;  /* 0x0000d45d01007387 */ /* 0x0007e20000100800 */
[----:B------:R-:W-:Y:S01]  /*e1b0*/  IMAD.MOV.U32 R209, RZ, RZ, R83 ;  /* 0x000000ffffd17224 */ /* 0x000fe200078e0053 */
[----:B------:R-:W-:Y:S01]  /*e1c0*/  MOV R83, R67 ;  /* 0x0000004300537202 */ /* 0x000fe20000000f00 */
[----:B------:R-:W-:Y:S01]  /*e1d0*/  IMAD.MOV.U32 R82, RZ, RZ, R66 ;  /* 0x000000ffff527224 */ /* 0x000fe200078e0042 */
[----:B------:R-:W2:Y:S04]  /*e1e0*/  LDL.LU R64, [R1+0xda8] ;  /* 0x000da80001407983 */ /* 0x000ea80000300800 */
[----:B------:R-:W2:Y:S04]  /*e1f0*/  LDL.LU R65, [R1+0xda4] ;  /* 0x000da40001417983 */ /* 0x000ea80000300800 */
[----:B------:R-:W2:Y:S04]  /*e200*/  LDL.LU R66, [R1+0xda0] ;  /* 0x000da00001427983 */ /* 0x000ea80000300800 */
[----:B------:R-:W2:Y:S01]  /*e210*/  LDL.LU R67, [R1+0xd9c] ;  /* 0x000d9c0001437983 */ /* 0x000ea20000300800 */
[----:B------:R-:W-:Y:S11]  /*e220*/  HMMA.1688.F32.TF32 R84, R36, R8, R84 ;  /* 0x000000082454723c */ /* 0x000ff60000081054 */
[----:B------:R-:W-:Y:S11]  /*e230*/  @!UPT UIADD3 URZ, URZ, URZ, URZ ;  /* 0x0000003f3f3ff290 */ /* 0x000ff6000fffe03f */
[----:B------:R-:W-:Y:S02]  /*e240*/  @!UPT UIADD3 URZ, URZ, URZ, URZ ;  /* 0x0000003f3f3ff290 */ /* 0x000fe4000fffe03f */
[----:B------:R-:W-:Y:S02]  /*e250*/  IMAD.MOV.U32 R210, RZ, RZ, R84 ;  /* 0x000000ffffd27224 */ /* 0x000fe400078e0054 */
[----:B------:R-:W-:Y:S01]  /*e260*/  IMAD.MOV.U32 R211, RZ, RZ, R85 ;  /* 0x000000ffffd37224 */ /* 0x000fe200078e0055 */
[----:B------:R-:W2:Y:S01]  /*e270*/  LDL.LU R84, [R1+0x170] ;  /* 0x0001700001547983 */ /* 0x000ea20000300800 */
[----:B------:R-:W-:Y:S01]  /*e280*/  IMAD.MOV.U32 R219, RZ, RZ, R86 ;  /* 0x000000ffffdb7224 */ /* 0x000fe200078e0056 */
[----:B------:R-:W-:Y:S02]  /*e290*/  MOV R227, R87 ;  /* 0x0000005700e37202 */ /* 0x000fe40000000f00 */
[----:B------:R-:W2:Y:S04]  /*e2a0*/  LDL.LU R85, [R1+0x174] ;  /* 0x0001740001557983 */ /* 0x000ea80000300800 */
[----:B------:R-:W2:Y:S04]  /*e2b0*/  LDL.LU R86, [R1+0x178] ;  /* 0x0001780001567983 */ /* 0x000ea80000300800 */
[----:B------:R-:W2:Y:S01]  /*e2c0*/  LDL.LU R87, [R1+0x17c] ;  /* 0x00017c0001577983 */ /* 0x000ea20000300800 */
[----:B------:R-:W-:-:S02]  /*e2d0*/  IMAD.MOV.U32 R235, RZ, RZ, R92 ;  /* 0x000000ffffeb7224 */ /* 0x000fc400078e005c */
[----:B------:R-:W-:Y:S02]  /*e2e0*/  IMAD.MOV.U32 R252, RZ, RZ, R94 ;  /* 0x000000fffffc7224 */ /* 0x000fe400078e005e */
[----:B------:R-:W-:Y:S01]  /*e2f0*/  IMAD.MOV.U32 R0, RZ, RZ, R95 ;  /* 0x000000ffff007224 */ /* 0x000fe200078e005f */
[C---:B------:R-:W-:Y:S08]  /*e300*/  HMMA.1688.F32.TF32 R60, R68.reuse, R4, R60 ;  /* 0x00000004443c723c */ /* 0x040ff0000008103c */
[C---:B------:R-:W-:Y:S11]  /*e310*/  HMMA.1688.F32.TF32 R56, R68.reuse, R8, R56 ;  /* 0x000000084438723c */ /* 0x040ff60000081038 */
[----:B------:R-:W-:Y:S05]  /*e320*/  @!UPT UIADD3 URZ, URZ, URZ, URZ ;  /* 0x0000003f3f3ff290 */ /* 0x000fea000fffe03f */
[----:B-1----:R-:W-:Y:S02]  /*e330*/  IMAD.MOV.U32 R26, RZ, RZ, R63 ;  /* 0x000000ffff1a7224 */ /* 0x002fe400078e003f */
[----:B------:R-:W-:Y:S01]  /*e340*/  IMAD.MOV.U32 R34, RZ, RZ, R62 ;  /* 0x000000ffff227224 */ /* 0x000fe200078e003e */
[----:B------:R-:W-:Y:S08]  /*e350*/  HMMA.1688.F32.TF32 R44, R68, R20, R44 ;  /* 0x00000014442c723c */ /* 0x000ff0000008102c */
[C---:B---3--:R-:W-:Y:S11]  /*e360*/  HMMA.1688.F32.TF32 R92, R36.reuse, R16, R104 ;  /* 0x00000010245c723c */ /* 0x048ff60000081068 */
[----:B------:R-:W-:Y:S11]  /*e370*/  @!UPT UIADD3 URZ, URZ, URZ, URZ ;  /* 0x0000003f3f3ff290 */ /* 0x000ff6000fffe03f */
[----:B------:R-:W-:Y:S02]  /*e380*/  @!UPT UIADD3 URZ, URZ, URZ, URZ ;  /* 0x0000003f3f3ff290 */ /* 0x000fe4000fffe03f */
[----:B------:R-:W-:Y:S02]  /*e390*/  IMAD.MOV.U32 R18, RZ, RZ, R92 ;  /* 0x000000ffff127224 */ /* 0x000fe400078e005c */
[----:B------:R-:W-:Y:S02]  /*e3a0*/  IMAD.MOV.U32 R19, RZ, RZ, R93 ;  /* 0x000000ffff137224 */ /* 0x000fe400078e005d */
[----:B------:R-:W-:Y:S02]  /*e3b0*/  IMAD.MOV.U32 R14, RZ, RZ, R94 ;  /* 0x000000ffff0e7224 */ /* 0x000fe400078e005e */
[----:B------:R-:W-:Y:S02]  /*e3c0*/  IMAD.MOV.U32 R15, RZ, RZ, R95 ;  /* 0x000000ffff0f7224 */ /* 0x000fe400078e005f */
[C---:B----4-:R-:W-:Y:S01]  /*e3d0*/  HMMA.1688.F32.TF32 R92, R36.reuse, R20, R108 ;  /* 0x00000014245c723c */ /* 0x050fe2000008106c */
[----:B------:R-:W-:Y:S04]  /*e3e0*/  LDS R108, [R2+0x4180] ;  /* 0x00418000026c7984 */ /* 0x000fe80000000800 */
[----:B------:R-:W-:Y:S03]  /*e3f0*/  LDS R110, [R2+0x5180] ;  /* 0x00518000026e7984 */ /* 0x000fe60000000800 */
[----:B--2---:R-:W-:Y:S01]  /*e400*/  HMMA.1688.F32.TF32 R88, R36, R28, R88 ;  /* 0x0000001c2458723c */ /* 0x004fe20000081058 */
[----:B------:R-:W-:Y:S04]  /*e410*/  LDS R109, [R3+0x4180] ;  /* 0x00418000036d7984 */ /* 0x000fe80000000800 */
[----:B------:R-:W-:Y:S11]  /*e420*/  LDS R111, [R3+0x5180] ;  /* 0x00518000036f7984 */ /* 0x000ff60000000800 */
[----:B------:R-:W-:Y:S01]  /*e430*/  IMAD.MOV.U32 R10, RZ, RZ, R92 ;  /* 0x000000ffff0a7224 */ /* 0x000fe200078e005c */
[----:B------:R-:W-:Y:S01]  /*e440*/  MOV R7, R95 ;  /* 0x0000005f00077202 */ /* 0x000fe20000000f00 */
[----:B------:R-:W-:-:S02]  /*e450*/  IMAD.MOV.U32 R11, RZ, RZ, R93 ;  /* 0x000000ffff0b7224 */ /* 0x000fc400078e005d */
[----:B------:R-:W-:Y:S02]  /*e460*/  IMAD.MOV.U32 R6, RZ, RZ, R94 ;  /* 0x000000ffff067224 */ /* 0x000fe400078e005e */
[C---:B------:R-:W-:Y:S08]  /*e470*/  HMMA.1688.F32.TF32 R92, R36.reuse, R24, R112 ;  /* 0x00000018245c723c */ /* 0x040ff00000081070 */
[----:B------:R-:W-:Y:S11]  /*e480*/  HMMA.1688.F32.TF32 R36, R36, R32, R64 ;  /* 0x000000202424723c */ /* 0x000ff60000081040 */
[----:B------:R-:W-:Y:S04]  /*e490*/  @!UPT UIADD3 URZ, URZ, URZ, URZ ;  /* 0x0000003f3f3ff290 */ /* 0x000fe8000fffe03f */
[----:B------:R-:W-:Y:S04]  /*e4a0*/  STL.64 [R1+0x80], R92 ;  /* 0x0000805c01007387 */ /* 0x000fe80000100a00 */
[----:B------:R-:W-:Y:S04]  /*e4b0*/  STL.64 [R1+0x88], R94 ;  /* 0x0000885e01007387 */ /* 0x000fe80000100a00 */
[----:B------:R-:W-:Y:S04]  /*e4c0*/  STL.64 [R1+0x70], R88 ;  /* 0x0000705801007387 */ /* 0x000fe80000100a00 */
[----:B------:R-:W-:Y:S04]  /*e4d0*/  STL.64 [R1+0x78], R90 ;  /* 0x0000785a01007387 */ /* 0x000fe80000100a00 */
[----:B------:R-:W-:Y:S04]  /*e4e0*/  STL.64 [R1+0x60], R36 ;  /* 0x0000602401007387 */ /* 0x000fe80000100a00 */
[----:B------:R1:W-:Y:S02]  /*e4f0*/  STL.64 [R1+0x68], R38 ;  /* 0x0000682601007387 */ /* 0x0003e40000100a00 */
[----:B-1----:R-:W-:Y:S02]  /*e500*/  HMMA.1688.F32.TF32 R36, R68, R12, R52 ;  /* 0x0000000c4424723c */ /* 0x002fe40000081034 */
[----:B------:R-:W-:Y:S04]  /*e510*/  STL.64 [R1+0x50], R60 ;  /* 0x0000503c01007387 */ /* 0x000fe80000100a00 */
[----:B------:R1:W-:Y:S04]  /*e520*/  STL [R1+0xcfc], R26 ;  /* 0x000cfc1a01007387 */ /* 0x0003e80000100800 */
[----:B------:R2:W-:Y:S04]  /*e530*/  STL [R1+0xcf8], R34 ;  /* 0x000cf82201007387 */ /* 0x0005e80000100800 */
[----:B------:R-:W-:Y:S04]  /*e540*/  STL.64 [R1+0x40], R56 ;  /* 0x0000403801007387 */ /* 0x000fe80000100a00 */
[----:B------:R-:W-:Y:S05]  /*e550*/  STL.64 [R1+0x48], R58 ;  /* 0x0000483a01007387 */ /* 0x000fea0000100a00 */
[----:B------:R3:W-:Y:S01]  /*e560*/  STL.64 [R1+0x30], R36 ;  /* 0x0000302401007387 */ /* 0x0007e20000100a00 */
[----:B-1----:R-:W-:-:S02]  /*e570*/  IMAD.MOV.U32 R26, RZ, RZ, R38 ;  /* 0x000000ffff1a7224 */ /* 0x002fc400078e0026 */
[----:B--2---:R-:W-:Y:S02]  /*e580*/  IMAD.MOV.U32 R34, RZ, RZ, R39 ;  /* 0x000000ffff227224 */ /* 0x004fe400078e0027 */
[C---:B---3--:R-:W-:Y:S11]  /*e590*/  HMMA.1688.F32.TF32 R36, R68.reuse, R16, R48 ;  /* 0x000000104424723c */ /* 0x048ff60000081030 */
[----:B------:R-:W-:Y:S11]  /*e5a0*/  @!UPT UIADD3 URZ, URZ, URZ, URZ ;  /* 0x0000003f3f3ff290 */ /* 0x000ff6000fffe03f */
[----:B------:R-:W-:Y:S02]  /*e5b0*/  @!UPT UIADD3 URZ, URZ, URZ, URZ ;  /* 0x0000003f3f3ff290 */ /* 0x000fe4000fffe03f */
[----:B------:R-:W-:Y:S01]  /*e5c0*/  IMAD.MOV.U32 R27, RZ, RZ, R36 ;  /* 0x000000ffff1b7224 */ /* 0x000fe200078e0024 */
[----:B------:R-:W-:Y:S01]  /*e5d0*/  MOV R31, R39 ;  /* 0x00000027001f7202 */ /* 0x000fe20000000f00 */
[----:B------:R-:W-:Y:S02]  /*e5e0*/  IMAD.MOV.U32 R35, RZ, RZ, R37 ;  /* 0x000000ffff237224 */ /* 0x000fe400078e0025 */
[----:B------:R-:W-:Y:S02]  /*e5f0*/  IMAD.MOV.U32 R30, RZ, RZ, R38 ;  /* 0x000000ffff1e7224 */ /* 0x000fe400078e0026 */
[C---:B------:R-:W-:Y:S08]  /*e600*/  HMMA.1688.F32.TF32 R36, R68.reuse, R24, R40 ;  /* 0x000000184424723c */ /* 0x040ff00000081028 */
[----:B------:R-:W-:Y:S01]  /*e610*/  HMMA.1688.F32.TF32 R40, R68, R28, R84 ;  /* 0x0000001c4428723c */ /* 0x000fe20000081054 */
[----:B------:R-:W-:-:S02]  /*e620*/  IMAD.MOV.U32 R90, RZ, RZ, R76 ;  /* 0x000000ffff5a7224 */ /* 0x000fc400078e004c */
[----:B------:R-:W-:Y:S11]  /*e630*/  IMAD.MOV.U32 R91, RZ, RZ, R77 ;  /* 0x000000ffff5b7224 */ /* 0x000ff600078e004d */
[----:B------:R-:W-:Y:S01]  /*e640*/  @!UPT UIADD3 URZ, URZ, URZ, URZ ;  /* 0x0000003f3f3ff290 */ /* 0x000fe2000fffe03f */
[----:B------:R-:W-:Y:S04]  /*e650*/  STL.64 [R1+0xc78], R38 ;  /* 0x000c782601007387 */ /* 0x000fe80000100a00 */
[----:B------:R-:W-:Y:S04]  /*e660*/  STL.64 [R1+0x10], R44 ;  /* 0x0000102c01007387 */ /* 0x000fe80000100a00 */
[----:B------:R1:W-:Y:S04]  /*e670*/  STL.64 [R1+0x18], R46 ;  /* 0x0000182e01007387 */ /* 0x0003e80000100a00 */
[----:B------:R-:W-:Y:S04]  /*e680*/  STL.64 [R1+0xc70], R36 ;  /* 0x000c702401007387 */ /* 0x000fe80000100a00 */
[----:B------:R2:W-:Y:S04]  /*e690*/  STL.64 [R1+0xc88], R42 ;  /* 0x000c882a01007387 */ /* 0x0005e80000100a00 */
[----:B------:R3:W-:Y:S04]  /*e6a0*/  STL.64 [R1+0xc80], R40 ;  /* 0x000c802801007387 */ /* 0x0007e80000100a00 */
[----:B------:R-:W4:Y:S04]  /*e6b0*/  LDL.LU R88, [R1] ;  /* 0x0000000001587983 */ /* 0x000f280000300800 */
        /* <DEDUP_REMOVED lines=39> */
[----:B-1----:R-:W-:Y:S03]  /*e930*/  HMMA.1688.F32.TF32 R44, R68, R32, R80 ;  /* 0x00000020442c723c */ /* 0x002fe60000081050 */
[----:B------:R-:W4:Y:S04]  /*e940*/  LDL.LU R80, [R1+0xf0] ;  /* 0x0000f00001507983 */ /* 0x000f280000300800 */
[----:B------:R-:W4:Y:S11]  /*e950*/  LDL.LU R81, [R1+0xf4] ;  /* 0x0000f40001517983 */ /* 0x000f360000300800 */
[----:B------:R-:W-:Y:S05]  /*e960*/  @!UPT UIADD3 URZ, URZ, URZ, URZ ;  /* 0x0000003f3f3ff290 */ /* 0x000fea000fffe03f */
[----:B------:R1:W-:Y:S04]  /*e970*/  STL.64 [R1+0xc98], R46 ;  /* 0x000c982e01007387 */ /* 0x0003e80000100a00 */
[----:B------:R1:W-:Y:S01]  /*e980*/  STL.64 [R1+0xc90], R44 ;  /* 0x000c902c01007387 */ /* 0x0003e20000100a00 */
[----:B--2---:R-:W-:Y:S01]  /*e990*/  IMAD.MOV.U32 R43, RZ, RZ, R120 ;  /* 0x000000ffff2b7224 */ /* 0x004fe200078e0078 */
[----:B---3--:R-:W-:Y:S01]  /*e9a0*/  MOV R41, R122 ;  /* 0x0000007a00297202 */ /* 0x008fe20000000f00 */
[----:B------:R-:W-:Y:S02]  /*e9b0*/  IMAD.MOV.U32 R42, RZ, RZ, R121 ;  /* 0x000000ffff2a7224 */ /* 0x000fe400078e0079 */
[----:B------:R-:W-:Y:S02]  /*e9c0*/  IMAD.MOV.U32 R40, RZ, RZ, R123 ;  /* 0x000000ffff287224 */ /* 0x000fe400078e007b */
[----:B-1----:R-:W-:-:S02]  /*e9d0*/  IMAD.MOV.U32 R47, RZ, RZ, R116 ;  /* 0x000000ffff2f7224 */ /* 0x002fc400078e0074 */
[----:B------:R-:W-:Y:S02]  /*e9e0*/  IMAD.MOV.U32 R46, RZ, RZ, R117 ;  /* 0x000000ffff2e7224 */ /* 0x000fe400078e0075 */
[----:B------:R-:W-:Y:S02]  /*e9f0*/  IMAD.MOV.U32 R45, RZ, RZ, R118 ;  /* 0x000000ffff2d7224 */ /* 0x000fe400078e0076 */
[----:B------:R-:W-:Y:S02]  /*ea00*/  IMAD.MOV.U32 R44, RZ, RZ, R119 ;  /* 0x000000ffff2c7224 */ /* 0x000fe400078e0077 */
[----:B----4-:R-:W-:Y:S02]  /*ea10*/  IMAD.MOV.U32 R83, RZ, RZ, R76 ;  /* 0x000000ffff537224 */ /* 0x010fe400078e004c */
[----:B------:R-:W-:Y:S01]  /*ea20*/  LDS R76, [R2+0x4100] ;  /* 0x00410000024c7984 */ /* 0x000fe20000000800 */
[----:B------:R-:W-:-:S03]  /*ea30*/  IMAD.MOV.U32 R82, RZ, RZ, R77 ;  /* 0x000000ffff527224 */ /* 0x000fc600078e004d */
[----:B------:R-:W1:Y:S02]  /*ea40*/  LDS R77, [R3+0x4100] ;  /* 0x00410000034d7984 */ /* 0x000e640000000800 */
[C---:B-1----:R-:W-:Y:S02]  /*ea50*/  HMMA.1688.F32.TF32 R48, R76.reuse, R4, R112 ;  /* 0x000000044c30723c */ /* 0x042fe40000081070 */
[----:B------:R-:W2:Y:S04]  /*ea60*/  LDL.LU R112, [R1+0x250] ;  /* 0x0002500001707983 */ /* 0x000ea80000300800 */
[----:B------:R-:W2:Y:S02]  /*ea70*/  LDL.LU R113, [R1+0x254] ;  /* 0x0002540001717983 */ /* 0x000ea40000300800 */
[C---:B------:R-:W-:Y:S01]  /*ea80*/  HMMA.1688.F32.TF32 R52, R76.reuse, R8, R140 ;  /* 0x000000084c34723c */ /* 0x040fe2000008108c */
[----:B------:R-:W-:Y:S01]  /*ea90*/  IMAD.MOV.U32 R36, RZ, RZ, R204 ;  /* 0x000000ffff247224 */ /* 0x000fe200078e00cc */
[----:B------:R-:W-:Y:S01]  /*eaa0*/  MOV R37, R205 ;  /* 0x000000cd00257202 */ /* 0x000fe20000000f00 */
[----:B------:R-:W-:Y:S01]  /*eab0*/  IMAD.MOV.U32 R38, RZ, RZ, R206 ;  /* 0x000000ffff267224 */ /* 0x000fe200078e00ce */
[----:B------:R-:W-:Y:S04]  /*eac0*/  LDS R140, [R2+0x4200] ;  /* 0x00420000028c7984 */ /* 0x000fe80000000800 */
[C---:B------:R-:W-:Y:S08]  /*ead0*/  HMMA.1688.F32.TF32 R56, R76.reuse, R12, R136 ;  /* 0x0000000c4c38723c */ /* 0x040ff00000081088 */
[C---:B------:R-:W-:Y:S01]  /*eae0*/  HMMA.1688.F32.TF32 R60, R76.reuse, R16, R132 ;  /* 0x000000104c3c723c */ /* 0x040fe20000081084 */
[----:B------:R-:W-:Y:S04]  /*eaf0*/  STL.64 [R1+0xca8], R50 ;  /* 0x000ca83201007387 */ /* 0x000fe80000100a00 */
[----:B------:R1:W-:Y:S04]  /*eb00*/  STL.64 [R1+0xca0], R48 ;  /* 0x000ca03001007387 */ /* 0x0003e80000100a00 */
[----:B------:R-:W-:Y:S04]  /*eb10*/  STL.64 [R1+0xcb8], R54 ;  /* 0x000cb83601007387 */ /* 0x000fe80000100a00 */
[----:B------:R-:W-:Y:S04]  /*eb20*/  STL.64 [R1+0xcb0], R52 ;  /* 0x000cb03401007387 */ /* 0x000fe80000100a00 */
[----:B------:R-:W-:Y:S04]  /*eb30*/  STL.64 [R1+0xcc8], R58 ;  /* 0x000cc83a01007387 */ /* 0x000fe80000100a00 */
[----:B------:R3:W-:Y:S04]  /*eb40*/  STL.64 [R1+0xcc0], R56 ;  /* 0x000cc03801007387 */ /* 0x0007e80000100a00 */
[----:B------:R-:W-:Y:S04]  /*eb50*/  STL.64 [R1+0xcd8], R62 ;  /* 0x000cd83e01007387 */ /* 0x000fe80000100a00 */
[----:B------:R4:W-:Y:S04]  /*eb60*/  STL.64 [R1+0xcd0], R60 ;  /* 0x000cd03c01007387 */ /* 0x0009e80000100a00 */
[----:B------:R-:W2:Y:S04]  /*eb70*/  LDL.LU R152, [R1+0x120] ;  /* 0x0001200001987983 */ /* 0x000ea80000300800 */
        /* <DEDUP_REMOVED lines=26> */
[----:B------:R-:W2:Y:S01]  /*ed20*/  LDL.LU R123, [R1+0x23c] ;  /* 0x00023c00017b7983 */ /* 0x000ea20000300800 */
[----:B------:R-:W-:Y:S03]  /*ed30*/  HMMA.1688.F32.TF32 R64, R76, R20, R124 ;  /* 0x000000144c40723c */ /* 0x000fe6000008107c */
        /* <DEDUP_REMOVED lines=8> */
[----:B-1----:R-:W-:-:S03]  /*edc0*/  IMAD.MOV.U32 R48, RZ, RZ, R180 ;  /* 0x000000ffff307224 */ /* 0x002fc600078e00b4 */
[----:B------:R-:W2:Y:S01]  /*edd0*/  LDL.LU R156, [R1+0x150] ;  /* 0x00015000019c7983 */ /* 0x000ea20000300800 */
[----:B------:R-:W-:-:S03]  /*ede0*/  MOV R49, R181 ;  /* 0x000000b500317202 */ /* 0x000fc60000000f00 */
[----:B------:R-:W2:Y:S01]  /*edf0*/  LDL.LU R157, [R1+0x154] ;  /* 0x00015400019d7983 */ /* 0x000ea20000300800 */
[----:B------:R-:W-:-:S03]  /*ee00*/  IMAD.MOV.U32 R50, RZ, RZ, R182 ;  /* 0x000000ffff327224 */ /* 0x000fc600078e00b6 */
[----:B------:R-:W2:Y:S01]  /*ee10*/  LDL.LU R158, [R1+0x158] ;  /* 0x00015800019e7983 */ /* 0x000ea20000300800 */
[----:B------:R-:W-:-:S03]  /*ee20*/  IMAD.MOV.U32 R51, RZ, RZ, R183 ;  /* 0x000000ffff337224 */ /* 0x000fc600078e00b7 */
[----:B------:R-:W2:Y:S01]  /*ee30*/  LDL.LU R159, [R1+0x15c] ;  /* 0x00015c00019f7983 */ /* 0x000ea20000300800 */
[----:B---3--:R-:W-:-:S03]  /*ee40*/  IMAD.MOV.U32 R56, RZ, RZ, R184 ;  /* 0x000000ffff387224 */ /* 0x008fc600078e00b8 */
[----:B------:R-:W3:Y:S01]  /*ee50*/  LDL.LU R180, [R1+0xd90] ;  /* 0x000d900001b47983 */ /* 0x000ee20000300800 */
[----:B------:R-:W-:-:S03]  /*ee60*/  IMAD.MOV.U32 R57, RZ, RZ, R185 ;  /* 0x000000ffff397224 */ /* 0x000fc600078e00b9 */
[----:B------:R-:W3:Y:S01]  /*ee70*/  LDL.LU R181, [R1+0xd8c] ;  /* 0x000d8c0001b57983 */ /* 0x000ee20000300800 */
[----:B------:R-:W-:-:S03]  /*ee80*/  IMAD.MOV.U32 R58, RZ, RZ, R186 ;  /* 0x000000ffff3a7224 */ /* 0x000fc600078e00ba */
[----:B------:R-:W3:Y:S01]  /*ee90*/  LDL.LU R182, [R1+0xd88] ;  /* 0x000d880001b67983 */ /* 0x000ee20000300800 */
[----:B------:R-:W-:-:S03]  /*eea0*/  IMAD.MOV.U32 R59, RZ, RZ, R187 ;  /* 0x000000ffff3b7224 */ /* 0x000fc600078e00bb */
[----:B------:R-:W3:Y:S01]  /*eeb0*/  LDL.LU R183, [R1+0xd84] ;  /* 0x000d840001b77983 */ /* 0x000ee20000300800 */
[----:B----4-:R-:W-:-:S03]  /*eec0*/  IMAD.MOV.U32 R60, RZ, RZ, R196 ;  /* 0x000000ffff3c7224 */ /* 0x010fc600078e00c4 */
[----:B------:R-:W4:Y:S01]  /*eed0*/  LDL.LU R184, [R1+0xd80] ;  /* 0x000d800001b87983 */ /* 0x000f220000300800 */
[----:B------:R-:W-:-:S03]  /*eee0*/  MOV R61, R197 ;  /* 0x000000c5003d7202 */ /* 0x000fc60000000f00 */
[----:B------:R-:W4:Y:S01]  /*eef0*/  LDL.LU R185, [R1+0xd7c] ;  /* 0x000d7c0001b97983 */ /* 0x000f220000300800 */
[----:B------:R-:W-:-:S03]  /*ef00*/  IMAD.MOV.U32 R62, RZ, RZ, R198 ;  /* 0x000000ffff3e7224 */ /* 0x000fc600078e00c6 */
[----:B------:R-:W4:Y:S01]  /*ef10*/  LDL.LU R186, [R1+0xd78] ;  /* 0x000d780001ba7983 */ /* 0x000f220000300800 */
[----:B------:R-:W-:-:S03]  /*ef20*/  IMAD.MOV.U32 R63, RZ, RZ, R199 ;  /* 0x000000ffff3f7224 */ /* 0x000fc600078e00c7 */
[----:B------:R-:W4:Y:S04]  /*ef30*/  LDL.LU R187, [R1+0xd74] ;  /* 0x000d740001bb7983 */ /* 0x000f280000300800 */
[----:B------:R-:W3:Y:S04]  /*ef40*/  LDL.LU R196, [R1+0xd70] ;  /* 0x000d700001c47983 */ /* 0x000ee80000300800 */
[----:B------:R-:W3:Y:S04]  /*ef50*/  LDL.LU R197, [R1+0xd6c] ;  /* 0x000d6c0001c57983 */ /* 0x000ee80000300800 */
[----:B------:R-:W3:Y:S04]  /*ef60*/  LDL.LU R198, [R1+0xd68] ;  /* 0x000d680001c67983 */ /* 0x000ee80000300800 */
[----:B------:R-:W3:Y:S01]  /*ef70*/  LDL.LU R199, [R1+0xd64] ;  /* 0x000d640001c77983 */ /* 0x000ee20000300800 */
[----:B------:R-:W-:-:S03]  /*ef80*/  IMAD.MOV.U32 R52, RZ, RZ, R200 ;  /* 0x000000ffff347224 */ /* 0x000fc600078e00c8 */
[----:B------:R-:W3:Y:S01]  /*ef90*/  LDL.LU R176, [R1+0x1e0] ;  /* 0x0001e00001b07983 */ /* 0x000ee20000300800 */
[----:B------:R-:W-:-:S03]  /*efa0*/  IMAD.MOV.U32 R53, RZ, RZ, R201 ;  /* 0x000000ffff357224 */ /* 0x000fc600078e00c9 */
[----:B------:R-:W3:Y:S01]  /*efb0*/  LDL.LU R177, [R1+0x1e4] ;  /* 0x0001e40001b17983 */ /* 0x000ee20000300800 */
[----:B------:R-:W-:-:S03]  /*efc0*/  IMAD.MOV.U32 R54, RZ, RZ, R202 ;  /* 0x000000ffff367224 */ /* 0x000fc600078e00ca */
[----:B------:R-:W3:Y:S01]  /*efd0*/  LDL.LU R178, [R1+0x1e8] ;  /* 0x0001e80001b27983 */ /* 0x000ee20000300800 */
[----:B------:R-:W-:-:S03]  /*efe0*/  IMAD.MOV.U32 R55, RZ, RZ, R203 ;  /* 0x000000ffff377224 */ /* 0x000fc600078e00cb */
[----:B------:R-:W3:Y:S04]  /*eff0*/  LDL.LU R179, [R1+0x1ec] ;  /* 0x0001ec0001b37983 */ /* 0x000ee80000300800 */
[----:B------:R-:W3:Y:S04]  /*f000*/  LDL.LU R200, [R1+0xd60] ;  /* 0x000d600001c87983 */ /* 0x000ee80000300800 */
[----:B------:R-:W3:Y:S04]  /*f010*/  LDL.LU R201, [R1+0xd5c] ;  /* 0x000d5c0001c97983 */ /* 0x000ee80000300800 */
        /* <DEDUP_REMOVED lines=9> */
[----:B------:R-:W2:Y:S01]  /*f0b0*/  LDS R143, [R3+0x5200] ;  /* 0x00520000038f7984 */ /* 0x000ea20000000800 */
[----:B------:R-:W-:-:S02]  /*f0c0*/  IMAD.MOV.U32 R114, RZ, RZ, R73 ;  /* 0x000000ffff727224 */ /* 0x000fc400078e0049 */
[----:B------:R-:W-:Y:S01]  /*f0d0*/  IMAD.MOV.U32 R115, RZ, RZ, R72 ;  /* 0x000000ffff737224 */ /* 0x000fe200078e0048 */
[C---:B------:R-:W-:Y:S08]  /*f0e0*/  HMMA.1688.F32.TF32 R68, R76.reuse, R24, R92 ;  /* 0x000000184c44723c */ /* 0x040ff0000008105c */
[C---:B------:R-:W-:Y:S08]  /*f0f0*/  HMMA.1688.F32.TF32 R72, R76.reuse, R28, R100 ;  /* 0x0000001c4c48723c */ /* 0x040ff00000081064 */
[----:B------:R-:W-:Y:S08]  /*f100*/  HMMA.1688.F32.TF32 R76, R76, R32, R104 ;  /* 0x000000204c4c723c */ /* 0x000ff00000081068 */
[C---:B------:R-:W-:Y:S08]  /*f110*/  HMMA.1688.F32.TF32 R80, R108.reuse, R4, R80 ;  /* 0x000000046c50723c */ /* 0x040ff00000081050 */
[----:B------:R-:W-:Y:S08]  /*f120*/  HMMA.1688.F32.TF32 R84, R108, R8, R84 ;  /* 0x000000086c54723c */ /* 0x000ff00000081054 */
[----:B--2---:R-:W-:Y:S08]  /*f130*/  HMMA.1688.F32.TF32 R112, R140, R4, R112 ;  /* 0x000000048c70723c */ /* 0x004ff00000081070 */
[C---:B------:R-:W-:Y:S08]  /*f140*/  HMMA.1688.F32.TF32 R88, R108.reuse, R12, R88 ;  /* 0x0000000c6c58723c */ /* 0x040ff00000081058 */
[C---:B------:R-:W-:Y:S01]  /*f150*/  HMMA.1688.F32.TF32 R92, R108.reuse, R16, R248 ;  /* 0x000000106c5c723c */ /* 0x040fe200000810f8 */
[----:B------:R-:W-:Y:S04]  /*f160*/  LDS R248, [R2+0x6180] ;  /* 0x0061800002f87984 */ /* 0x000fe80000000800 */
[----:B------:R-:W-:Y:S03]  /*f170*/  LDS R250, [R2+0x7180] ;  /* 0x0071800002fa7984 */ /* 0x000fe60000000800 */
        /* <DEDUP_REMOVED lines=9> */
[----:B------:R-:W-:Y:S01]  /*f210*/  HMMA.1688.F32.TF32 R108, R108, R32, R240 ;  /* 0x000000206c6c723c */ /* 0x000fe200000810f0 */
[----:B------:R-:W-:Y:S04]  /*f220*/  LDS R240, [R2+0x4380] ;  /* 0x0043800002f07984 */ /* 0x000fe80000000800 */
[----:B------:R-:W-:Y:S03]  /*f230*/  LDS R242, [R2+0x5380] ;  /* 0x0053800002f27984 */ /* 0x000fe60000000800 */
[C---:B------:R-:W-:Y:S01]  /*f240*/  HMMA.1688.F32.TF32 R136, R140.reuse, R28, R136 ;  /* 0x0000001c8c88723c */ /* 0x040fe20000081088 */
[----:B------:R-:W-:Y:S04]  /*f250*/  LDS R241, [R3+0x4380] ;  /* 0x0043800003f17984 */ /* 0x000fe80000000800 */
[----:B------:R-:W-:Y:S03]  /*f260*/  LDS R243, [R3+0x5380] ;  /* 0x0053800003f37984 */ /* 0x000fe60000000800 */
[C---:B------:R-:W-:Y:S08]  /*f270*/  HMMA.1688.F32.TF32 R132, R140.reuse, R24, R132 ;  /* 0x000000188c84723c */ /* 0x040ff00000081084 */
[C---:B------:R-:W-:Y:S08]  /*f280*/  HMMA.1688.F32.TF32 R128, R140.reuse, R20, R160 ;  /* 0x000000148c80723c */ /* 0x040ff000000810a0 */
[C---:B------:R-:W-:Y:S08]  /*f290*/  HMMA.1688.F32.TF32 R120, R140.reuse, R12, R120 ;  /* 0x0000000c8c78723c */ /* 0x040ff00000081078 */
[C---:B------:R-:W-:Y:S08]  /*f2a0*/  HMMA.1688.F32.TF32 R116, R140.reuse, R8, R116 ;  /* 0x000000088c74723c */ /* 0x040ff00000081074 */
[C---:B------:R-:W-:Y:S08]  /*f2b0*/  HMMA.1688.F32.TF32 R124, R140.reuse, R16, R124 ;  /* 0x000000108c7c723c */ /* 0x040ff0000008107c */
[----:B------:R-:W-:Y:S08]  /*f2c0*/  HMMA.1688.F32.TF32 R140, R140, R32, R156 ;  /* 0x000000208c8c723c */ /* 0x000ff0000008109c */
[C---:B------:R-:W-:Y:S08]  /*f2d0*/  HMMA.1688.F32.TF32 R144, R172.reuse, R4, R144 ;  /* 0x00000004ac90723c */ /* 0x040ff00000081090 */
[C---:B------:R-:W-:Y:S08]  /*f2e0*/  HMMA.1688.F32.TF32 R148, R172.reuse, R8, R148 ;  /* 0x00000008ac94723c */ /* 0x040ff00000081094 */
[C---:B------:R-:W-:Y:S08]  /*f2f0*/  HMMA.1688.F32.TF32 R152, R172.reuse, R12, R152 ;  /* 0x0000000cac98723c */ /* 0x040ff00000081098 */
[C---:B----4-:R-:W-:Y:S08]  /*f300*/  HMMA.1688.F32.TF32 R168, R172.reuse, R28, R184 ;  /* 0x0000001caca8723c */ /* 0x050ff000000810b8 */
[C---:B---3--:R-:W-:Y:S08]  /*f310*/  HMMA.1688.F32.TF32 R164, R172.reuse, R24, R196 ;  /* 0x00000018aca4723c */ /* 0x048ff000000810c4 */
[C---:B------:R-:W-:Y:S01]  /*f320*/  HMMA.1688.F32.TF32 R156, R172.reuse, R16, R204 ;  /* 0x00000010ac9c723c */ /* 0x040fe200000810cc */
[----:B------:R-:W-:Y:S04]  /*f330*/  LDS R204, [R2+0x4300] ;  /* 0x0043000002cc7984 */ /* 0x000fe80000000800 */
[----:B------:R-:W-:Y:S04]  /*f340*/  LDS R206, [R2+0x5300] ;  /* 0x0053000002ce7984 */ /* 0x000fe80000000800 */
[----:B------:R-:W-:Y:S04]  /*f350*/  LDS R205, [R3+0x4300] ;  /* 0x0043000003cd7984 */ /* 0x000fe80000000800 */
[----:B------:R-:W1:Y:S01]  /*f360*/  LDS R207, [R3+0x5300] ;  /* 0x0053000003cf7984 */ /* 0x000e620000000800 */
[C---:B------:R-:W-:Y:S08]  /*f370*/  HMMA.1688.F32.TF32 R160, R172.reuse, R20, R200 ;  /* 0x00000014aca0723c */ /* 0x040ff000000810c8 */
[----:B------:R-:W-:Y:S08]  /*f380*/  HMMA.1688.F32.TF32 R172, R172, R32, R180 ;  /* 0x00000020acac723c */ /* 0x000ff000000810b4 */
[C---:B-1----:R-:W-:Y:S08]  /*f390*/  HMMA.1688.F32.TF32 R176, R204.reuse, R4, R176 ;  /* 0x00000004ccb0723c */ /* 0x042ff000000810b0 */
[C---:B------:R-:W-:Y:S08]  /*f3a0*/  HMMA.1688.F32.TF32 R180, R204.reuse, R8, R60 ;  /* 0x00000008ccb4723c */ /* 0x040ff0000008103c */
[C---:B------:R-:W-:Y:S08]  /*f3b0*/  HMMA.1688.F32.TF32 R184, R204.reuse, R12, R56 ;  /* 0x0000000cccb8723c */ /* 0x040ff00000081038 */
[C---:B------:R-:W-:Y:S08]  /*f3c0*/  HMMA.1688.F32.TF32 R188, R204.reuse, R16, R52 ;  /* 0x00000010ccbc723c */ /* 0x040ff00000081034 */
[C---:B------:R-:W-:Y:S08]  /*f3d0*/  HMMA.1688.F32.TF32 R192, R204.reuse, R20, R48 ;  /* 0x00000014ccc0723c */ /* 0x040ff00000081030 */
[C---:B------:R-:W-:Y:S08]  /*f3e0*/  HMMA.1688.F32.TF32 R196, R204.reuse, R24, R44 ;  /* 0x00000018ccc4723c */ /* 0x040ff0000008102c */
[C---:B------:R-:W-:Y:S08]  /*f3f0*/  HMMA.1688.F32.TF32 R200, R204.reuse, R28, R40 ;  /* 0x0000001cccc8723c */ /* 0x040ff00000081028 */
[-C--:B------:R-:W-:Y:S08]  /*f400*/  HMMA.1688.F32.TF32 R204, R204, R32.reuse, R36 ;  /* 0x00000020cccc723c */ /* 0x080ff00000081024 */
[----:B------:R-:W-:Y:S01]  /*f410*/  HMMA.1688.F32.TF32 R36, R240, R32, R236 ;  /* 0x00000020f024723c */ /* 0x000fe200000810ec */
[----:B------:R-:W-:Y:S01]  /*f420*/  IMAD.MOV.U32 R44, RZ, RZ, R214 ;  /* 0x000000ffff2c7224 */ /* 0x000fe200078e00d6 */
[----:B------:R-:W-:Y:S01]  /*f430*/  MOV R49, R211 ;  /* 0x000000d300317202 */ /* 0x000fe20000000f00 */
[----:B------:R-:W2:Y:S01]  /*f440*/  LDL.LU R214, [R1+0xd40] ;  /* 0x000d400001d67983 */ /* 0x000ea20000300800 */
[----:B------:R-:W-:-:S02]  /*f450*/  IMAD.MOV.U32 R45, RZ, RZ, R215 ;  /* 0x000000ffff2d7224 */ /* 0x000fc400078e00d7 */
[----:B------:R-:W-:Y:S01]  /*f460*/  IMAD.MOV.U32 R46, RZ, RZ, R208 ;  /* 0x000000ffff2e7224 */ /* 0x000fe200078e00d0 */
[----:B------:R-:W2:Y:S01]  /*f470*/  LDL.LU R215, [R1+0xd3c] ;  /* 0x000d3c0001d77983 */ /* 0x000ea20000300800 */
[----:B------:R-:W-:Y:S02]  /*f480*/  IMAD.MOV.U32 R47, RZ, RZ, R209 ;  /* 0x000000ffff2f7224 */ /* 0x000fe400078e00d1 */
[----:B------:R-:W-:Y:S01]  /*f490*/  IMAD.MOV.U32 R48, RZ, RZ, R210 ;  /* 0x000000ffff307224 */ /* 0x000fe200078e00d2 */
        /* <DEDUP_REMOVED lines=8> */
[----:B------:R-:W4:Y:S01]  /*f520*/  LDL.LU R219, [R1+0xd28] ;  /* 0x000d280001db7983 */ /* 0x000f220000300800 */
[----:B------:R-:W-:-:S03]  /*f530*/  IMAD.MOV.U32 R41, RZ, RZ, R19 ;  /* 0x000000ffff297224 */ /* 0x000fc600078e0013 */
[----:B------:R-:W2:Y:S01]  /*f540*/  LDL.LU R227, [R1+0xd24] ;  /* 0x000d240001e37983 */ /* 0x000ea20000300800 */
        /* <DEDUP_REMOVED lines=8> */
[----:B------:R-:W-:Y:S01]  /*f5d0*/  IMAD.MOV.U32 R33, RZ, RZ, R37 ;  /* 0x000000ffff217224 */ /* 0x000fe200078e0025 */
[----:B------:R-:W-:Y:S01]  /*f5e0*/  MOV R32, R38 ;  /* 0x0000002600207202 */ /* 0x000fe20000000f00 */
[----:B------:R-:W-:Y:S01]  /*f5f0*/  IMAD.MOV.U32 R36, RZ, RZ, R10 ;  /* 0x000000ffff247224 */ /* 0x000fe200078e000a */
[----:B------:R-:W2:Y:S01]  /*f600*/  LDL.LU R14, [R1+0xd14] ;  /* 0x000d1400010e7983 */ /* 0x000ea20000300800 */
[----:B------:R-:W-:Y:S01]  /*f610*/  IMAD.MOV.U32 R55, RZ, RZ, R0 ;  /* 0x000000ffff377224 */ /* 0x000fe200078e0000 */
[----:B------:R-:W-:Y:S01]  /*f620*/  MOV R38, R6 ;  /* 0x0000000600267202 */ /* 0x000fe20000000f00 */
[----:B------:R-:W-:Y:S01]  /*f630*/  IMAD.MOV.U32 R37, RZ, RZ, R11 ;  /* 0x000000ffff257224 */ /* 0x000fe200078e000b */
[----:B------:R-:W2:Y:S01]  /*f640*/  LDL.LU R15, [R1+0xd10] ;  /* 0x000d1000010f7983 */ /* 0x000ea20000300800 */
[----:B------:R-:W-:-:S03]  /*f650*/  IMAD.MOV.U32 R0, RZ, RZ, R39 ;  /* 0x000000ffff007224 */ /* 0x000fc600078e0027 */
[----:B------:R-:W3:Y:S01]  /*f660*/  LDL.LU R10, [R1+0xd0c] ;  /* 0x000d0c00010a7983 */ /* 0x000ee20000300800 */
[----:B------:R-:W-:-:S03]  /*f670*/  IMAD.MOV.U32 R39, RZ, RZ, R7 ;  /* 0x000000ffff277224 */ /* 0x000fc600078e0007 */
[----:B------:R-:W3:Y:S04]  /*f680*/  LDL.LU R11, [R1+0xd08] ;  /* 0x000d0800010b7983 */ /* 0x000ee80000300800 */
[----:B------:R-:W4:Y:S04]  /*f690*/  LDL.LU R6, [R1+0xd04] ;  /* 0x000d040001067983 */ /* 0x000f280000300800 */
[----:B------:R-:W4:Y:S04]  /*f6a0*/  LDL.LU R7, [R1+0xd00] ;  /* 0x000d000001077983 */ /* 0x000f280000300800 */
[----:B------:R-:W-:Y:S04]  /*f6b0*/  LDS R236, [R2+0x6000] ;  /* 0x0060000002ec7984 */ /* 0x000fe80000000800 */
[----:B------:R-:W-:Y:S04]  /*f6c0*/  LDS R238, [R2+0x7000] ;  /* 0x0070000002ee7984 */ /* 0x000fe80000000800 */
[----:B------:R-:W-:Y:S04]  /*f6d0*/  LDS R237, [R3+0x6000] ;  /* 0x0060000003ed7984 */ /* 0x000fe80000000800 */
[----:B------:R-:W2:Y:S01]  /*f6e0*/  LDS R239, [R3+0x7000] ;  /* 0x0070000003ef7984 */ /* 0x000ea20000000800 */
[----:B------:R-:W-:Y:S08]  /*f6f0*/  HMMA.1688.F32.TF32 R228, R240, R24, R228 ;  /* 0x00000018f0e4723c */ /* 0x000ff000000810e4 */
[C---:B--2---:R-:W-:Y:S08]  /*f700*/  HMMA.1688.F32.TF32 R44, R236.reuse, R14, R44 ;  /* 0x0000000eec2c723c */ /* 0x044ff0000008102c */
[C---:B---3--:R-:W-:Y:S08]  /*f710*/  HMMA.1688.F32.TF32 R48, R236.reuse, R10, R48 ;  /* 0x0000000aec30723c */ /* 0x048ff00000081030 */
[C---:B----4-:R-:W-:Y:S08]  /*f720*/  HMMA.1688.F32.TF32 R52, R236.reuse, R6, R52 ;  /* 0x00000006ec34723c */ /* 0x050ff00000081034 */
[----:B------:R-:W-:Y:S01]  /*f730*/  HMMA.1688.F32.TF32 R40, R236, R18, R40 ;  /* 0x00000012ec28723c */ /* 0x000fe20000081028 */
[----:B------:R-:W-:-:S02]  /*f740*/  IMAD.MOV.U32 R24, RZ, RZ, R47 ;  /* 0x000000ffff187224 */ /* 0x000fc400078e002f */
[----:B------:R-:W-:-:S05]  /*f750*/  IMAD.MOV.U32 R25, RZ, RZ, R46 ;  /* 0x000000ffff197224 */ /* 0x000fca00078e002e */
[----:B------:R-:W-:Y:S07]  /*f760*/  HMMA.1688.F32.TF32 R232, R240, R28, R232 ;  /* 0x0000001cf0e8723c */ /* 0x000fee00000810e8 */
[----:B------:R-:W-:Y:S01]  /*f770*/  STL.64 [R1+0x360], R52 ;  /* 0x0003603401007387 */ /* 0x000fe20000100a00 */
[----:B------:R-:W-:Y:S02]  /*f780*/  IMAD.MOV.U32 R28, RZ, RZ, R45 ;  /* 0x000000ffff1c7224 */ /* 0x000fe400078e002d */
[----:B------:R-:W-:Y:S01]  /*f790*/  IMAD.MOV.U32 R29, RZ, RZ, R44 ;  /* 0x000000ffff1d7224 */ /* 0x000fe200078e002c */
[----:B------:R-:W-:Y:S04]  /*f7a0*/  STL.64 [R1+0x368], R54 ;  /* 0x0003683601007387 */ /* 0x000fe80000100a00 */
[----:B------:R-:W-:Y:S04]  /*f7b0*/  STL.64 [R1+0x350], R48 ;  /* 0x0003503001007387 */ /* 0x000fe80000100a00 */
[----:B------:R-:W-:Y:S04]  /*f7c0*/  STL.64 [R1+0x358], R50 ;  /* 0x0003583201007387 */ /* 0x000fe80000100a00 */
[----:B------:R-:W-:Y:S04]  /*f7d0*/  STL [R1+0xc4c], R24 ;  /* 0x000c4c1801007387 */ /* 0x000fe80000100800 */
[----:B------:R-:W-:Y:S04]  /*f7e0*/  STL [R1+0xc48], R25 ;  /* 0x000c481901007387 */ /* 0x000fe80000100800 */
[----:B------:R-:W-:Y:S04]  /*f7f0*/  STL [R1+0xc44], R28 ;  /* 0x000c441c01007387 */ /* 0x000fe80000100800 */
[----:B------:R-:W-:Y:S04]  /*f800*/  STL [R1+0xc40], R29 ;  /* 0x000c401d01007387 */ /* 0x000fe80000100800 */
[----:B------:R-:W2:Y:S04]  /*f810*/  LDL.LU R60, [R1+0x80] ;  /* 0x00008000013c7983 */ /* 0x000ea80000300800 */
[----:B------:R-:W-:Y:S04]  /*f820*/  STL.64 [R1+0x340], R40 ;  /* 0x0003402801007387 */ /* 0x000fe80000100a00 */
[----:B------:R1:W-:Y:S04]  /*f830*/  STL.64 [R1+0x348], R42 ;  /* 0x0003482a01007387 */ /* 0x0003e80000100a00 */
[----:B------:R-:W2:Y:S04]  /*f840*/  LDL.LU R61, [R1+0x84] ;  /* 0x00008400013d7983 */ /* 0x000ea80000300800 */
[----:B------:R-:W2:Y:S04]  /*f850*/  LDL.LU R62, [R1+0x88] ;  /* 0x00008800013e7983 */ /* 0x000ea80000300800 */
[----:B------:R-:W2:Y:S04]  /*f860*/  LDL.LU R63, [R1+0x8c] ;  /* 0x00008c00013f7983 */ /* 0x000ea80000300800 */
[----:B------:R-:W3:Y:S04]  /*f870*/  LDL.LU R56, [R1+0x70] ;  /* 0x0000700001387983 */ /* 0x000ee80000300800 */
[----:B------:R-:W3:Y:S01]  /*f880*/  LDL.LU R57, [R1+0x74] ;  /* 0x0000740001397983 */ /* 0x000ee20000300800 */
[----:B-1----:R-:W-:-:S03]  /*f890*/  IMAD.MOV.U32 R42, RZ, RZ, R26 ;  /* 0x000000ffff2a7224 */ /* 0x002fc600078e001a */
[----:B------:R-:W3:Y:S01]  /*f8a0*/  LDL.LU R58, [R1+0x78] ;  /* 0x00007800013a7983 */ /* 0x000ee20000300800 */
[----:B------:R-:W-:-:S03]  /*f8b0*/  IMAD.MOV.U32 R43, RZ, RZ, R34 ;  /* 0x000000ffff2b7224 */ /* 0x000fc600078e0022 */
[----:B------:R-:W3:Y:S04]  /*f8c0*/  LDL.LU R59, [R1+0x7c] ;  /* 0x00007c00013b7983 */ /* 0x000ee80000300800 */
[----:B------:R-:W4:Y:S04]  /*f8d0*/  LDL.LU R40, [R1+0x30] ;  /* 0x0000300001287983 */ /* 0x000f280000300800 */
[----:B------:R-:W4:Y:S04]  /*f8e0*/  LDL.LU R41, [R1+0x34] ;  /* 0x0000340001297983 */ /* 0x000f280000300800 */
[----:B------:R-:W2:Y:S04]  /*f8f0*/  LDL.LU R26, [R1+0xcfc] ;  /* 0x000cfc00011a7983 */ /* 0x000ea80000300800 */
[----:B------:R-:W3:Y:S01]  /*f900*/  LDL.LU R34, [R1+0xcf8] ;  /* 0x000cf80001227983 */ /* 0x000ee20000300800 */
[----:B------:R-:W-:Y:S03]  /*f910*/  HMMA.1688.F32.TF32 R36, R236, R22, R36 ;  /* 0x00000016ec24723c */ /* 0x000fe60000081024 */
        /* <DEDUP_REMOVED lines=9> */
[----:B------:R-:W-:-:S03]  /*f9b0*/  IMAD.MOV.U32 R21, RZ, RZ, R36 ;  /* 0x000000ffff157224 */ /* 0x000fc600078e0024 */
[----:B------:R-:W4:Y:S01]  /*f9c0*/  LDL.LU R48, [R1+0x50] ;  /* 0x0000500001307983 */ /* 0x000f220000300800 */
[----:B------:R-:W-:-:S03]  /*f9d0*/  IMAD.MOV.U32 R36, RZ, RZ, R27 ;  /* 0x000000ffff247224 */ /* 0x000fc600078e001b */
[----:B------:R-:W4:Y:S01]  /*f9e0*/  LDL.LU R49, [R1+0x54] ;  /* 0x0000540001317983 */ /* 0x000f220000300800 */
[----:B------:R-:W-:Y:S01]  /*f9f0*/  HMMA.1688.F32.TF32 R220, R240, R16, R220 ;  /* 0x00000010f0dc723c */ /* 0x000fe200000810dc */
[----:B------:R-:W-:Y:S02]  /*fa00*/  IMAD.MOV.U32 R20, RZ, RZ, R37 ;  /* 0x000000ffff147224 */ /* 0x000fe400078e0025 */
[----:B------:R-:W-:-:S04]  /*fa10*/  IMAD.MOV.U32 R37, RZ, RZ, R35 ;  /* 0x000000ffff257224 */ /* 0x000fc800078e0023 */
[----:B------:R-:W-:Y:S01]  /*fa20*/  MOV R17, R38 ;  /* 0x0000002600117202 */ /* 0x000fe20000000f00 */
[----:B------:R-:W-:Y:S01]  /*fa30*/  IMAD.MOV.U32 R16, RZ, RZ, R39 ;  /* 0x000000ffff107224 */ /* 0x000fe200078e0027 */
[----:B------:R-:W-:Y:S01]  /*fa40*/  MOV R38, R30 ;  /* 0x0000001e00267202 */ /* 0x000fe20000000f00 */
[----:B------:R-:W-:Y:S02]  /*fa50*/  IMAD.MOV.U32 R39, RZ, RZ, R31 ;  /* 0x000000ffff277224 */ /* 0x000fe400078e001f */
[----:B--2---:R-:W-:Y:S02]  /*fa60*/  IMAD.MOV.U32 R51, RZ, RZ, R26 ;  /* 0x000000ffff337224 */ /* 0x004fe400078e001a */
[----:B---3--:R-:W-:Y:S02]  /*fa70*/  IMAD.MOV.U32 R50, RZ, RZ, R34 ;  /* 0x000000ffff327224 */ /* 0x008fe400078e0022 */
[----:B------:R-:W2:Y:S04]  /*fa80*/  LDL.LU R34, [R1+0xcf4] ;  /* 0x000cf40001227983 */ /* 0x000ea80000300800 */
[----:B------:R-:W3:Y:S04]  /*fa90*/  LDL.LU R26, [R1+0xcf0] ;  /* 0x000cf000011a7983 */ /* 0x000ee80000300800 */
[----:B------:R-:W3:Y:S04]  /*faa0*/  LDL.LU R27, [R1+0xcec] ;  /* 0x000cec00011b7983 */ /* 0x000ee80000300800 */
[----:B------:R-:W2:Y:S04]  /*fab0*/  LDL.LU R35, [R1+0xce8] ;  /* 0x000ce80001237983 */ /* 0x000ea80000300800 */
[----:B------:R-:W2:Y:S04]  /*fac0*/  LDL.LU R30, [R1+0xce4] ;  /* 0x000ce400011e7983 */ /* 0x000ea80000300800 */
[----:B------:R-:W2:Y:S01]  /*fad0*/  LDL.LU R31, [R1+0xce0] ;  /* 0x000ce000011f7983 */ /* 0x000ea20000300800 */
[C---:B------:R-:W-:Y:S08]  /*fae0*/  HMMA.1688.F32.TF32 R208, R240.reuse, R4, R208 ;  /* 0x00000004f0d0723c */ /* 0x040ff000000810d0 */
[C---:B------:R-:W-:Y:S08]  /*faf0*/  HMMA.1688.F32.TF32 R212, R240.reuse, R8, R212 ;  /* 0x00000008f0d4723c */ /* 0x040ff000000810d4 */
[----:B------:R-:W-:Y:S01]  /*fb00*/  HMMA.1688.F32.TF32 R216, R240, R12, R216 ;  /* 0x0000000cf0d8723c */ /* 0x000fe200000810d8 */
[----:B------:R-:W-:Y:S04]  /*fb10*/  LDS R240, [R2+0x6080] ;  /* 0x0060800002f07984 */ /* 0x000fe80000000800 */
[----:B------:R-:W-:Y:S04]  /*fb20*/  LDS R242, [R2+0x7080] ;  /* 0x0070800002f27984 */ /* 0x000fe80000000800 */
[----:B------:R-:W-:Y:S04]  /*fb30*/  LDS R241, [R3+0x6080] ;  /* 0x0060800003f17984 */ /* 0x000fe80000000800 */
[----:B------:R-:W4:Y:S04]  /*fb40*/  LDS R243, [R3+0x7080] ;  /* 0x0070800003f37984 */ /* 0x000f280000000800 */
[----:B------:R-:W-:Y:S04]  /*fb50*/  STL [R1+0xc5c], R16 ;  /* 0x000c5c1001007387 */ /* 0x000fe80000100800 */
[----:B------:R-:W-:Y:S04]  /*fb60*/  STL [R1+0xc58], R17 ;  /* 0x000c581101007387 */ /* 0x000fe80000100800 */
[----:B------:R1:W-:Y:S04]  /*fb70*/  STL [R1+0xc54], R20 ;  /* 0x000c541401007387 */ /* 0x0003e80000100800 */
[----:B------:R1:W-:Y:S01]  /*fb80*/  STL [R1+0xc50], R21 ;  /* 0x000c501501007387 */ /* 0x0003e20000100800 */
[C---:B----4-:R-:W-:Y:S08]  /*fb90*/  HMMA.1688.F32.TF32 R48, R240.reuse, R6, R48 ;  /* 0x00000006f030723c */ /* 0x050ff00000081030 */
[C---:B------:R-:W-:Y:S08]  /*fba0*/  HMMA.1688.F32.TF32 R44, R240.reuse, R10, R44 ;  /* 0x0000000af02c723c */ /* 0x040ff0000008102c */
[C---:B------:R-:W-:Y:S08]  /*fbb0*/  HMMA.1688.F32.TF32 R40, R240.reuse, R14, R40 ;  /* 0x0000000ef028723c */ /* 0x040ff00000081028 */
[----:B------:R-:W-:Y:S08]  /*fbc0*/  HMMA.1688.F32.TF32 R36, R240, R18, R36 ;  /* 0x00000012f024723c */ /* 0x000ff00000081024 */
[C---:B---3--:R-:W-:Y:S08]  /*fbd0*/  HMMA.1688.F32.TF32 R60, R236.reuse, R26, R60 ;  /* 0x0000001aec3c723c */ /* 0x048ff0000008103c */
[C---:B--2---:R-:W-:Y:S08]  /*fbe0*/  HMMA.1688.F32.TF32 R56, R236.reuse, R30, R56 ;  /* 0x0000001eec38723c */ /* 0x044ff00000081038 */
[----:B------:R-:W-:Y:S08]  /*fbf0*/  HMMA.1688.F32.TF32 R236, R236, R34, R52 ;  /* 0x00000022ecec723c */ /* 0x000ff00000081034 */
[----:B------:R-:W-:-:S02]  /*fc00*/  IMAD.MOV.U32 R29, RZ, RZ, R63 ;  /* 0x000000ffff1d7224 */ /* 0x000fc400078e003f */
[----:B------:R-:W-:Y:S02]  /*fc10*/  IMAD.MOV.U32 R28, RZ, RZ, R62 ;  /* 0x000000ffff1c7224 */ /* 0x000fe400078e003e */
[----:B------:R-:W-:Y:S01]  /*fc20*/  IMAD.MOV.U32 R25, RZ, RZ, R61 ;  /* 0x000000ffff197224 */ /* 0x000fe200078e003d */
[----:B------:R-:W2:Y:S01]  /*fc30*/  LDL.LU.64 R62, [R1+0xcd8] ;  /* 0x000cd800013e7983 */ /* 0x000ea20000300a00 */
[----:B------:R-:W-:-:S03]  /*fc40*/  IMAD.MOV.U32 R24, RZ, RZ, R60 ;  /* 0x000000ffff187224 */ /* 0x000fc600078e003c */
[----:B------:R-:W2:Y:S04]  /*fc50*/  LDL.LU.64 R60, [R1+0xcd0] ;  /* 0x000cd000013c7983 */ /* 0x000ea80000300a00 */
[----:B------:R3:W-:Y:S01]  /*fc60*/  STL [R1+0xc6c], R29 ;  /* 0x000c6c1d01007387 */ /* 0x0007e20000100800 */
[----:B-1----:R-:W-:Y:S01]  /*fc70*/  MOV R20, R58 ;  /* 0x0000003a00147202 */ /* 0x002fe20000000f00 */
[----:B------:R-:W-:Y:S02]  /*fc80*/  IMAD.MOV.U32 R21, RZ, RZ, R59 ;  /* 0x000000ffff157224 */ /* 0x000fe400078e003b */
[----:B------:R1:W-:Y:S01]  /*fc90*/  STL [R1+0xc68], R28 ;  /* 0x000c681c01007387 */ /* 0x0003e20000100800 */
[----:B------:R-:W-:-:S03]  /*fca0*/  IMAD.MOV.U32 R16, RZ, RZ, R56 ;  /* 0x000000ffff107224 */ /* 0x000fc600078e0038 */
[----:B------:R4:W-:Y:S01]  /*fcb0*/  STL [R1+0xc64], R25 ;  /* 0x000c641901007387 */ /* 0x0009e20000100800 */
[----:B------:R-:W-:-:S03]  /*fcc0*/  IMAD.MOV.U32 R17, RZ, RZ, R57 ;  /* 0x000000ffff117224 */ /* 0x000fc600078e0039 */
[----:B------:R4:W-:Y:S01]  /*fcd0*/  STL [R1+0xc60], R24 ;  /* 0x000c601801007387 */ /* 0x0009e20000100800 */
[----:B---3--:R-:W-:-:S03]  /*fce0*/  IMAD.MOV.U32 R29, RZ, RZ, R236 ;  /* 0x000000ffff1d7224 */ /* 0x008fc600078e00ec */
[----:B------:R-:W3:Y:S01]  /*fcf0*/  LDL.LU.64 R58, [R1+0xcc8] ;  /* 0x000cc800013a7983 */ /* 0x000ee20000300a00 */
[----:B-1----:R-:W-:-:S03]  /*fd00*/  IMAD.MOV.U32 R28, RZ, RZ, R237 ;  /* 0x000000ffff1c7224 */ /* 0x002fc600078e00ed */
[----:B------:R-:W3:Y:S01]  /*fd10*/  LDL.LU.64 R56, [R1+0xcc0] ;  /* 0x000cc00001387983 */ /* 0x000ee20000300a00 */
[----:B----4-:R-:W-:-:S03]  /*fd20*/  IMAD.MOV.U32 R25, RZ, RZ, R238 ;  /* 0x000000ffff197224 */ /* 0x010fc600078e00ee */
[----:B------:R-:W4:Y:S01]  /*fd30*/  LDL.LU.64 R54, [R1+0xcb8] ;  /* 0x000cb80001367983 */ /* 0x000f220000300a00 */
[----:B------:R-:W-:-:S03]  /*fd40*/  IMAD.MOV.U32 R24, RZ, RZ, R239 ;  /* 0x000000ffff187224 */ /* 0x000fc600078e00ef */
[----:B------:R-:W4:Y:S04]  /*fd50*/  LDL.LU.64 R52, [R1+0xcb0] ;  /* 0x000cb00001347983 */ /* 0x000f280000300a00 */
[----:B------:R-:W2:Y:S04]  /*fd60*/  LDL.LU R236, [R1+0x10] ;  /* 0x0000100001ec7983 */ /* 0x000ea80000300800 */
        /* <DEDUP_REMOVED lines=19> */
[C---:B--2---:R-:W-:Y:S11]  /*fea0*/  HMMA.1688.F32.TF32 R236, R240.reuse, R22, R236 ;  /* 0x00000016f0ec723c */ /* 0x044ff600000810ec */
[----:B------:R-:W-:Y:S11]  /*feb0*/  @!UPT UIADD3 URZ, URZ, URZ, URZ ;  /* 0x0000003f3f3ff290 */ /* 0x000ff6000fffe03f */
[----:B------:R-:W-:Y:S01]  /*fec0*/  @!UPT UIADD3 URZ, URZ, URZ, URZ ;  /* 0x0000003f3f3ff290 */ /* 0x000fe2000fffe03f */
[----:B------:R-:W-:Y:S04]  /*fed0*/  STL.64 [R1+0x190], R236 ;  /* 0x000190ec01007387 */ /* 0x000fe80000100a00 */
[----:B------:R4:W-:Y:S01]  /*fee0*/  STL.64 [R1+0x198], R238 ;  /* 0x000198ee01007387 */ /* 0x0009e20000100a00 */
[C---:B---3--:R-:W-:Y:S08]  /*fef0*/  HMMA.1688.F32.TF32 R44, R240.reuse, R34, R44 ;  /* 0x00000022f02c723c */ /* 0x048ff0000008102c */
[C---:B----4-:R-:W-:Y:S08]  /*ff00*/  HMMA.1688.F32.TF32 R236, R240.reuse, R26, R36 ;  /* 0x0000001af0ec723c */ /* 0x050ff00000081024 */
[----:B------:R-:W-:Y:S01]  /*ff10*/  HMMA.1688.F32.TF32 R36, R240, R30, R40 ;  /* 0x0000001ef024723c */ /* 0x000fe20000081028 */
[----:B------:R-:W-:Y:S04]  /*ff20*/  LDS R240, [R2+0x6280] ;  /* 0x0062800002f07984 */ /* 0x000fe80000000800 */
[----:B------:R-:W-:Y:S03]  /*ff30*/  LDS R242, [R2+0x7280] ;  /* 0x0072800002f27984 */ /* 0x000fe60000000800 */
[C---:B------:R-:W-:Y:S01]  /*ff40*/  HMMA.1688.F32.TF32 R40, R244.reuse, R6, R48 ;  /* 0x00000006f428723c */ /* 0x040fe20000081030 */
[----:B------:R-:W-:Y:S04]  /*ff50*/  LDS R241, [R3+0x6280] ;  /* 0x0062800003f17984 */ /* 0x000fe80000000800 */
[----:B------:R-:W-:Y:S04]  /*ff60*/  LDS R243, [R3+0x7280] ;  /* 0x0072800003f37984 */ /* 0x000fe80000000800 */
[----:B------:R-:W-:Y:S04]  /*ff70*/  STL.64 [R1+0x180], R236 ;  /* 0x000180ec01007387 */ /* 0x000fe80000100a00 */
[----:B------:R-:W-:Y:S04]  /*ff80*/  STL.64 [R1+0x188], R238 ;  /* 0x000188ee01007387 */ /* 0x000fe80000100a00 */
[----:B------:R-:W-:Y:S04]  /*ff90*/  STL.64 [R1+0x170], R36 ;  /* 0x0001702401007387 */ /* 0x000fe80000100a00 */
[----:B------:R1:W-:Y:S02]  /*ffa0*/  STL.64 [R1+0x178], R38 ;  /* 0x0001782601007387 */ /* 0x0003e40000100a00 */
[C---:B-1----:R-:W-:Y:S02]  /*ffb0*/  HMMA.1688.F32.TF32 R36, R244.reuse, R10, R52 ;  /* 0x0000000af424723c */ /* 0x042fe40000081034 */
[----:B------:R-:W-:Y:S04]  /*ffc0*/  STL.64 [R1+0xf0], R44 ;  /* 0x0000f02c01007387 */ /* 0x000fe80000100a00 */
[----:B------:R1:W-:Y:S04]  /*ffd0*/  STL.64 [R1+0xf8], R46 ;  /* 0x0000f82e01007387 */ /* 0x0003e80000100a00 */
[----:B------:R-:W-:Y:S04]  /*ffe0*/  STL.64 [R1+0x330], R40 ;  /* 0x0003302801007387 */ /* 0x000fe80000100a00 */
[----:B------:R2:W-:Y:S01]  /*fff0*/  STL.64 [R1+0x338], R42 ;  /* 0x0003382a01007387 */ /* 0x0005e20000100a00 */
[C---:B-1----:R-:W-:Y:S08]  /*10000*/  HMMA.1688.F32.TF32 R44, R244.reuse, R14, R56 ;  /* 0x0000000ef42c723c */ /* 0x042ff00000081038 */
[----:B------:R-:W-:Y:S01]  /*10010*/  STL.64 [R1+0x320], R36 ;  /* 0x0003202401007387 */ /* 0x000fe20000100a00 */
[C---:B--2---:R-:W-:Y:S03]  /*10020*/  HMMA.1688.F32.TF32 R40, R244.reuse, R18, R60 ;  /* 0x00000012f428723c */ /* 0x044fe6000008103c */
[----:B------:R1:W-:Y:S05]  /*10030*/  STL.64 [R1+0x328], R38 ;  /* 0x0003282601007387 */ /* 0x0003ea0000100a00 */
[----:B-1----:R-:W-:Y:S06]  /*10040*/  HMMA.1688.F32.TF32 R36, R244, R22, R64 ;  /* 0x00000016f424723c */ /* 0x002fec0000081040 */
[----:B------:R-:W-:Y:S04]  /*10050*/  STL.64 [R1+0x310], R44 ;  /* 0x0003102c01007387 */ /* 0x000fe80000100a00 */
[----:B------:R-:W-:Y:S05]  /*10060*/  STL.64 [R1+0x318], R46 ;  /* 0x0003182e01007387 */ /* 0x000fea0000100a00 */
[----:B------:R-:W-:Y:S04]  /*10070*/  STL.64 [R1+0x300], R40 ;  /* 0x0003002801007387 */ /* 0x000fe80000100a00 */
[----:B------:R-:W-:Y:S04]  /*10080*/  STL.64 [R1+0x308], R42 ;  /* 0x0003082a01007387 */ /* 0x000fe80000100a00 */
[----:B------:R-:W-:Y:S04]  /*10090*/  LDS R44, [R2+0x6200] ;  /* 0x00620000022c7984 */ /* 0x000fe80000000800 */
[----:B------:R-:W-:Y:S01]  /*100a0*/  LDS R46, [R2+0x7200] ;  /* 0x00720000022e7984 */ /* 0x000fe20000000800 */
[----:B------:R-:W-:-:S03]  /*100b0*/  IMAD.MOV.U32 R53, RZ, RZ, R37 ;  /* 0x000000ffff357224 */ /* 0x000fc600078e0025 */
[----:B------:R1:W-:Y:S01]  /*100c0*/  STL.64 [R1+0x2f8], R38 ;  /* 0x0002f82601007387 */ /* 0x0003e20000100a00 */
[----:B------:R-:W-:-:S03]  /*100d0*/  IMAD.MOV.U32 R52, RZ, RZ, R36 ;  /* 0x000000ffff347224 */ /* 0x000fc600078e0024 */
[----:B------:R-:W-:Y:S04]  /*100e0*/  LDS R45, [R3+0x6200] ;  /* 0x00620000032d7984 */ /* 0x000fe80000000800 */
[----:B------:R-:W2:Y:S01]  /*100f0*/  LDS R47, [R3+0x7200] ;  /* 0x00720000032f7984 */ /* 0x000ea20000000800 */
[C---:B-1----:R-:W-:Y:S03]  /*10100*/  HMMA.1688.F32.TF32 R36, R244.reuse, R26, R68 ;  /* 0x0000001af424723c */ /* 0x042fe60000081044 */
[----:B------:R-:W-:Y:S04]  /*10110*/  LDS R68, [R2+0x8000] ;  /* 0x0080000002447984 */ /* 0x000fe80000000800 */
[----:B------:R-:W-:Y:S01]  /*10120*/  LDS R70, [R2+0x9000] ;  /* 0x0090000002467984 */ /* 0x000fe20000000800 */
[----:B------:R-:W-:Y:S03]  /*10130*/  HMMA.1688.F32.TF32 R40, R244, R30, R72 ;  /* 0x0000001ef428723c */ /* 0x000fe60000081048 */
[----:B------:R-:W-:Y:S04]  /*10140*/  LDS R69, [R3+0x8000] ;  /* 0x0080000003457984 */ /* 0x000fe80000000800 */
[----:B------:R-:W-:Y:S09]  /*10150*/  LDS R71, [R3+0x9000] ;  /* 0x0090000003477984 */ /* 0x000ff20000000800 */
[----:B------:R-:W-:Y:S01]  /*10160*/  MOV R9, R36 ;  /* 0x0000002400097202 */ /* 0x000fe20000000f00 */
[----:B------:R-:W-:-:S02]  /*10170*/  IMAD.MOV.U32 R8, RZ, RZ, R37 ;  /* 0x000000ffff087224 */ /* 0x000fc400078e0025 */
[----:B------:R-:W-:Y:S02]  /*10180*/  IMAD.MOV.U32 R5, RZ, RZ, R38 ;  /* 0x000000ffff057224 */ /* 0x000fe400078e0026 */
[----:B------:R-:W-:Y:S02]  /*10190*/  IMAD.MOV.U32 R4, RZ, RZ, R39 ;  /* 0x000000ffff047224 */ /* 0x000fe400078e0027 */
[----:B------:R-:W-:Y:S11]  /*101a0*/  HMMA.1688.F32.TF32 R36, R244, R34, R76 ;  /* 0x00000022f424723c */ /* 0x000ff6000008104c */
[----:B------:R-:W-:Y:S11]  /*101b0*/  @!UPT UIADD3 URZ, URZ, URZ, URZ ;  /* 0x0000003f3f3ff290 */ /* 0x000ff6000fffe03f */
[----:B------:R-:W-:Y:S02]  /*101c0*/  @!UPT UIADD3 URZ, URZ, URZ, URZ ;  /* 0x0000003f3f3ff290 */ /* 0x000fe4000fffe03f */
[----:B------:R-:W-:Y:S02]  /*101d0*/  IMAD.MOV.U32 R13, RZ, RZ, R36 ;  /* 0x000000ffff0d7224 */ /* 0x000fe400078e0024 */
[----:B------:R-:W-:Y:S02]  /*101e0*/  IMAD.MOV.U32 R12, RZ, RZ, R37 ;  /* 0x000000ffff0c7224 */ /* 0x000fe400078e0025 */
[----:B------:R-:W-:Y:S02]  /*101f0*/  IMAD.MOV.U32 R77, RZ, RZ, R38 ;  /* 0x000000ffff4d7224 */ /* 0x000fe400078e0026 */
[----:B------:R-:W-:Y:S02]  /*10200*/  IMAD.MOV.U32 R76, RZ, RZ, R39 ;  /* 0x000000ffff4c7224 */ /* 0x000fe400078e0027 */
[C---:B------:R-:W-:Y:S11]  /*10210*/  HMMA.1688.F32.TF32 R36, R248.reuse, R6, R80 ;  /* 0x00000006f824723c */ /* 0x040ff60000081050 */
[----:B------:R-:W-:Y:S11]  /*10220*/  @!UPT UIADD3 URZ, URZ, URZ, URZ ;  /* 0x0000003f3f3ff290 */ /* 0x000ff6000fffe03f */
[----:B------:R-:W-:Y:S02]  /*10230*/  @!UPT UIADD3 URZ, URZ, URZ, URZ ;  /* 0x0000003f3f3ff290 */ /* 0x000fe4000fffe03f */
[----:B------:R-:W-:Y:S01]  /*10240*/  MOV R51, R37 ;  /* 0x0000002500337202 */ /* 0x000fe20000000f00 */
[----:B------:R-:W-:Y:S02]  /*10250*/  IMAD.MOV.U32 R50, RZ, RZ, R36 ;  /* 0x000000ffff327224 */ /* 0x000fe400078e0024 */
[----:B------:R-:W-:Y:S02]  /*10260*/  IMAD.MOV.U32 R81, RZ, RZ, R38 ;  /* 0x000000ffff517224 */ /* 0x000fe400078e0026 */
[----:B------:R-:W-:Y:S02]  /*10270*/  IMAD.MOV.U32 R80, RZ, RZ, R39 ;  /* 0x000000ffff507224 */ /* 0x000fe400078e0027 */
[C---:B------:R-:W-:Y:S01]  /*10280*/  HMMA.1688.F32.TF32 R36, R248.reuse, R10, R84 ;  /* 0x0000000af824723c */ /* 0x040fe20000081054 */
[----:B------:R-:W-:Y:S11]  /*10290*/  STL.64 [R1+0x2d0], R40 ;  /* 0x0002d02801007387 */ /* 0x000ff60000100a00 */
[----:B------:R-:W-:Y:S11]  /*102a0*/  @!UPT UIADD3 URZ, URZ, URZ, URZ ;  /* 0x0000003f3f3ff290 */ /* 0x000ff6000fffe03f */
[----:B------:R-:W-:Y:S01]  /*102b0*/  @!UPT UIADD3 URZ, URZ, URZ, URZ ;  /* 0x0000003f3f3ff290 */ /* 0x000fe2000fffe03f */
[----:B------:R-:W-:Y:S02]  /*102c0*/  IMAD.MOV.U32 R49, RZ, RZ, R37 ;  /* 0x000000ffff317224 */ /* 0x000fe400078e0025 */
[----:B------:R-:W-:Y:S02]  /*102d0*/  IMAD.MOV.U32 R48, RZ, RZ, R36 ;  /* 0x000000ffff307224 */ /* 0x000fe400078e0024 */
[----:B------:R-:W-:Y:S02]  /*102e0*/  IMAD.MOV.U32 R85, RZ, RZ, R38 ;  /* 0x000000ffff557224 */ /* 0x000fe400078e0026 */
[----:B------:R-:W-:Y:S02]  /*102f0*/  IMAD.MOV.U32 R84, RZ, RZ, R39 ;  /* 0x000000ffff547224 */ /* 0x000fe400078e0027 */
[C---:B------:R-:W-:Y:S01]  /*10300*/  HMMA.1688.F32.TF32 R36, R248.reuse, R18, R92 ;  /* 0x00000012f824723c */ /* 0x040fe2000008105c */
[----:B------:R1:W-:Y:S07]  /*10310*/  STL.64 [R1+0x2d8], R42 ;  /* 0x0002d82a01007387 */ /* 0x0003ee0000100a00 */
[C---:B-1----:R-:W-:Y:S11]  /*10320*/  HMMA.1688.F32.TF32 R40, R248.reuse, R14, R88 ;  /* 0x0000000ef828723c */ /* 0x042ff60000081058 */
[----:B------:R-:W-:Y:S05]  /*10330*/  @!UPT UIADD3 URZ, URZ, URZ, URZ ;  /* 0x0000003f3f3ff290 */ /* 0x000fea000fffe03f */
[----:B------:R-:W-:Y:S01]  /*10340*/  MOV R93, R36 ;  /* 0x00000024005d7202 */ /* 0x000fe20000000f00 */
[----:B------:R-:W-:Y:S02]  /*10350*/  IMAD.MOV.U32 R92, RZ, RZ, R37 ;  /* 0x000000ffff5c7224 */ /* 0x000fe400078e0025 */
[----:B------:R-:W-:Y:S02]  /*10360*/  IMAD.MOV.U32 R89, RZ, RZ, R38 ;  /* 0x000000ffff597224 */ /* 0x000fe400078e0026 */
[----:B------:R-:W-:Y:S02]  /*10370*/  IMAD.MOV.U32 R88, RZ, RZ, R39 ;  /* 0x000000ffff587224 */ /* 0x000fe400078e0027 */
[C---:B------:R-:W-:Y:S11]  /*10380*/  HMMA.1688.F32.TF32 R36, R248.reuse, R22, R96 ;  /* 0x00000016f824723c */ /* 0x040ff60000081060 */
[----:B------:R-:W-:Y:S11]  /*10390*/  @!UPT UIADD3 URZ, URZ, URZ, URZ ;  /* 0x0000003f3f3ff290 */ /* 0x000ff6000fffe03f */
[----:B------:R-:W-:Y:S02]  /*103a0*/  @!UPT UIADD3 URZ, URZ, URZ, URZ ;  /* 0x0000003f3f3ff290 */ /* 0x000fe4000fffe03f */
[----:B------:R-:W-:Y:S02]  /*103b0*/  IMAD.MOV.U32 R97, RZ, RZ, R36 ;  /* 0x000000ffff617224 */ /* 0x000fe400078e0024 */
[----:B------:R-:W-:Y:S02]  /*103c0*/  IMAD.MOV.U32 R96, RZ, RZ, R37 ;  /* 0x000000ffff607224 */ /* 0x000fe400078e0025 */
[----:B------:R-:W-:Y:S02]  /*103d0*/  IMAD.MOV.U32 R95, RZ, RZ, R38 ;  /* 0x000000ffff5f7224 */ /* 0x000fe400078e0026 */
[----:B------:R-:W-:Y:S02]  /*103e0*/  IMAD.MOV.U32 R94, RZ, RZ, R39 ;  /* 0x000000ffff5e7224 */ /* 0x000fe400078e0027 */
[C---:B------:R-:W-:Y:S08]  /*103f0*/  HMMA.1688.F32.TF32 R36, R248.reuse, R26, R100 ;  /* 0x0000001af824723c */ /* 0x040ff00000081064 */
[----:B------:R-:W-:Y:S08]  /*10400*/  HMMA.1688.F32.TF32 R236, R248, R34, R108 ;  /* 0x00000022f8ec723c */ /* 0x000ff0000008106c */
[C---:B--2---:R-:W-:Y:S08]  /*10410*/  HMMA.1688.F32.TF32 R64, R44.reuse, R6, R112 ;  /* 0x000000062c40723c */ /* 0x044ff00000081070 */
[----:B------:R-:W-:Y:S01]  /*10420*/  HMMA.1688.F32.TF32 R60, R44, R10, R116 ;  /* 0x0000000a2c3c723c */ /* 0x000fe20000081074 */
[----:B------:R-:W-:Y:S01]  /*10430*/  MOV R55, R37 ;  /* 0x0000002500377202 */ /* 0x000fe20000000f00 */
[----:B------:R-:W-:-:S06]  /*10440*/  IMAD.MOV.U32 R54, RZ, RZ, R36 ;  /* 0x000000ffff367224 */ /* 0x000fcc00078e0024 */
[----:B------:R-:W-:Y:S01]  /*10450*/  HMMA.1688.F32.TF32 R56, R44, R14, R120 ;  /* 0x0000000e2c38723c */ /* 0x000fe20000081078 */
[----:B------:R-:W-:Y:S01]  /*10460*/  IMAD.MOV.U32 R99, RZ, RZ, R38 ;  /* 0x000000ffff637224 */ /* 0x000fe200078e0026 */
[----:B------:R-:W-:Y:S01]  /*10470*/  STL.64 [R1+0xb0], R40 ;  /* 0x0000b02801007387 */ /* 0x000fe20000100a00 */
[----:B------:R-:W-:-:S03]  /*10480*/  IMAD.MOV.U32 R98, RZ, RZ, R39 ;  /* 0x000000ffff627224 */ /* 0x000fc600078e0027 */
[----:B------:R-:W-:Y:S02]  /*10490*/  LDS R40, [R2+0x6300] ;  /* 0x0063000002287984 */ /* 0x000fe40000000800 */
[----:B------:R-:W-:Y:S02]  /*104a0*/  HMMA.1688.F32.TF32 R36, R248, R30, R104 ;  /* 0x0000001ef824723c */ /* 0x000fe40000081068 */
[----:B------:R-:W-:Y:S04]  /*104b0*/  STL.64 [R1+0xb8], R42 ;  /* 0x0000b82a01007387 */ /* 0x000fe80000100a00 */
[----:B------:R-:W-:Y:S04]  /*104c0*/  STL [R1+0xc3c], R236 ;  /* 0x000c3cec01007387 */ /* 0x000fe80000100800 */
[----:B------:R-:W-:Y:S04]  /*104d0*/  LDS R42, [R2+0x7300] ;  /* 0x00730000022a7984 */ /* 0x000fe80000000800 */
[----:B------:R-:W-:Y:S04]  /*104e0*/  LDS R41, [R3+0x6300] ;  /* 0x0063000003297984 */ /* 0x000fe80000000800 */
[----:B------:R-:W1:Y:S01]  /*104f0*/  LDS R43, [R3+0x7300] ;  /* 0x00730000032b7984 */ /* 0x000e620000000800 */
[----:B------:R-:W-:Y:S01]  /*10500*/  IMAD.MOV.U32 R74, RZ, RZ, R52 ;  /* 0x000000ffff4a7224 */ /* 0x000fe200078e0034 */
[----:B------:R-:W-:Y:S01]  /*10510*/  MOV R75, R53 ;  /* 0x00000035004b7202 */ /* 0x000fe20000000f00 */
[----:B------:R-:W-:-:S02]  /*10520*/  IMAD.MOV.U32 R72, RZ, RZ, R5 ;  /* 0x000000ffff487224 */ /* 0x000fc400078e0005 */
[----:B------:R-:W-:Y:S01]  /*10530*/  IMAD.MOV.U32 R73, RZ, RZ, R4 ;  /* 0x000000ffff497224 */ /* 0x000fe200078e0004 */
[----:B------:R-:W-:Y:S04]  /*10540*/  STL.64 [R1+0x70], R36 ;  /* 0x0000702401007387 */ /* 0x000fe80000100a00 */
[----:B------:R-:W-:Y:S04]  /*10550*/  STL.64 [R1+0x78], R38 ;  /* 0x0000782601007387 */ /* 0x000fe80000100a00 */
[----:B------:R-:W-:Y:S04]  /*10560*/  STL [R1+0xc38], R237 ;  /* 0x000c38ed01007387 */ /* 0x000fe80000100800 */
[----:B------:R-:W-:Y:S04]  /*10570*/  STL [R1+0xc34], R238 ;  /* 0x000c34ee01007387 */ /* 0x000fe80000100800 */
[----:B------:R-:W-:Y:S04]  /*10580*/  STL [R1+0xc30], R239 ;  /* 0x000c30ef01007387 */ /* 0x000fe80000100800 */
[----:B------:R-:W-:Y:S04]  /*10590*/  STL.64 [R1+0x2c0], R64 ;  /* 0x0002c04001007387 */ /* 0x000fe80000100a00 */
[----:B------:R2:W-:Y:S04]  /*105a0*/  STL.64 [R1+0x2c8], R66 ;  /* 0x0002c84201007387 */ /* 0x0005e80000100a00 */
[----:B------:R-:W-:Y:S04]  /*105b0*/  STL.64 [R1+0x2b0], R60 ;  /* 0x0002b03c01007387 */ /* 0x000fe80000100a00 */
[----:B------:R3:W-:Y:S01]  /*105c0*/  STL.64 [R1+0x2b8], R62 ;  /* 0x0002b83e01007387 */ /* 0x0007e20000100a00 */
[C---:B--2---:R-:W-:Y:S03]  /*105d0*/  HMMA.1688.F32.TF32 R64, R44.reuse, R18, R124 ;  /* 0x000000122c40723c */ /* 0x044fe6000008107c */
[----:B------:R-:W-:Y:S04]  /*105e0*/  STL.64 [R1+0x2a0], R56 ;  /* 0x0002a03801007387 */ /* 0x000fe80000100a00 */
[----:B------:R2:W-:Y:S01]  /*105f0*/  STL.64 [R1+0x2a8], R58 ;  /* 0x0002a83a01007387 */ /* 0x0005e20000100a00 */
[C---:B---3--:R-:W-:Y:S03]  /*10600*/  HMMA.1688.F32.TF32 R60, R44.reuse, R22, R128 ;  /* 0x000000162c3c723c */ /* 0x048fe60000081080 */
[----:B------:R-:W-:Y:S04]  /*10610*/  LDS R36, [R2+0x6380] ;  /* 0x0063800002247984 */ /* 0x000fe80000000800 */
[----:B------:R-:W-:Y:S01]  /*10620*/  LDS R38, [R2+0x7380] ;  /* 0x0073800002267984 */ /* 0x000fe20000000800 */
[----:B--2---:R-:W-:Y:S03]  /*10630*/  HMMA.1688.F32.TF32 R56, R44, R26, R132 ;  /* 0x0000001a2c38723c */ /* 0x004fe60000081084 */
[----:B------:R-:W-:Y:S04]  /*10640*/  LDS R37, [R3+0x6380] ;  /* 0x0063800003257984 */ /* 0x000fe80000000800 */
[----:B------:R-:W2:Y:S04]  /*10650*/  LDS R39, [R3+0x7380] ;  /* 0x0073800003277984 */ /* 0x000ea80000000800 */
[----:B------:R-:W-:Y:S04]  /*10660*/  STL.64 [R1+0x290], R64 ;  /* 0x0002904001007387 */ /* 0x000fe80000100a00 */
[----:B------:R-:W-:Y:S01]  /*10670*/  STL.64 [R1+0x298], R66 ;  /* 0x0002984201007387 */ /* 0x000fe20000100a00 */
[----:B------:R-:W-:-:S02]  /*10680*/  IMAD.MOV.U32 R90, RZ, RZ, R48 ;  /* 0x000000ffff5a7224 */ /* 0x000fc400078e0030 */
[----:B------:R-:W-:Y:S01]  /*10690*/  IMAD.MOV.U32 R91, RZ, RZ, R49 ;  /* 0x000000ffff5b7224 */ /* 0x000fe200078e0031 */
[----:B------:R-:W-:Y:S01]  /*106a0*/  MOV R78, R9 ;  /* 0x00000009004e7202 */ /* 0x000fe20000000f00 */
[----:B------:R-:W-:Y:S01]  /*106b0*/  IMAD.MOV.U32 R86, RZ, RZ, R50 ;  /* 0x000000ffff567224 */ /* 0x000fe200078e0032 */
[----:B------:R-:W-:Y:S04]  /*106c0*/  LDS R100, [R2+0x8080] ;  /* 0x0080800002647984 */ /* 0x000fe80000000800 */
[----:B------:R-:W-:Y:S01]  /*106d0*/  STL.64 [R1+0x270], R56 ;  /* 0x0002703801007387 */ /* 0x000fe20000100a00 */
[----:B------:R-:W-:-:S03]  /*106e0*/  IMAD.MOV.U32 R236, RZ, RZ, R59 ;  /* 0x000000ffffec7224 */ /* 0x000fc600078e003b */
[----:B------:R-:W-:Y:S04]  /*106f0*/  STL.64 [R1+0x280], R60 ;  /* 0x0002803c01007387 */ /* 0x000fe80000100a00 */
[----:B------:R3:W-:Y:S04]  /*10700*/  STL.64 [R1+0x288], R62 ;  /* 0x0002883e01007387 */ /* 0x0007e80000100a00 */
[----:B------:R4:W-:Y:S01]  /*10710*/  STL [R1+0x278], R58 ;  /* 0x0002783a01007387 */ /* 0x0009e20000100800 */
[----:B------:R-:W-:Y:S02]  /*10720*/  IMAD.MOV.U32 R87, RZ, RZ, R51 ;  /* 0x000000ffff577224 */ /* 0x000fe400078e0033 */
[----:B------:R-:W-:Y:S01]  /*10730*/  IMAD.MOV.U32 R79, RZ, RZ, R8 ;  /* 0x000000ffff4f7224 */ /* 0x000fe200078e0008 */
[----:B------:R-:W-:Y:S01]  /*10740*/  LDS R102, [R2+0x9080] ;  /* 0x0090800002667984 */ /* 0x000fe20000000800 */
[----:B---3--:R-:W-:Y:S01]  /*10750*/  HMMA.1688.F32.TF32 R60, R44, R30, R136 ;  /* 0x0000001e2c3c723c */ /* 0x008fe20000081088 */
[----:B------:R-:W-:-:S02]  /*10760*/  IMAD.MOV.U32 R82, RZ, RZ, R13 ;  /* 0x000000ffff527224 */ /* 0x000fc400078e000d */
[----:B------:R-:W-:Y:S01]  /*10770*/  LDS R101, [R3+0x8080] ;  /* 0x0080800003657984 */ /* 0x000fe20000000800 */
[----:B------:R-:W-:-:S03]  /*10780*/  IMAD.MOV.U32 R83, RZ, RZ, R12 ;  /* 0x000000ffff537224 */ /* 0x000fc600078e000c */
[----:B------:R-:W-:Y:S01]  /*10790*/  LDS R103, [R3+0x9080] ;  /* 0x0090800003677984 */ /* 0x000fe20000000800 */
[----:B----4-:R-:W-:Y:S08]  /*107a0*/  HMMA.1688.F32.TF32 R56, R44, R34, R140 ;  /* 0x000000222c38723c */ /* 0x010ff0000008108c */
[----:B------:R-:W-:Y:S07]  /*107b0*/  HMMA.1688.F32.TF32 R44, R240, R6, R144 ;  /* 0x00000006f02c723c */ /* 0x000fee0000081090 */
[----:B------:R-:W-:Y:S04]  /*107c0*/  STL.64 [R1+0x260], R60 ;  /* 0x0002603c01007387 */ /* 0x000fe80000100a00 */
[----:B------:R3:W-:Y:S04]  /*107d0*/  STL.64 [R1+0x268], R62 ;  /* 0x0002683e01007387 */ /* 0x0007e80000100a00 */
[----:B------:R4:W-:Y:S01]  /*107e0*/  STL [R1+0x16c], R59 ;  /* 0x00016c3b01007387 */ /* 0x0009e20000100800 */
[----:B------:R-:W-:-:S02]  /*107f0*/  IMAD.MOV.U32 R237, RZ, RZ, R56 ;  /* 0x000000ffffed7224 */ /* 0x000fc400078e0038 */
[----:B------:R-:W-:Y:S02]  /*10800*/  IMAD.MOV.U32 R238, RZ, RZ, R57 ;  /* 0x000000ffffee7224 */ /* 0x000fe400078e0039 */
[----:B------:R-:W-:Y:S01]  /*10810*/  IMAD.MOV.U32 R239, RZ, RZ, R58 ;  /* 0x000000ffffef7224 */ /* 0x000fe200078e003a */
[C---:B---3--:R-:W-:Y:S02]  /*10820*/  HMMA.1688.F32.TF32 R60, R240.reuse, R14, R152 ;  /* 0x0000000ef03c723c */ /* 0x048fe40000081098 */
[----:B------:R-:W-:Y:S04]  /*10830*/  STL.64 [R1+0x130], R44 ;  /* 0x0001302c01007387 */ /* 0x000fe80000100a00 */
[----:B------:R3:W-:Y:S02]  /*10840*/  STL.64 [R1+0x138], R46 ;  /* 0x0001382e01007387 */ /* 0x0007e40000100a00 */
[C---:B----4-:R-:W-:Y:S08]  /*10850*/  HMMA.1688.F32.TF32 R56, R240.reuse, R10, R148 ;  /* 0x0000000af038723c */ /* 0x050ff00000081094 */
[C---:B---3--:R-:W-:Y:S11]  /*10860*/  HMMA.1688.F32.TF32 R44, R240.reuse, R18, R156 ;  /* 0x00000012f02c723c */ /* 0x048ff6000008109c */
[----:B------:R-:W-:Y:S04]  /*10870*/  @!UPT UIADD3 URZ, URZ, URZ, URZ ;  /* 0x0000003f3f3ff290 */ /* 0x000fe8000fffe03f */
[----:B------:R-:W-:Y:S04]  /*10880*/  STL.64 [R1+0x120], R56 ;  /* 0x0001203801007387 */ /* 0x000fe80000100a00 */
[----:B------:R3:W-:Y:S04]  /*10890*/  STL.64 [R1+0x128], R58 ;  /* 0x0001283a01007387 */ /* 0x0007e80000100a00 */
[----:B------:R-:W-:Y:S04]  /*108a0*/  STL.64 [R1+0x110], R60 ;  /* 0x0001103c01007387 */ /* 0x000fe80000100a00 */
[----:B------:R4:W-:Y:S01]  /*108b0*/  STL.64 [R1+0x118], R62 ;  /* 0x0001183e01007387 */ /* 0x0009e20000100a00 */
[C---:B---3--:R-:W-:Y:S03]  /*108c0*/  HMMA.1688.F32.TF32 R56, R240.reuse, R22, R160 ;  /* 0x00000016f038723c */ /* 0x048fe600000810a0 */
[----:B------:R-:W-:Y:S04]  /*108d0*/  STL.64 [R1+0x100], R44 ;  /* 0x0001002c01007387 */ /* 0x000fe80000100a00 */
[----:B------:R3:W-:Y:S01]  /*108e0*/  STL.64 [R1+0x108], R46 ;  /* 0x0001082e01007387 */ /* 0x0007e20000100a00 */
[----:B----4-:R-:W-:Y:S08]  /*108f0*/  HMMA.1688.F32.TF32 R60, R240, R26, R164 ;  /* 0x0000001af03c723c */ /* 0x010ff000000810a4 */
[----:B-1----:R-:W-:Y:S08]  /*10900*/  HMMA.1688.F32.TF32 R64, R40, R6, R176 ;  /* 0x000000062840723c */ /* 0x002ff000000810b0 */
[----:B--2---:R-:W-:Y:S08]  /*10910*/  HMMA.1688.F32.TF32 R248, R36, R22, R224 ;  /* 0x0000001624f8723c */ /* 0x004ff000000810e0 */
[C---:B---3--:R-:W-:Y:S01]  /*10920*/  HMMA.1688.F32.TF32 R44, R240.reuse, R30, R168 ;  /* 0x0000001ef02c723c */ /* 0x048fe200000810a8 */
[----:B------:R-:W-:Y:S04]  /*10930*/  STL.64 [R1+0x60], R56 ;  /* 0x0000603801007387 */ /* 0x000fe80000100a00 */
[----:B------:R-:W-:Y:S03]  /*10940*/  STL.64 [R1+0x68], R58 ;  /* 0x0000683a01007387 */ /* 0x000fe60000100a00 */
[----:B------:R-:W-:Y:S01]  /*10950*/  HMMA.1688.F32.TF32 R240, R240, R34, R172 ;  /* 0x00000022f0f0723c */ /* 0x000fe200000810ac */
[----:B------:R-:W-:Y:S04]  /*10960*/  STL.64 [R1+0x50], R60 ;  /* 0x0000503c01007387 */ /* 0x000fe80000100a00 */
[----:B------:R1:W-:Y:S03]  /*10970*/  STL.64 [R1+0x58], R62 ;  /* 0x0000583e01007387 */ /* 0x0003e60000100a00 */
[C---:B------:R-:W-:Y:S08]  /*10980*/  HMMA.1688.F32.TF32 R244, R36.reuse, R26, R228 ;  /* 0x0000001a24f4723c */ /* 0x040ff000000810e4 */
[----:B------:R-:W-:Y:S01]  /*10990*/  HMMA.1688.F32.TF32 R232, R36, R30, R232 ;  /* 0x0000001e24e8723c */ /* 0x000fe200000810e8 */
[----:B------:R-:W-:Y:S04]  /*109a0*/  STL.64 [R1+0x40], R44 ;  /* 0x0000402c01007387 */ /* 0x000fe80000100a00 */
[----:B------:R2:W-:Y:S03]  /*109b0*/  STL.64 [R1+0x48], R46 ;  /* 0x0000482e01007387 */ /* 0x0005e60000100a00 */
[----:B-1----:R-:W-:Y:S01]  /*109c0*/  HMMA.1688.F32.TF32 R60, R40, R10, R180 ;  /* 0x0000000a283c723c */ /* 0x002fe200000810b4 */
[----:B------:R-:W-:-:S02]  /*109d0*/  IMAD.MOV.U32 R108, RZ, RZ, R29 ;  /* 0x000000ffff6c7224 */ /* 0x000fc400078e001d */
[----:B------:R-:W-:Y:S02]  /*109e0*/  IMAD.MOV.U32 R109, RZ, RZ, R28 ;  /* 0x000000ffff6d7224 */ /* 0x000fe400078e001c */
[----:B------:R-:W-:Y:S02]  /*109f0*/  IMAD.MOV.U32 R110, RZ, RZ, R25 ;  /* 0x000000ffff6e7224 */ /* 0x000fe400078e0019 */
[----:B------:R-:W-:Y:S02]  /*10a00*/  IMAD.MOV.U32 R111, RZ, RZ, R24 ;  /* 0x000000ffff6f7224 */ /* 0x000fe400078e0018 */
[----:B------:R-:W-:Y:S01]  /*10a10*/  IMAD.MOV.U32 R106, RZ, RZ, R54 ;  /* 0x000000ffff6a7224 */ /* 0x000fe200078e0036 */
[----:B--2---:R-:W-:Y:S01]  /*10a20*/  HMMA.1688.F32.TF32 R44, R40, R14, R184 ;  /* 0x0000000e282c723c */ /* 0x004fe200000810b8 */
[----:B------:R1:W-:Y:S04]  /*10a30*/  STL [R1+0xc2c], R240 ;  /* 0x000c2cf001007387 */ /* 0x0003e80000100800 */
[----:B------:R2:W-:Y:S04]  /*10a40*/  STL [R1+0xc28], R241 ;  /* 0x000c28f101007387 */ /* 0x0005e80000100800 */
[----:B------:R3:W-:Y:S04]  /*10a50*/  STL [R1+0xc24], R242 ;  /* 0x000c24f201007387 */ /* 0x0007e80000100800 */
[----:B------:R4:W-:Y:S04]  /*10a60*/  STL [R1+0xc20], R243 ;  /* 0x000c20f301007387 */ /* 0x0009e80000100800 */
[----:B------:R-:W-:Y:S04]  /*10a70*/  STL.64 [R1+0x250], R64 ;  /* 0x0002504001007387 */ /* 0x000fe80000100a00 */
[----:B------:R-:W-:Y:S04]  /*10a80*/  STL.64 [R1+0x258], R66 ;  /* 0x0002584201007387 */ /* 0x000fe80000100a00 */
[----:B------:R-:W-:Y:S01]  /*10a90*/  STL.64 [R1+0x240], R60 ;  /* 0x0002403c01007387 */ /* 0x000fe20000100a00 */
[----:B-1----:R-:W-:-:S03]  /*10aa0*/  IMAD.MOV.U32 R240, RZ, RZ, R44 ;  /* 0x000000fffff07224 */ /* 0x002fc600078e002c */
[----:B------:R1:W-:Y:S01]  /*10ab0*/  STL.64 [R1+0x248], R62 ;  /* 0x0002483e01007387 */ /* 0x0003e20000100a00 */
[----:B--2---:R-:W-:Y:S02]  /*10ac0*/  IMAD.MOV.U32 R241, RZ, RZ, R45 ;  /* 0x000000fffff17224 */ /* 0x004fe400078e002d */
[----:B---3--:R-:W-:Y:S02]  /*10ad0*/  IMAD.MOV.U32 R242, RZ, RZ, R46 ;  /* 0x000000fffff27224 */ /* 0x008fe400078e002e */
[----:B------:R-:W-:Y:S01]  /*10ae0*/  IMAD.MOV.U32 R107, RZ, RZ, R55 ;  /* 0x000000ffff6b7224 */ /* 0x000fe200078e0037 */
[----:B------:R-:W-:Y:S01]  /*10af0*/  MOV R56, R252 ;  /* 0x000000fc00387202 */ /* 0x000fe20000000f00 */
[----:B----4-:R-:W-:Y:S02]  /*10b00*/  IMAD.MOV.U32 R243, RZ, RZ, R47 ;  /* 0x000000fffff37224 */ /* 0x010fe400078e002f */
[----:B------:R-:W-:Y:S01]  /*10b10*/  IMAD.MOV.U32 R149, RZ, RZ, R92 ;  /* 0x000000ffff957224 */ /* 0x000fe200078e005c */
[----:B------:R-:W-:Y:S01]  /*10b20*/  HMMA.1688.F32.TF32 R44, R40, R22, R192 ;  /* 0x00000016282c723c */ /* 0x000fe200000810c0 */
[----:B------:R-:W-:-:S02]  /*10b30*/  IMAD.MOV.U32 R59, RZ, RZ, R0 ;  /* 0x000000ffff3b7224 */ /* 0x000fc400078e0000 */
[----:B------:R-:W-:Y:S02]  /*10b40*/  IMAD.MOV.U32 R148, RZ, RZ, R93 ;  /* 0x000000ffff947224 */ /* 0x000fe400078e005d */
[----:B------:R-:W-:Y:S02]  /*10b50*/  IMAD.MOV.U32 R155, RZ, RZ, R94 ;  /* 0x000000ffff9b7224 */ /* 0x000fe400078e005e */
[----:B------:R-:W-:Y:S01]  /*10b60*/  IMAD.MOV.U32 R154, RZ, RZ, R95 ;  /* 0x000000ffff9a7224 */ /* 0x000fe200078e005f */
[----:B-1----:R-:W-:Y:S01]  /*10b70*/  HMMA.1688.F32.TF32 R60, R40, R18, R188 ;  /* 0x00000012283c723c */ /* 0x002fe200000810bc */
[----:B------:R-:W-:Y:S02]  /*10b80*/  IMAD.MOV.U32 R57, RZ, RZ, R33 ;  /* 0x000000ffff397224 */ /* 0x000fe400078e0021 */
[----:B------:R-:W-:Y:S01]  /*10b90*/  IMAD.MOV.U32 R151, RZ, RZ, R88 ;  /* 0x000000ffff977224 */ /* 0x000fe200078e0058 */
[----:B------:R-:W-:Y:S01]  /*10ba0*/  MOV R140, R90 ;  /* 0x0000005a008c7202 */ /* 0x000fe20000000f00 */
[----:B------:R-:W-:-:S02]  /*10bb0*/  IMAD.MOV.U32 R58, RZ, RZ, R32 ;  /* 0x000000ffff3a7224 */ /* 0x000fc400078e0020 */
[----:B------:R-:W-:Y:S01]  /*10bc0*/  IMAD.MOV.U32 R150, RZ, RZ, R89 ;  /* 0x000000ffff967224 */ /* 0x000fe200078e0059 */
[----:B------:R-:W-:Y:S01]  /*10bd0*/  HMMA.1688.F32.TF32 R64, R40, R26, R196 ;  /* 0x0000001a2840723c */ /* 0x000fe200000810c4 */
[----:B------:R-:W-:Y:S02]  /*10be0*/  IMAD.MOV.U32 R141, RZ, RZ, R91 ;  /* 0x000000ffff8d7224 */ /* 0x000fe400078e005b */
[----:B------:R-:W-:Y:S02]  /*10bf0*/  IMAD.MOV.U32 R143, RZ, RZ, R84 ;  /* 0x000000ffff8f7224 */ /* 0x000fe400078e0054 */
[----:B------:R-:W-:Y:S02]  /*10c00*/  IMAD.MOV.U32 R142, RZ, RZ, R85 ;  /* 0x000000ffff8e7224 */ /* 0x000fe400078e0055 */
[----:B------:R-:W-:Y:S02]  /*10c10*/  IMAD.MOV.U32 R136, RZ, RZ, R86 ;  /* 0x000000ffff887224 */ /* 0x000fe400078e0056 */
[----:B------:R-:W-:-:S02]  /*10c20*/  IMAD.MOV.U32 R137, RZ, RZ, R87 ;  /* 0x000000ffff897224 */ /* 0x000fc400078e0057 */
[----:B------:R-:W-:Y:S02]  /*10c30*/  IMAD.MOV.U32 R124, RZ, RZ, R78 ;  /* 0x000000ffff7c7224 */ /* 0x000fe400078e004e */
[----:B------:R-:W-:Y:S02]  /*10c40*/  IMAD.MOV.U32 R125, RZ, RZ, R79 ;  /* 0x000000ffff7d7224 */ /* 0x000fe400078e004f */
[----:B------:R-:W-:Y:S01]  /*10c50*/  IMAD.MOV.U32 R126, RZ, RZ, R72 ;  /* 0x000000ffff7e7224 */ /* 0x000fe200078e0048 */
[----:B------:R-:W-:Y:S04]  /*10c60*/  STL.64 [R1+0x220], R60 ;  /* 0x0002203c01007387 */ /* 0x000fe80000100a00 */
[----:B------:R1:W-:Y:S04]  /*10c70*/  STL.64 [R1+0x228], R62 ;  /* 0x0002283e01007387 */ /* 0x0003e80000100a00 */
[----:B------:R-:W-:Y:S04]  /*10c80*/  STL.64 [R1+0x210], R44 ;  /* 0x0002102c01007387 */ /* 0x000fe80000100a00 */
[----:B------:R2:W-:Y:S01]  /*10c90*/  STL.64 [R1+0x218], R46 ;  /* 0x0002182e01007387 */ /* 0x0005e20000100a00 */
[----:B-1----:R-:W-:Y:S01]  /*10ca0*/  HMMA.1688.F32.TF32 R60, R40, R30, R200 ;  /* 0x0000001e283c723c */ /* 0x002fe200000810c8 */
[----:B------:R-:W-:Y:S01]  /*10cb0*/  IMAD.MOV.U32 R171, RZ, RZ, R76 ;  /* 0x000000ffffab7224 */ /* 0x000fe200078e004c */
[----:B------:R-:W-:Y:S01]  /*10cc0*/  MOV R120, R74 ;  /* 0x0000004a00787202 */ /* 0x000fe20000000f00 */
[----:B------:R-:W-:-:S02]  /*10cd0*/  IMAD.MOV.U32 R170, RZ, RZ, R77 ;  /* 0x000000ffffaa7224 */ /* 0x000fc400078e004d */
[----:B------:R-:W-:Y:S02]  /*10ce0*/  IMAD.MOV.U32 R127, RZ, RZ, R73 ;  /* 0x000000ffff7f7224 */ /* 0x000fe400078e0049 */
[----:B------:R-:W-:Y:S01]  /*10cf0*/  IMAD.MOV.U32 R121, RZ, RZ, R75 ;  /* 0x000000ffff797224 */ /* 0x000fe200078e004b */
[----:B--2---:R-:W-:Y:S01]  /*10d00*/  HMMA.1688.F32.TF32 R44, R40, R34, R204 ;  /* 0x00000022282c723c */ /* 0x004fe200000810cc */
[----:B------:R-:W-:Y:S01]  /*10d10*/  IMAD.MOV.U32 R139, RZ, RZ, R80 ;  /* 0x000000ffff8b7224 */ /* 0x000fe200078e0050 */
[----:B------:R-:W-:Y:S01]  /*10d20*/  MOV R168, R82 ;  /* 0x0000005200a87202 */ /* 0x000fe20000000f00 */
[----:B------:R-:W-:Y:S01]  /*10d30*/  IMAD.MOV.U32 R138, RZ, RZ, R81 ;  /* 0x000000ffff8a7224 */ /* 0x000fe200078e0051 */
[----:B------:R-:W-:Y:S01]  /*10d40*/  MOV R152, R97 ;  /* 0x0000006100987202 */ /* 0x000fe20000000f00 */
[----:B------:R-:W-:Y:S01]  /*10d50*/  IMAD.MOV.U32 R169, RZ, RZ, R83 ;  /* 0x000000ffffa97224 */ /* 0x000fe200078e0053 */
[----:B------:R-:W-:Y:S02]  /*10d60*/  LDS R196, [R2+0x8200] ;  /* 0x0082000002c47984 */ /* 0x000fe40000000800 */
[C---:B------:R-:W-:Y:S02]  /*10d70*/  HMMA.1688.F32.TF32 R40, R36.reuse, R6, R208 ;  /* 0x000000062428723c */ /* 0x040fe400000810d0 */
[----:B------:R-:W-:Y:S04]  /*10d80*/  STL.64 [R1+0x200], R64 ;  /* 0x0002004001007387 */ /* 0x000fe80000100a00 */
[----:B------:R-:W-:Y:S04]  /*10d90*/  STL.64 [R1+0x208], R66 ;  /* 0x0002084201007387 */ /* 0x000fe80000100a00 */
[----:B------:R-:W-:Y:S04]  /*10da0*/  STL.64 [R1+0x1f0], R60 ;  /* 0x0001f03c01007387 */ /* 0x000fe80000100a00 */
[----:B------:R1:W-:Y:S04]  /*10db0*/  STL.64 [R1+0x1f8], R62 ;  /* 0x0001f83e01007387 */ /* 0x0003e80000100a00 */
[----:B------:R-:W-:Y:S04]  /*10dc0*/  STL.64 [R1+0x150], R44 ;  /* 0x0001502c01007387 */ /* 0x000fe80000100a00 */
[----:B------:R2:W-:Y:S01]  /*10dd0*/  STL.64 [R1+0x158], R46 ;  /* 0x0001582e01007387 */ /* 0x0005e20000100a00 */
[C---:B-1----:R-:W-:Y:S03]  /*10de0*/  HMMA.1688.F32.TF32 R60, R36.reuse, R10, R212 ;  /* 0x0000000a243c723c */ /* 0x042fe600000810d4 */
[----:B------:R-:W-:Y:S04]  /*10df0*/  STL.64 [R1+0x140], R40 ;  /* 0x0001402801007387 */ /* 0x000fe80000100a00 */
[----:B------:R1:W-:Y:S01]  /*10e00*/  STL.64 [R1+0x148], R42 ;  /* 0x0001482a01007387 */ /* 0x0003e20000100a00 */
[----:B--2---:R-:W-:Y:S01]  /*10e10*/  HMMA.1688.F32.TF32 R44, R36, R14, R216 ;  /* 0x0000000e242c723c */ /* 0x004fe200000810d8 */
[----:B------:R-:W-:-:S02]  /*10e20*/  IMAD.MOV.U32 R153, RZ, RZ, R96 ;  /* 0x000000ffff997224 */ /* 0x000fc400078e0060 */
[----:B------:R-:W-:Y:S01]  /*10e30*/  LDS R198, [R2+0x9200] ;  /* 0x0092000002c67984 */ /* 0x000fe20000000800 */
[----:B------:R-:W-:Y:S02]  /*10e40*/  IMAD.MOV.U32 R159, RZ, RZ, R98 ;  /* 0x000000ffff9f7224 */ /* 0x000fe400078e0062 */
[----:B------:R-:W-:Y:S01]  /*10e50*/  IMAD.MOV.U32 R158, RZ, RZ, R99 ;  /* 0x000000ffff9e7224 */ /* 0x000fe200078e0063 */
[----:B------:R-:W-:Y:S01]  /*10e60*/  LDS R197, [R3+0x8200] ;  /* 0x0082000003c57984 */ /* 0x000fe20000000800 */
[----:B-1----:R-:W-:Y:S01]  /*10e70*/  HMMA.1688.F32.TF32 R40, R36, R18, R220 ;  /* 0x000000122428723c */ /* 0x002fe200000810dc */
[----:B------:R-:W-:Y:S02]  /*10e80*/  IMAD.MOV.U32 R156, RZ, RZ, R106 ;  /* 0x000000ffff9c7224 */ /* 0x000fe400078e006a */
[----:B------:R-:W-:Y:S04]  /*10e90*/  LDS R199, [R3+0x9200] ;  /* 0x0092000003c77984 */ /* 0x000fe80000000800 */
[----:B------:R-:W-:Y:S04]  /*10ea0*/  STL.64 [R1+0x30], R60 ;  /* 0x0000303c01007387 */ /* 0x000fe80000100a00 */
[----:B------:R1:W-:Y:S04]  /*10eb0*/  STL.64 [R1+0x38], R62 ;  /* 0x0000383e01007387 */ /* 0x0003e80000100a00 */
[----:B------:R-:W-:Y:S04]  /*10ec0*/  STL.64 [R1+0x20], R44 ;  /* 0x0000202c01007387 */ /* 0x000fe80000100a00 */
[----:B------:R-:W-:Y:S04]  /*10ed0*/  STL.64 [R1+0x28], R46 ;  /* 0x0000282e01007387 */ /* 0x000fe80000100a00 */
[----:B------:R-:W-:Y:S04]  /*10ee0*/  LDS R228, [R2+0x8280] ;  /* 0x0082800002e47984 */ /* 0x000fe80000000800 */
[----:B------:R-:W-:Y:S04]  /*10ef0*/  STL.64 [R1+0x10], R40 ;  /* 0x0000102801007387 */ /* 0x000fe80000100a00 */
[----:B------:R-:W-:Y:S04]  /*10f00*/  STL.64 [R1+0xbf8], R250 ;  /* 0x000bf8fa01007387 */ /* 0x000fe80000100a00 */
[----:B------:R-:W-:Y:S04]  /*10f10*/  STL.64 [R1+0xbf0], R248 ;  /* 0x000bf0f801007387 */ /* 0x000fe80000100a00 */
[----:B------:R-:W-:Y:S04]  /*10f20*/  STL.64 [R1+0xc08], R246 ;  /* 0x000c08f601007387 */ /* 0x000fe80000100a00 */
[----:B------:R-:W-:Y:S04]  /*10f30*/  STL.64 [R1+0xc00], R244 ;  /* 0x000c00f401007387 */ /* 0x000fe80000100a00 */
[----:B------:R-:W-:Y:S04]  /*10f40*/  STL.64 [R1+0xc18], R234 ;  /* 0x000c18ea01007387 */ /* 0x000fe80000100a00 */
[----:B------:R-:W-:Y:S04]  /*10f50*/  STL.64 [R1+0xc10], R232 ;  /* 0x000c10e801007387 */ /* 0x000fe80000100a00 */
[----:B------:R-:W1:Y:S04]  /*10f60*/  LDL.LU R29, [R1+0xc6c] ;  /* 0x000c6c00011d7983 */ /* 0x000e680000300800 */
[----:B------:R-:W2:Y:S04]  /*10f70*/  LDL.LU R28, [R1+0xc68] ;  /* 0x000c6800011c7983 */ /* 0x000ea80000300800 */
[----:B------:R-:W3:Y:S04]  /*10f80*/  LDL.LU R25, [R1+0xc64] ;  /* 0x000c640001197983 */ /* 0x000ee80000300800 */
[----:B------:R-:W4:Y:S01]  /*10f90*/  LDL.LU R24, [R1+0xc60] ;  /* 0x000c600001187983 */ /* 0x000f220000300800 */
[----:B------:R-:W-:-:S02]  /*10fa0*/  IMAD.MOV.U32 R64, RZ, RZ, R16 ;  /* 0x000000ffff407224 */ /* 0x000fc400078e0010 */
[----:B------:R-:W-:Y:S01]  /*10fb0*/  IMAD.MOV.U32 R65, RZ, RZ, R17 ;  /* 0x000000ffff417224 */ /* 0x000fe200078e0011 */
[----:B------:R-:W4:Y:S01]  /*10fc0*/  LDL.LU R16, [R1+0xc5c] ;  /* 0x000c5c0001107983 */ /* 0x000f220000300800 */
[----:B------:R-:W-:Y:S02]  /*10fd0*/  IMAD.MOV.U32 R66, RZ, RZ, R20 ;  /* 0x000000ffff427224 */ /* 0x000fe400078e0014 */
[----:B------:R-:W-:Y:S01]  /*10fe0*/  IMAD.MOV.U32 R67, RZ, RZ, R21 ;  /* 0x000000ffff437224 */ /* 0x000fe200078e0015 */
[----:B------:R-:W4:Y:S04]  /*10ff0*/  LDL.LU R17, [R1+0xc58] ;  /* 0x000c580001117983 */ /* 0x000f280000300800 */
[----:B------:R-:W4:Y:S04]  /*11000*/  LDL.LU R20, [R1+0xc54] ;  /* 0x000c540001147983 */ /* 0x000f280000300800 */
[----:B------:R-:W4:Y:S04]  /*11010*/  LDL.LU R21, [R1+0xc50] ;  /* 0x000c500001157983 */ /* 0x000f280000300800 */
[----:B------:R-:W-:Y:S04]  /*11020*/  LDS R230, [R2+0x9280] ;  /* 0x0092800002e67984 */ /* 0x000fe80000000800 */
[----:B------:R-:W-:Y:S04]  /*11030*/  LDS R229, [R3+0x8280] ;  /* 0x0082800003e57984 */ /* 0x000fe80000000800 */
[----:B------:R-:W-:Y:S04]  /*11040*/  LDS R231, [R3+0x9280] ;  /* 0x0092800003e77984 */ /* 0x000fe80000000800 */
[----:B------:R-:W-:Y:S04]  /*11050*/  LDS R164, [R2+0x8180] ;  /* 0x0081800002a47984 */ /* 0x000fe80000000800 */
[----:B------:R-:W-:Y:S04]  /*11060*/  LDS R166, [R2+0x9180] ;  /* 0x0091800002a67984 */ /* 0x000fe80000000800 */
[----:B------:R-:W-:Y:S04]  /*11070*/  LDS R165, [R3+0x8180] ;  /* 0x0081800003a57984 */ /* 0x000fe80000000800 */
[----:B------:R-:W-:Y:S01]  /*11080*/  LDS R167, [R3+0x9180] ;  /* 0x0091800003a77984 */ /* 0x000fe20000000800 */
[----:B-1----:R-:W-:Y:S01]  /*11090*/  IMAD.MOV.U32 R63, RZ, RZ, R29 ;  /* 0x000000ffff3f7224 */ /* 0x002fe200078e001d */
[----:B--2---:R-:W-:Y:S01]  /*110a0*/  MOV R62, R28 ;  /* 0x0000001c003e7202 */ /* 0x004fe20000000f00 */
[----:B---3--:R-:W-:-:S02]  /*110b0*/  IMAD.MOV.U32 R61, RZ, RZ, R25 ;  /* 0x000000ffff3d7224 */ /* 0x008fc400078e0019 */
[----:B----4-:R-:W-:Y:S02]  /*110c0*/  IMAD.MOV.U32 R60, RZ, RZ, R24 ;  /* 0x000000ffff3c7224 */ /* 0x010fe400078e0018 */
[----:B------:R-:W2:Y:S04]  /*110d0*/  LDL.LU R24, [R1+0xc4c] ;  /* 0x000c4c0001187983 */ /* 0x000ea80000300800 */
[----:B------:R-:W3:Y:S04]  /*110e0*/  LDL.LU R25, [R1+0xc48] ;  /* 0x000c480001197983 */ /* 0x000ee80000300800 */
[----:B------:R-:W4:Y:S04]  /*110f0*/  LDL.LU R28, [R1+0xc44] ;  /* 0x000c4400011c7983 */ /* 0x000f280000300800 */
[----:B------:R-:W2:Y:S04]  /*11100*/  LDL.LU R29, [R1+0xc40] ;  /* 0x000c4000011d7983 */ /* 0x000ea80000300800 */
[----:B------:R-:W2:Y:S04]  /*11110*/  LDL.LU R52, [R1+0x340] ;  /* 0x0003400001347983 */ /* 0x000ea80000300800 */
[----:B------:R-:W2:Y:S04]  /*11120*/  LDL.LU R53, [R1+0x344] ;  /* 0x0003440001357983 */ /* 0x000ea80000300800 */
[----:B------:R-:W2:Y:S04]  /*11130*/  LDL.LU R54, [R1+0x348] ;  /* 0x0003480001367983 */ /* 0x000ea80000300800 */
[----:B------:R-:W2:Y:S04]  /*11140*/  LDL.LU R55, [R1+0x34c] ;  /* 0x00034c0001377983 */ /* 0x000ea80000300800 */
[----:B------:R-:W2:Y:S04]  /*11150*/  LDL R105, [R1+0x370] ;  /* 0x0003700001697983 */ /* 0x000ea80000100800 */
        /* <DEDUP_REMOVED lines=8> */
[----:B------:R-:W-:Y:S01]  /*111e0*/  MOV R252, R42 ;  /* 0x0000002a00fc7202 */ /* 0x000fe20000000f00 */
[----:B------:R-:W-:-:S02]  /*111f0*/  IMAD.MOV.U32 R0, RZ, RZ, R43 ;  /* 0x000000ffff007224 */ /* 0x000fc400078e002b */
[----:B------:R-:W4:Y:S04]  /*11200*/  LDL.LU R122, [R1+0x2f8] ;  /* 0x0002f800017a7983 */ /* 0x000f280000300800 */
[----:B------:R-:W4:Y:S01]  /*11210*/  LDL.LU R123, [R1+0x2fc] ;  /* 0x0002fc00017b7983 */ /* 0x000f220000300800 */
[----:B------:R-:W-:Y:S07]  /*11220*/  HMMA.1688.F32.TF32 R32, R36, R34, R56 ;  /* 0x000000222420723c */ /* 0x000fee0000081038 */
[----:B------:R-:W-:-:S02]  /*11230*/  IMAD.MOV.U32 R56, RZ, RZ, R21 ;  /* 0x000000ffff387224 */ /* 0x000fc400078e0015 */
[----:B------:R-:W-:Y:S02]  /*11240*/  IMAD.MOV.U32 R57, RZ, RZ, R20 ;  /* 0x000000ffff397224 */ /* 0x000fe400078e0014 */
[----:B------:R-:W-:Y:S02]  /*11250*/  IMAD.MOV.U32 R58, RZ, RZ, R17 ;  /* 0x000000ffff3a7224 */ /* 0x000fe400078e0011 */
[----:B------:R-:W-:Y:S02]  /*11260*/  IMAD.MOV.U32 R59, RZ, RZ, R16 ;  /* 0x000000ffff3b7224 */ /* 0x000fe400078e0010 */
[----:B------:R-:W-:Y:S01]  /*11270*/  IMAD.MOV.U32 R157, RZ, RZ, R107 ;  /* 0x000000ffff9d7224 */ /* 0x000fe200078e006b */
[----:B--2---:R-:W1:Y:S01]  /*11280*/  LDSM.16.M88.4 R4, [R105+0x10080] ;  /* 0x010080006904783b */ /* 0x004e620000000200 */
[----:B------:R-:W-:Y:S01]  /*11290*/  IMAD.MOV.U32 R48, RZ, RZ, R29 ;  /* 0x000000ffff307224 */ /* 0x000fe200078e001d */
[----:B---3--:R-:W-:Y:S01]  /*112a0*/  MOV R50, R25 ;  /* 0x0000001900327202 */ /* 0x008fe20000000f00 */
[----:B----4-:R-:W-:Y:S01]  /*112b0*/  IMAD.MOV.U32 R49, RZ, RZ, R28 ;  /* 0x000000ffff317224 */ /* 0x010fe200078e001c */
[----:B------:R-:W2:Y:S01]  /*112c0*/  LDSM.16.M88.4 R8, [R105+0x11080] ;  /* 0x011080006908783b */ /* 0x000ea20000000200 */
[----:B------:R-:W-:-:S03]  /*112d0*/  IMAD.MOV.U32 R51, RZ, RZ, R24 ;  /* 0x000000ffff337224 */ /* 0x000fc600078e0018 */
[----:B------:R-:W3:Y:S04]  /*112e0*/  LDSM.16.M88.4 R12, [R105+0x12080] ;  /* 0x01208000690c783b */ /* 0x000ee80000000200 */
[----:B------:R-:W2:Y:S04]  /*112f0*/  LDSM.16.M88.4 R16, [R105+0x13080] ;  /* 0x013080006910783b */ /* 0x000ea80000000200 */
[----:B------:R-:W2:Y:S04]  /*11300*/  LDSM.16.M88.4 R20, [R105+0x14080] ;  /* 0x014080006914783b */ /* 0x000ea80000000200 */
[----:B------:R-:W2:Y:S04]  /*11310*/  LDSM.16.M88.4 R24, [R105+0x15080] ;  /* 0x015080006918783b */ /* 0x000ea80000000200 */
[----:B------:R-:W2:Y:S04]  /*11320*/  LDSM.16.M88.4 R28, [R105+0x16080] ;  /* 0x01608000691c783b */ /* 0x000ea80000000200 */
[----:B------:R-:W2:Y:S01]  /*11330*/  LDSM.16.M88.4 R36, [R105+0x17080] ;  /* 0x017080006924783b */ /* 0x000ea20000000200 */
[C---:B-1----:R-:W-:Y:S03]  /*11340*/  HMMA.1688.F32.TF32 R40, R68.reuse, R4, R116 ;  /* 0x000000044428723c */ /* 0x042fe60000081074 */
        /* <DEDUP_REMOVED lines=36> */
[C---:B--2---:R-:W-:Y:S08]  /*11590*/  HMMA.1688.F32.TF32 R44, R68.reuse, R8, R112 ;  /* 0x00000008442c723c */ /* 0x044ff00000081070 */
[C---:B---3--:R-:W-:Y:S08]  /*115a0*/  HMMA.1688.F32.TF32 R48, R68.reuse, R12, R48 ;  /* 0x0000000c4430723c */ /* 0x048ff00000081030 */
[C---:B------:R-:W-:Y:S08]  /*115b0*/  HMMA.1688.F32.TF32 R52, R68.reuse, R16, R52 ;  /* 0x000000104434723c */ /* 0x040ff00000081034 */
[C---:B------:R-:W-:Y:S08]  /*115c0*/  HMMA.1688.F32.TF32 R56, R68.reuse, R20, R56 ;  /* 0x000000144438723c */ /* 0x040ff00000081038 */
[C---:B------:R-:W-:Y:S08]  /*115d0*/  HMMA.1688.F32.TF32 R60, R68.reuse, R24, R60 ;  /* 0x00000018443c723c */ /* 0x040ff0000008103c */
[C---:B------:R-:W-:Y:S08]  /*115e0*/  HMMA.1688.F32.TF32 R64, R68.reuse, R28, R64 ;  /* 0x0000001c4440723c */ /* 0x040ff00000081040 */
[----:B------:R-:W-:Y:S01]  /*115f0*/  HMMA.1688.F32.TF32 R68, R68, R36, R108 ;  /* 0x000000244444723c */ /* 0x000fe2000008106c */
[----:B------:R-:W2:Y:S04]  /*11600*/  LDL.LU R108, [R1+0x320] ;  /* 0x00032000016c7983 */ /* 0x000ea80000300800 */
[----:B------:R-:W2:Y:S04]  /*11610*/  LDL.LU R109, [R1+0x324] ;  /* 0x00032400016d7983 */ /* 0x000ea80000300800 */
[----:B------:R-:W2:Y:S04]  /*11620*/  LDL.LU R110, [R1+0x328] ;  /* 0x00032800016e7983 */ /* 0x000ea80000300800 */
[----:B------:R-:W2:Y:S04]  /*11630*/  LDL.LU R111, [R1+0x32c] ;  /* 0x00032c00016f7983 */ /* 0x000ea80000300800 */
[----:B------:R-:W3:Y:S04]  /*11640*/  LDL.LU R104, [R1+0x330] ;  /* 0x0003300001687983 */ /* 0x000ee80000300800 */
        /* <DEDUP_REMOVED lines=22> */
[----:B------:R-:W3:Y:S01]  /*117b0*/  LDL.LU R187, [R1+0x28c] ;  /* 0x00028c0001bb7983 */ /* 0x000ee20000300800 */
[C---:B----4-:R-:W-:Y:S08]  /*117c0*/  HMMA.1688.F32.TF32 R92, R100.reuse, R24, R92 ;  /* 0x00000018645c723c */ /* 0x050ff0000008105c */
        /* <DEDUP_REMOVED lines=11> */
[----:B------:R-:W-:-:S02]  /*11880*/  IMAD.MOV.U32 R191, RZ, RZ, R236 ;  /* 0x000000ffffbf7224 */ /* 0x000fc400078e00ec */
[----:B------:R-:W-:Y:S02]  /*11890*/  IMAD.MOV.U32 R212, RZ, RZ, R237 ;  /* 0x000000ffffd47224 */ /* 0x000fe400078e00ed */
[----:B------:R-:W-:Y:S02]  /*118a0*/  IMAD.MOV.U32 R213, RZ, RZ, R238 ;  /* 0x000000ffffd57224 */ /* 0x000fe400078e00ee */
[----:B------:R-:W-:Y:S01]  /*118b0*/  IMAD.MOV.U32 R214, RZ, RZ, R239 ;  /* 0x000000ffffd67224 */ /* 0x000fe200078e00ef */
[C---:B-1----:R-:W-:Y:S08]  /*118c0*/  HMMA.1688.F32.TF32 R116, R132.reuse, R16, R116 ;  /* 0x000000108474723c */ /* 0x042ff00000081074 */
[C---:B--2---:R-:W-:Y:S08]  /*118d0*/  HMMA.1688.F32.TF32 R108, R132.reuse, R8, R108 ;  /* 0x00000008846c723c */ /* 0x044ff0000008106c */
[C---:B------:R-:W-:Y:S08]  /*118e0*/  HMMA.1688.F32.TF32 R120, R132.reuse, R20, R120 ;  /* 0x000000148478723c */ /* 0x040ff00000081078 */
[C---:B---3--:R-:W-:Y:S08]  /*118f0*/  HMMA.1688.F32.TF32 R104, R132.reuse, R4, R104 ;  /* 0x000000048468723c */ /* 0x048ff00000081068 */
        /* <DEDUP_REMOVED lines=44> */
[C---:B------:R-:W-:Y:S08]  /*11bc0*/  HMMA.1688.F32.TF32 R184, R196.reuse, R20, R184 ;  /* 0x00000014c4b8723c */ /* 0x040ff000000810b8 */
[C---:B--2---:R-:W-:Y:S08]  /*11bd0*/  HMMA.1688.F32.TF32 R168, R196.reuse, R4, R168 ;  /* 0x00000004c4a8723c */ /* 0x044ff000000810a8 */
[C---:B---3--:R-:W-:Y:S08]  /*11be0*/  HMMA.1688.F32.TF32 R172, R196.reuse, R8, R172 ;  /* 0x00000008c4ac723c */ /* 0x048ff000000810ac */
[C---:B----4-:R-:W-:Y:S08]  /*11bf0*/  HMMA.1688.F32.TF32 R176, R196.reuse, R12, R176 ;  /* 0x0000000cc4b0723c */ /* 0x050ff000000810b0 */
[C---:B------:R-:W-:Y:S08]  /*11c00*/  HMMA.1688.F32.TF32 R180, R196.reuse, R16, R180 ;  /* 0x00000010c4b4723c */ /* 0x040ff000000810b4 */
[C---:B------:R-:W-:Y:S08]  /*11c10*/  HMMA.1688.F32.TF32 R188, R196.reuse, R24, R188 ;  /* 0x00000018c4bc723c */ /* 0x040ff000000810bc */
[C---:B------:R-:W-:Y:S08]  /*11c20*/  HMMA.1688.F32.TF32 R192, R196.reuse, R28, R192 ;  /* 0x0000001cc4c0723c */ /* 0x040ff000000810c0 */
[----:B------:R-:W-:Y:S07]  /*11c30*/  HMMA.1688.F32.TF32 R196, R196, R36, R212 ;  /* 0x00000024c4c4723c */ /* 0x000fee00000810d4 */
[----:B------:R1:W-:Y:S01]  /*11c40*/  STL [R1+0xb80], R188 ;  /* 0x000b80bc01007387 */ /* 0x0003e20000100800 */
[C---:B------:R-:W-:Y:S03]  /*11c50*/  HMMA.1688.F32.TF32 R200, R228.reuse, R4, R200 ;  /* 0x00000004e4c8723c */ /* 0x040fe600000810c8 */
[----:B------:R2:W-:Y:S04]  /*11c60*/  STL [R1+0xb7c], R189 ;  /* 0x000b7cbd01007387 */ /* 0x0005e80000100800 */
[----:B------:R3:W-:Y:S04]  /*11c70*/  STL [R1+0xb78], R190 ;  /* 0x000b78be01007387 */ /* 0x0007e80000100800 */
[----:B------:R2:W-:Y:S04]  /*11c80*/  STL [R1+0xb74], R191 ;  /* 0x000b74bf01007387 */ /* 0x0005e80000100800 */
[----:B------:R-:W-:Y:S01]  /*11c90*/  STL [R1+0xb8c], R192 ;  /* 0x000b8cc001007387 */ /* 0x000fe20000100800 */
[C---:B------:R-:W-:Y:S03]  /*11ca0*/  HMMA.1688.F32.TF32 R204, R228.reuse, R8, R204 ;  /* 0x00000008e4cc723c */ /* 0x040fe600000810cc */
[----:B------:R-:W-:Y:S04]  /*11cb0*/  STL [R1+0xb88], R193 ;  /* 0x000b88c101007387 */ /* 0x000fe80000100800 */
[----:B------:R-:W-:Y:S04]  /*11cc0*/  STL [R1+0xb84], R194 ;  /* 0x000b84c201007387 */ /* 0x000fe80000100800 */
[----:B------:R-:W-:Y:S04]  /*11cd0*/  STL [R1+0xb70], R195 ;  /* 0x000b70c301007387 */ /* 0x000fe80000100800 */
[----:B------:R-:W4:Y:S04]  /*11ce0*/  LDL.LU R212, [R1+0x100] ;  /* 0x0001000001d47983 */ /* 0x000f280000300800 */
[----:B------:R-:W4:Y:S04]  /*11cf0*/  LDL.LU R213, [R1+0x104] ;  /* 0x0001040001d57983 */ /* 0x000f280000300800 */
[----:B------:R-:W4:Y:S04]  /*11d00*/  LDL.LU R214, [R1+0x108] ;  /* 0x0001080001d67983 */ /* 0x000f280000300800 */
[----:B------:R-:W4:Y:S04]  /*11d10*/  LDL.LU R215, [R1+0x10c] ;  /* 0x00010c0001d77983 */ /* 0x000f280000300800 */
        /* <DEDUP_REMOVED lines=16> */
[----:B------:R-:W4:Y:S04]  /*11e20*/  LDL.LU R220, [R1+0x50] ;  /* 0x0000500001dc7983 */ /* 0x000f280000300800 */
[----:B------:R-:W4:Y:S04]  /*11e30*/  LDL.LU R221, [R1+0x54] ;  /* 0x0000540001dd7983 */ /* 0x000f280000300800 */
[----:B------:R-:W4:Y:S04]  /*11e40*/  LDL.LU R222, [R1+0x58] ;  /* 0x0000580001de7983 */ /* 0x000f280000300800 */
[----:B------:R-:W4:Y:S01]  /*11e50*/  LDL.LU R223, [R1+0x5c] ;  /* 0x00005c0001df7983 */ /* 0x000f220000300800 */
[----:B------:R-:W-:Y:S03]  /*11e60*/  HMMA.1688.F32.TF32 R208, R228, R12, R208 ;  /* 0x0000000ce4d0723c */ /* 0x000fe600000810d0 */
[----:B------:R-:W4:Y:S04]  /*11e70*/  LDL.LU R224, [R1+0x40] ;  /* 0x0000400001e07983 */ /* 0x000f280000300800 */
[----:B------:R-:W4:Y:S04]  /*11e80*/  LDL.LU R225, [R1+0x44] ;  /* 0x0000440001e17983 */ /* 0x000f280000300800 */
[----:B------:R-:W4:Y:S04]  /*11e90*/  LDL.LU R226, [R1+0x48] ;  /* 0x0000480001e27983 */ /* 0x000f280000300800 */
[----:B------:R-:W4:Y:S08]  /*11ea0*/  LDL.LU R227, [R1+0x4c] ;  /* 0x00004c0001e37983 */ /* 0x000f300000300800 */
        /* <DEDUP_REMOVED lines=8> */
[----:B-1----:R-:W4:Y:S04]  /*11f30*/  LDL.LU R188, [R1+0x250] ;  /* 0x0002500001bc7983 */ /* 0x002f280000300800 */
[----:B--2---:R-:W2:Y:S04]  /*11f40*/  LDL.LU R189, [R1+0x254] ;  /* 0x0002540001bd7983 */ /* 0x004ea80000300800 */
[----:B---3--:R-:W2:Y:S04]  /*11f50*/  LDL.LU R190, [R1+0x258] ;  /* 0x0002580001be7983 */ /* 0x008ea80000300800 */
[----:B------:R-:W2:Y:S01]  /*11f60*/  LDL.LU R191, [R1+0x25c] ;  /* 0x00025c0001bf7983 */ /* 0x000ea20000300800 */
[----:B------:R-:W-:Y:S01]  /*11f70*/  IMAD.MOV.U32 R244, RZ, RZ, R240 ;  /* 0x000000fffff47224 */ /* 0x000fe200078e00f0 */
[----:B------:R-:W-:Y:S01]  /*11f80*/  MOV R246, R242 ;  /* 0x000000f200f67202 */ /* 0x000fe20000000f00 */
[----:B------:R-:W-:-:S02]  /*11f90*/  IMAD.MOV.U32 R245, RZ, RZ, R241 ;  /* 0x000000fffff57224 */ /* 0x000fc400078e00f1 */
[----:B------:R-:W-:Y:S01]  /*11fa0*/  IMAD.MOV.U32 R247, RZ, RZ, R243 ;  /* 0x000000fffff77224 */ /* 0x000fe200078e00f3 */
[C---:B----4-:R-:W-:Y:S11]  /*11fb0*/  HMMA.1688.F32.TF32 R212, R228.reuse, R16, R212 ;  /* 0x00000010e4d4723c */ /* 0x050ff600000810d4 */
[----:B------:R-:W-:Y:S11]  /*11fc0*/  @!UPT UIADD3 URZ, URZ, URZ, URZ ;  /* 0x0000003f3f3ff290 */ /* 0x000ff6000fffe03f */
[----:B------:R-:W-:Y:S01]  /*11fd0*/  @!UPT UIADD3 URZ, URZ, URZ, URZ ;  /* 0x0000003f3f3ff290 */ /* 0x000fe2000fffe03f */
[----:B------:R-:W-:Y:S04]  /*11fe0*/  STL [R1+0xbcc], R212 ;  /* 0x000bccd401007387 */ /* 0x000fe80000100800 */
[----:B------:R-:W-:Y:S04]  /*11ff0*/  STL [R1+0xbc8], R213 ;  /* 0x000bc8d501007387 */ /* 0x000fe80000100800 */
[----:B------:R-:W-:Y:S01]  /*12000*/  STL [R1+0xbc4], R214 ;  /* 0x000bc4d601007387 */ /* 0x000fe20000100800 */
[C---:B------:R-:W-:Y:S03]  /*12010*/  HMMA.1688.F32.TF32 R216, R228.reuse, R20, R216 ;  /* 0x00000014e4d8723c */ /* 0x040fe600000810d8 */
[----:B------:R-:W-:Y:S04]  /*12020*/  STL [R1+0xbc0], R215 ;  /* 0x000bc0d701007387 */ /* 0x000fe80000100800 */
[----:B------:R-:W3:Y:S04]  /*12030*/  LDL.LU R240, [R1+0xc2c] ;  /* 0x000c2c0001f07983 */ /* 0x000ee80000300800 */
[----:B------:R-:W3:Y:S04]  /*12040*/  LDL.LU R241, [R1+0xc28] ;  /* 0x000c280001f17983 */ /* 0x000ee80000300800 */
[----:B------:R-:W3:Y:S04]  /*12050*/  LDL.LU R242, [R1+0xc24] ;  /* 0x000c240001f27983 */ /* 0x000ee80000300800 */
[----:B------:R-:W3:Y:S01]  /*12060*/  LDL.LU R243, [R1+0xc20] ;  /* 0x000c200001f37983 */ /* 0x000ee20000300800 */
[----:B------:R-:W-:Y:S03]  /*12070*/  HMMA.1688.F32.TF32 R220, R228, R24, R220 ;  /* 0x00000018e4dc723c */ /* 0x000fe600000810dc */
[----:B------:R-:W-:Y:S04]  /*12080*/  STL [R1+0xbdc], R216 ;  /* 0x000bdcd801007387 */ /* 0x000fe80000100800 */
[----:B------:R-:W-:Y:S04]  /*12090*/  STL [R1+0xbd8], R217 ;  /* 0x000bd8d901007387 */ /* 0x000fe80000100800 */
[----:B------:R-:W-:Y:S04]  /*120a0*/  STL [R1+0xbd4], R218 ;  /* 0x000bd4da01007387 */ /* 0x000fe80000100800 */
[----:B------:R-:W-:Y:S08]  /*120b0*/  STL [R1+0xbd0], R219 ;  /* 0x000bd0db01007387 */ /* 0x000ff00000100800 */
        /* <DEDUP_REMOVED lines=8> */
[C---:B------:R-:W-:Y:S08]  /*12140*/  HMMA.1688.F32.TF32 R136, R164.reuse, R4, R136 ;  /* 0x00000004a488723c */ /* 0x040ff00000081088 */
        /* <DEDUP_REMOVED lines=10> */
[----:B------:R-:W2:Y:S02]  /*121f0*/  LDS R239, [R3+0x9300] ;  /* 0x0093000003ef7984 */ /* 0x000ea40000000800 */
[C---:B--2---:R-:W-:Y:S08]  /*12200*/  HMMA.1688.F32.TF32 R196, R236.reuse, R4, R188 ;  /* 0x00000004ecc4723c */ /* 0x044ff000000810bc */
[C---:B------:R-:W-:Y:S11]  /*12210*/  HMMA.1688.F32.TF32 R208, R236.reuse, R12, R244 ;  /* 0x0000000cecd0723c */ /* 0x040ff600000810f4 */
[----:B------:R-:W-:Y:S04]  /*12220*/  @!UPT UIADD3 URZ, URZ, URZ, URZ ;  /* 0x0000003f3f3ff290 */ /* 0x000fe8000fffe03f */
[----:B------:R1:W-:Y:S04]  /*12230*/  STL.64 [R1], R196 ;  /* 0x000000c401007387 */ /* 0x0003e80000100a00 */
[----:B------:R-:W-:Y:S04]  /*12240*/  STL.64 [R1+0x8], R198 ;  /* 0x000008c601007387 */ /* 0x000fe80000100a00 */
[----:B------:R-:W2:Y:S04]  /*12250*/  LDL.LU R204, [R1+0x210] ;  /* 0x0002100001cc7983 */ /* 0x000ea80000300800 */
[----:B------:R-:W2:Y:S04]  /*12260*/  LDL.LU R205, [R1+0x214] ;  /* 0x0002140001cd7983 */ /* 0x000ea80000300800 */
[----:B------:R-:W2:Y:S04]  /*12270*/  LDL.LU R206, [R1+0x218] ;  /* 0x0002180001ce7983 */ /* 0x000ea80000300800 */
[----:B------:R-:W2:Y:S01]  /*12280*/  LDL.LU R207, [R1+0x21c] ;  /* 0x00021c0001cf7983 */ /* 0x000ea20000300800 */
[----:B------:R-:W-:Y:S01]  /*12290*/  IMAD.MOV.U32 R201, RZ, RZ, R208 ;  /* 0x000000ffffc97224 */ /* 0x000fe200078e00d0 */
[----:B-1----:R-:W-:Y:S01]  /*122a0*/  MOV R196, R210 ;  /* 0x000000d200c47202 */ /* 0x002fe20000000f00 */
[----:B------:R-:W-:Y:S01]  /*122b0*/  IMAD.MOV.U32 R202, RZ, RZ, R209 ;  /* 0x000000ffffca7224 */ /* 0x000fe200078e00d1 */
[----:B------:R-:W2:Y:S01]  /*122c0*/  LDL.LU R208, [R1+0x200] ;  /* 0x0002000001d07983 */ /* 0x000ea20000300800 */
[----:B------:R-:W-:Y:S01]  /*122d0*/  IMAD.MOV.U32 R197, RZ, RZ, R211 ;  /* 0x000000ffffc57224 */ /* 0x000fe200078e00d3 */
[C---:B------:R-:W-:Y:S02]  /*122e0*/  HMMA.1688.F32.TF32 R188, R236.reuse, R8, R232 ;  /* 0x00000008ecbc723c */ /* 0x040fe400000810e8 */
        /* <DEDUP_REMOVED lines=19> */
[----:B----4-:R-:W-:Y:S03]  /*12420*/  HMMA.1688.F32.TF32 R212, R236, R16, R248 ;  /* 0x00000010ecd4723c */ /* 0x010fe600000810f8 */
[----:B------:R-:W4:Y:S04]  /*12430*/  LDL.LU R248, [R1+0x20] ;  /* 0x0000200001f87983 */ /* 0x000f280000300800 */
[----:B------:R-:W4:Y:S04]  /*12440*/  LDL.LU R249, [R1+0x24] ;  /* 0x0000240001f97983 */ /* 0x000f280000300800 */
[----:B------:R-:W4:Y:S04]  /*12450*/  LDL.LU R250, [R1+0x28] ;  /* 0x0000280001fa7983 */ /* 0x000f280000300800 */
[----:B------:R-:W4:Y:S01]  /*12460*/  LDL.LU R251, [R1+0x2c] ;  /* 0x00002c0001fb7983 */ /* 0x000f220000300800 */
[----:B------:R-:W-:-:S02]  /*12470*/  IMAD.MOV.U32 R192, RZ, RZ, R188 ;  /* 0x000000ffffc07224 */ /* 0x000fc400078e00bc */
[----:B------:R-:W-:Y:S02]  /*12480*/  IMAD.MOV.U32 R193, RZ, RZ, R189 ;  /* 0x000000ffffc17224 */ /* 0x000fe400078e00bd */
[----:B------:R-:W-:Y:S02]  /*12490*/  IMAD.MOV.U32 R194, RZ, RZ, R190 ;  /* 0x000000ffffc27224 */ /* 0x000fe400078e00be */
[----:B------:R-:W-:Y:S02]  /*124a0*/  IMAD.MOV.U32 R188, RZ, RZ, R191 ;  /* 0x000000ffffbc7224 */ /* 0x000fe400078e00bf */
[----:B------:R-:W-:Y:S02]  /*124b0*/  IMAD.MOV.U32 R189, RZ, RZ, R212 ;  /* 0x000000ffffbd7224 */ /* 0x000fe400078e00d4 */
[----:B------:R-:W-:Y:S02]  /*124c0*/  IMAD.MOV.U32 R190, RZ, RZ, R213 ;  /* 0x000000ffffbe7224 */ /* 0x000fe400078e00d5 */
[----:B------:R-:W-:-:S02]  /*124d0*/  IMAD.MOV.U32 R191, RZ, RZ, R214 ;  /* 0x000000ffffbf7224 */ /* 0x000fc400078e00d6 */
[----:B------:R-:W-:Y:S01]  /*124e0*/  IMAD.MOV.U32 R195, RZ, RZ, R215 ;  /* 0x000000ffffc37224 */ /* 0x000fe200078e00d7 */
[C---:B------:R-:W-:Y:S08]  /*124f0*/  HMMA.1688.F32.TF32 R224, R228.reuse, R28, R224 ;  /* 0x0000001ce4e0723c */ /* 0x040ff000000810e0 */
[----:B---3--:R-:W-:Y:S01]  /*12500*/  HMMA.1688.F32.TF32 R228, R228, R36, R240 ;  /* 0x00000024e4e4723c */ /* 0x008fe200000810f0 */
[----:B------:R-:W-:Y:S04]  /*12510*/  LDS R240, [R2+0x8380] ;  /* 0x0083800002f07984 */ /* 0x000fe80000000800 */
[----:B------:R-:W-:Y:S04]  /*12520*/  LDS R242, [R2+0x9380] ;  /* 0x0093800002f27984 */ /* 0x000fe80000000800 */
[----:B------:R-:W-:Y:S04]  /*12530*/  LDS R241, [R3+0x8380] ;  /* 0x0083800003f17984 */ /* 0x000fe80000000800 */
[----:B------:R-:W1:Y:S01]  /*12540*/  LDS R243, [R3+0x9380] ;  /* 0x0093800003f37984 */ /* 0x000e620000000800 */
[C---:B--2---:R-:W-:Y:S11]  /*12550*/  HMMA.1688.F32.TF32 R212, R236.reuse, R20, R204 ;  /* 0x00000014ecd4723c */ /* 0x044ff600000810cc */
[----:B------:R-:W-:Y:S11]  /*12560*/  @!UPT UIADD3 URZ, URZ, URZ, URZ ;  /* 0x0000003f3f3ff290 */ /* 0x000ff6000fffe03f */
[----:B------:R-:W-:Y:S02]  /*12570*/  @!UPT UIADD3 URZ, URZ, URZ, URZ ;  /* 0x0000003f3f3ff290 */ /* 0x000fe4000fffe03f */
[----:B------:R-:W-:Y:S01]  /*12580*/  IMAD.MOV.U32 R204, RZ, RZ, R212 ;  /* 0x000000ffffcc7224 */ /* 0x000fe200078e00d4 */
[----:B------:R-:W-:Y:S01]  /*12590*/  MOV R206, R214 ;  /* 0x000000d600ce7202 */ /* 0x000fe20000000f00 */
[----:B------:R-:W-:Y:S02]  /*125a0*/  IMAD.MOV.U32 R205, RZ, RZ, R213 ;  /* 0x000000ffffcd7224 */ /* 0x000fe400078e00d5 */
[----:B------:R-:W-:Y:S02]  /*125b0*/  IMAD.MOV.U32 R200, RZ, RZ, R215 ;  /* 0x000000ffffc87224 */ /* 0x000fe400078e00d7 */
[C---:B------:R-:W-:Y:S08]  /*125c0*/  HMMA.1688.F32.TF32 R212, R236.reuse, R24, R208 ;  /* 0x00000018ecd4723c */ /* 0x040ff000000810d0 */
[C---:B------:R-:W-:Y:S08]  /*125d0*/  HMMA.1688.F32.TF32 R232, R236.reuse, R28, R232 ;  /* 0x0000001cece8723c */ /* 0x040ff000000810e8 */
[----:B------:R-:W-:Y:S08]  /*125e0*/  HMMA.1688.F32.TF32 R216, R236, R36, R216 ;  /* 0x00000024ecd8723c */ /* 0x000ff000000810d8 */
[----:B------:R-:W-:-:S02]  /*125f0*/  IMAD.MOV.U32 R210, RZ, RZ, R214 ;  /* 0x000000ffffd27224 */ /* 0x000fc400078e00d6 */
[----:B------:R-:W-:Y:S02]  /*12600*/  IMAD.MOV.U32 R211, RZ, RZ, R215 ;  /* 0x000000ffffd37224 */ /* 0x000fe400078e00d7 */
[----:B------:R-:W-:Y:S02]  /*12610*/  IMAD.MOV.U32 R208, RZ, RZ, R212 ;  /* 0x000000ffffd07224 */ /* 0x000fe400078e00d4 */
[----:B------:R-:W-:Y:S02]  /*12620*/  IMAD.MOV.U32 R209, RZ, RZ, R213 ;  /* 0x000000ffffd17224 */ /* 0x000fe400078e00d5 */
[----:B------:R-:W-:Y:S01]  /*12630*/  MOV R214, R234 ;  /* 0x000000ea00d67202 */ /* 0x000fe20000000f00 */
[----:B------:R-:W-:Y:S01]  /*12640*/  IMAD.MOV.U32 R215, RZ, RZ, R235 ;  /* 0x000000ffffd77224 */ /* 0x000fe200078e00eb */
[----:B-1----:R-:W-:Y:S01]  /*12650*/  HMMA.1688.F32.TF32 R244, R240, R4, R244 ;  /* 0x00000004f0f4723c */ /* 0x002fe200000810f4 */
[----:B------:R-:W-:Y:S01]  /*12660*/  IMAD.MOV.U32 R212, RZ, RZ, R232 ;  /* 0x000000ffffd47224 */ /* 0x000fe200078e00e8 */
[----:B------:R-:W2:Y:S01]  /*12670*/  LDL.LU.64 R234, [R1+0xc18] ;  /* 0x000c180001ea7983 */ /* 0x000ea20000300a00 */
[----:B------:R-:W-:-:S03]  /*12680*/  IMAD.MOV.U32 R213, RZ, RZ, R233 ;  /* 0x000000ffffd57224 */ /* 0x000fc600078e00e9 */
[----:B------:R-:W2:Y:S04]  /*12690*/  LDL.LU.64 R232, [R1+0xc10] ;  /* 0x000c100001e87983 */ /* 0x000ea80000300a00 */
[----:B------:R-:W3:Y:S04]  /*126a0*/  LDL.LU R236, [R1+0x10] ;  /* 0x0000100001ec7983 */ /* 0x000ee80000300800 */
[----:B------:R-:W3:Y:S01]  /*126b0*/  LDL.LU R237, [R1+0x14] ;  /* 0x0000140001ed7983 */ /* 0x000ee20000300800 */
[----:B------:R-:W-:Y:S01]  /*126c0*/  HMMA.1688.F32.TF32 R220, R240, R8, R220 ;  /* 0x00000008f0dc723c */ /* 0x000fe200000810dc */
[----:B------:R-:W-:-:S02]  /*126d0*/  IMAD.MOV.U32 R203, RZ, RZ, R218 ;  /* 0x000000ffffcb7224 */ /* 0x000fc400078e00da */
[----:B------:R-:W-:-:S06]  /*126e0*/  IMAD.MOV.U32 R207, RZ, RZ, R219 ;  /* 0x000000ffffcf7224 */ /* 0x000fcc00078e00db */
[----:B------:R-:W-:Y:S01]  /*126f0*/  IMAD.MOV.U32 R5, RZ, RZ, R246 ;  /* 0x000000ffff057224 */ /* 0x000fe200078e00f6 */
[----:B------:R-:W-:Y:S01]  /*12700*/  MOV R218, R244 ;  /* 0x000000f400da7202 */ /* 0x000fe20000000f00 */
[----:B------:R-:W-:Y:S02]  /*12710*/  IMAD.MOV.U32 R4, RZ, RZ, R247 ;  /* 0x000000ffff047224 */ /* 0x000fe400078e00f7 */
[----:B------:R-:W-:Y:S01]  /*12720*/  IMAD.MOV.U32 R219, RZ, RZ, R245 ;  /* 0x000000ffffdb7224 */ /* 0x000fe200078e00f5 */
[----:B------:R-:W2:Y:S04]  /*12730*/  LDL.LU.64 R246, [R1+0xc08] ;  /* 0x000c080001f67983 */ /* 0x000ea80000300a00 */
[----:B------:R-:W2:Y:S06]  /*12740*/  LDL.LU.64 R244, [R1+0xc00] ;  /* 0x000c000001f47983 */ /* 0x000eac0000300a00 */
[----:B------:R-:W-:-:S02]  /*12750*/  IMAD.MOV.U32 R9, RZ, RZ, R222 ;  /* 0x000000ffff097224 */ /* 0x000fc400078e00de */
[----:B------:R-:W-:Y:S01]  /*12760*/  IMAD.MOV.U32 R8, RZ, RZ, R223 ;  /* 0x000000ffff087224 */ /* 0x000fe200078e00df */
[----:B----4-:R-:W-:Y:S11]  /*12770*/  HMMA.1688.F32.TF32 R248, R240, R12, R248 ;  /* 0x0000000cf0f8723c */ /* 0x010ff600000810f8 */
[----:B------:R-:W-:Y:S11]  /*12780*/  @!UPT UIADD3 URZ, URZ, URZ, URZ ;  /* 0x0000003f3f3ff290 */ /* 0x000ff6000fffe03f */
[----:B------:R-:W-:Y:S02]  /*12790*/  @!UPT UIADD3 URZ, URZ, URZ, URZ ;  /* 0x0000003f3f3ff290 */ /* 0x000fe4000fffe03f */
[----:B------:R-:W-:Y:S01]  /*127a0*/  IMAD.MOV.U32 R13, RZ, RZ, R250 ;  /* 0x000000ffff0d7224 */ /* 0x000fe200078e00fa */
[----:B------:R-:W-:Y:S01]  /*127b0*/  MOV R222, R248 ;  /* 0x000000f800de7202 */ /* 0x000fe20000000f00 */
[----:B------:R-:W-:Y:S02]  /*127c0*/  IMAD.MOV.U32 R12, RZ, RZ, R251 ;  /* 0x000000ffff0c7224 */ /* 0x000fe400078e00fb */
[----:B------:R-:W-:Y:S01]  /*127d0*/  IMAD.MOV.U32 R223, RZ, RZ, R249 ;  /* 0x000000ffffdf7224 */ /* 0x000fe200078e00f9 */
[----:B------:R-:W4:Y:S04]  /*127e0*/  LDL.LU.64 R250, [R1+0xbf8] ;  /* 0x000bf80001fa7983 */ /* 0x000f280000300a00 */
[----:B------:R-:W4:Y:S01]  /*127f0*/  LDL.LU.64 R248, [R1+0xbf0] ;  /* 0x000bf00001f87983 */ /* 0x000f220000300a00 */
[----:B------:R-:W-:-:S02]  /*12800*/  IMAD.MOV.U32 R238, RZ, RZ, R252 ;  /* 0x000000ffffee7224 */ /* 0x000fc400078e00fc */
[----:B------:R-:W-:Y:S01]  /*12810*/  IMAD.MOV.U32 R239, RZ, RZ, R0 ;  /* 0x000000ffffef7224 */ /* 0x000fe200078e0000 */
[C---:B------:R-:W-:Y:S01]  /*12820*/  HMMA.1688.F32.TF32 R32, R240.reuse, R36, R32 ;  /* 0x00000024f020723c */ /* 0x040fe20000081020 */
[----:B------:R-:W-:Y:S02]  /*12830*/  IMAD.MOV.U32 R198, RZ, RZ, R216 ;  /* 0x000000ffffc67224 */ /* 0x000fe400078e00d8 */
[----:B------:R-:W-:Y:S02]  /*12840*/  IMAD.MOV.U32 R199, RZ, RZ, R217 ;  /* 0x000000ffffc77224 */ /* 0x000fe400078e00d9 */
[----:B------:R-:W-:Y:S02]  /*12850*/  IMAD.MOV.U32 R216, RZ, RZ, R220 ;  /* 0x000000ffffd87224 */ /* 0x000fe400078e00dc */
[----:B------:R-:W-:Y:S11]  /*12860*/  IMAD.MOV.U32 R217, RZ, RZ, R221 ;  /* 0x000000ffffd97224 */ /* 0x000ff600078e00dd */
[----:B------:R-:W-:Y:S06]  /*12870*/  @!UPT UIADD3 URZ, URZ, URZ, URZ ;  /* 0x0000003f3f3ff290 */ /* 0x000fec000fffe03f */
[----:B------:R-:W-:Y:S02]  /*12880*/  IMAD.MOV.U32 R37, RZ, RZ, R34 ;  /* 0x000000ffff257224 */ /* 0x000fe400078e0022 */
[----:B------:R-:W-:Y:S01]  /*12890*/  IMAD.MOV.U32 R36, RZ, RZ, R35 ;  /* 0x000000ffff247224 */ /* 0x000fe200078e0023 */
[----:B------:R-:W-:Y:S04]  /*128a0*/  LDS R34, [R2+0xb000] ;  /* 0x00b0000002227984 */ /* 0x000fe80000000800 */
[----:B------:R-:W-:Y:S01]  /*128b0*/  LDS R35, [R3+0xb000] ;  /* 0x00b0000003237984 */ /* 0x000fe20000000800 */
[C---:B---3--:R-:W-:Y:S11]  /*128c0*/  HMMA.1688.F32.TF32 R236, R240.reuse, R16, R236 ;  /* 0x00000010f0ec723c */ /* 0x048ff600000810ec */
[----:B------:R-:W-:Y:S11]  /*128d0*/  @!UPT UIADD3 URZ, URZ, URZ, URZ ;  /* 0x0000003f3f3ff290 */ /* 0x000ff6000fffe03f */
[----:B------:R-:W-:Y:S02]  /*128e0*/  @!UPT UIADD3 URZ, URZ, URZ, URZ ;  /* 0x0000003f3f3ff290 */ /* 0x000fe4000fffe03f */
[----:B------:R-:W-:Y:S02]  /*128f0*/  IMAD.MOV.U32 R220, RZ, RZ, R236 ;  /* 0x000000ffffdc7224 */ /* 0x000fe400078e00ec */
[----:B------:R-:W-:Y:S02]  /*12900*/  IMAD.MOV.U32 R221, RZ, RZ, R237 ;  /* 0x000000ffffdd7224 */ /* 0x000fe400078e00ed */
[----:B------:R-:W-:Y:S02]  /*12910*/  IMAD.MOV.U32 R17, RZ, RZ, R238 ;  /* 0x000000ffff117224 */ /* 0x000fe400078e00ee */
[----:B------:R-:W-:Y:S01]  /*12920*/  IMAD.MOV.U32 R16, RZ, RZ, R239 ;  /* 0x000000ffff107224 */ /* 0x000fe200078e00ef */
[C---:B--2---:R-:W-:Y:S08]  /*12930*/  HMMA.1688.F32.TF32 R232, R240.reuse, R28, R232 ;  /* 0x0000001cf0e8723c */ /* 0x044ff000000810e8 */
[----:B----4-:R-:W-:Y:S07]  /*12940*/  HMMA.1688.F32.TF32 R236, R240, R20, R248 ;  /* 0x00000014f0ec723c */ /* 0x010fee00000810f8 */
[----:B------:R-:W-:-:S02]  /*12950*/  IMAD.MOV.U32 R251, RZ, RZ, R32 ;  /* 0x000000fffffb7224 */ /* 0x000fc400078e0020 */
[----:B------:R-:W-:Y:S01]  /*12960*/  IMAD.MOV.U32 R250, RZ, RZ, R33 ;  /* 0x000000fffffa7224 */ /* 0x000fe200078e0021 */
[----:B------:R-:W-:Y:S04]  /*12970*/  LDS R32, [R2+0xa000] ;  /* 0x00a0000002207984 */ /* 0x000fe80000000800 */
[----:B------:R-:W1:Y:S02]  /*12980*/  LDS R33, [R3+0xa000] ;  /* 0x00a0000003217984 */ /* 0x000e640000000800 */
[----:B------:R-:W-:Y:S02]  /*12990*/  IMAD.MOV.U32 R29, RZ, RZ, R234 ;  /* 0x000000ffff1d7224 */ /* 0x000fe400078e00ea */
[----:B------:R-:W-:Y:S01]  /*129a0*/  IMAD.MOV.U32 R28, RZ, RZ, R235 ;  /* 0x000000ffff1c7224 */ /* 0x000fe200078e00eb */
[----:B------:R-:W-:Y:S04]  /*129b0*/  LDS R234, [R2+0xb080] ;  /* 0x00b0800002ea7984 */ /* 0x000fe80000000800 */
[----:B------:R-:W-:Y:S01]  /*129c0*/  LDS R235, [R3+0xb080] ;  /* 0x00b0800003eb7984 */ /* 0x000fe20000000800 */
[C---:B-1----:R-:W-:Y:S08]  /*129d0*/  HMMA.1688.F32.TF32 R40, R32.reuse, R6, R40 ;  /* 0x000000062028723c */ /* 0x042ff00000081028 */
[----:B------:R-:W-:Y:S01]  /*129e0*/  HMMA.1688.F32.TF32 R44, R32, R10, R44 ;  /* 0x0000000a202c723c */ /* 0x000fe2000008102c */
[----:B------:R-:W-:Y:S01]  /*129f0*/  MOV R249, R236 ;  /* 0x000000ec00f97202 */ /* 0x000fe20000000f00 */
[----:B------:R-:W-:-:S02]  /*12a00*/  IMAD.MOV.U32 R248, RZ, RZ, R237 ;  /* 0x000000fffff87224 */ /* 0x000fc400078e00ed */
[----:B------:R-:W-:Y:S02]  /*12a10*/  IMAD.MOV.U32 R21, RZ, RZ, R238 ;  /* 0x000000ffff157224 */ /* 0x000fe400078e00ee */
[----:B------:R-:W-:-:S09]  /*12a20*/  IMAD.MOV.U32 R20, RZ, RZ, R239 ;  /* 0x000000ffff147224 */ /* 0x000fd200078e00ef */
[----:B------:R-:W-:Y:S04]  /*12a30*/  STL.64 [R1+0x320], R40 ;  /* 0x0003202801007387 */ /* 0x000fe80000100a00 */
[----:B------:R1:W-:Y:S01]  /*12a40*/  STL.64 [R1+0x328], R42 ;  /* 0x0003282a01007387 */ /* 0x0003e20000100a00 */
[----:B------:R-:W-:Y:S08]  /*12a50*/  HMMA.1688.F32.TF32 R236, R240, R24, R244 ;  /* 0x00000018f0ec723c */ /* 0x000ff000000810f4 */
[C---:B-1----:R-:W-:Y:S01]  /*12a60*/  HMMA.1688.F32.TF32 R40, R32.reuse, R14, R48 ;  /* 0x0000000e2028723c */ /* 0x042fe20000081030 */
[----:B------:R-:W-:Y:S01]  /*12a70*/  MOV R247, R232 ;  /* 0x000000e800f77202 */ /* 0x000fe20000000f00 */
[----:B------:R-:W-:Y:S01]  /*12a80*/  IMAD.MOV.U32 R246, RZ, RZ, R233 ;  /* 0x000000fffff67224 */ /* 0x000fe200078e00e9 */
[----:B------:R-:W-:Y:S04]  /*12a90*/  LDS R232, [R2+0xa080] ;  /* 0x00a0800002e87984 */ /* 0x000fe80000000800 */
[----:B------:R-:W1:Y:S04]  /*12aa0*/  LDS R233, [R3+0xa080] ;  /* 0x00a0800003e97984 */ /* 0x000e680000000800 */
[----:B------:R-:W-:Y:S01]  /*12ab0*/  STL.64 [R1+0x310], R44 ;  /* 0x0003102c01007387 */ /* 0x000fe20000100a00 */
[C---:B------:R-:W-:Y:S03]  /*12ac0*/  HMMA.1688.F32.TF32 R48, R32.reuse, R22, R56 ;  /* 0x000000162030723c */ /* 0x040fe60000081038 */
[----:B------:R2:W-:Y:S04]  /*12ad0*/  STL.64 [R1+0x318], R46 ;  /* 0x0003182e01007387 */ /* 0x0005e80000100a00 */
[----:B------:R-:W-:Y:S04]  /*12ae0*/  LDS R240, [R2+0xa180] ;  /* 0x00a1800002f07984 */ /* 0x000fe80000000800 */
[----:B------:R-:W-:Y:S01]  /*12af0*/  STL.64 [R1+0x300], R40 ;  /* 0x0003002801007387 */ /* 0x000fe20000100a00 */
[C---:B--2---:R-:W-:Y:S03]  /*12b00*/  HMMA.1688.F32.TF32 R44, R32.reuse, R18, R52 ;  /* 0x00000012202c723c */ /* 0x044fe60000081034 */
[----:B------:R2:W-:Y:S04]  /*12b10*/  STL.64 [R1+0x308], R42 ;  /* 0x0003082a01007387 */ /* 0x0005e80000100a00 */
[----:B------:R-:W-:Y:S04]  /*12b20*/  LDS R242, [R2+0xb180] ;  /* 0x00b1800002f27984 */ /* 0x000fe80000000800 */
[----:B------:R-:W-:Y:S01]  /*12b30*/  LDS R241, [R3+0xa180] ;  /* 0x00a1800003f17984 */ /* 0x000fe20000000800 */
[----:B--2---:R-:W-:Y:S01]  /*12b40*/  HMMA.1688.F32.TF32 R40, R32, R26, R60 ;  /* 0x0000001a2028723c */ /* 0x004fe2000008103c */
[----:B------:R-:W-:-:S02]  /*12b50*/  IMAD.MOV.U32 R245, RZ, RZ, R236 ;  /* 0x000000fffff57224 */ /* 0x000fc400078e00ec */
[----:B------:R-:W-:Y:S01]  /*12b60*/  LDS R243, [R3+0xb180] ;  /* 0x00b1800003f37984 */ /* 0x000fe20000000800 */
[----:B------:R-:W-:Y:S02]  /*12b70*/  IMAD.MOV.U32 R244, RZ, RZ, R237 ;  /* 0x000000fffff47224 */ /* 0x000fe400078e00ed */
[----:B------:R-:W-:Y:S01]  /*12b80*/  IMAD.MOV.U32 R25, RZ, RZ, R238 ;  /* 0x000000ffff197224 */ /* 0x000fe200078e00ee */
[----:B------:R-:W-:Y:S04]  /*12b90*/  LDS R236, [R2+0xa100] ;  /* 0x00a1000002ec7984 */ /* 0x000fe80000000800 */
[----:B------:R-:W-:Y:S04]  /*12ba0*/  STL.64 [R1+0x2f0], R44 ;  /* 0x0002f02c01007387 */ /* 0x000fe80000100a00 */
[----:B------:R2:W-:Y:S04]  /*12bb0*/  STL.64 [R1+0x2f8], R46 ;  /* 0x0002f82e01007387 */ /* 0x0005e80000100a00 */
[----:B------:R-:W-:Y:S04]  /*12bc0*/  STL.64 [R1+0x2e0], R48 ;  /* 0x0002e03001007387 */ /* 0x000fe80000100a00 */
[----:B------:R-:W-:Y:S01]  /*12bd0*/  STL.64 [R1+0x2e8], R50 ;  /* 0x0002e83201007387 */ /* 0x000fe20000100a00 */
[C---:B--2---:R-:W-:Y:S03]  /*12be0*/  HMMA.1688.F32.TF32 R44, R32.reuse, R30, R64 ;  /* 0x0000001e202c723c */ /* 0x044fe60000081040 */
[----:B------:R-:W-:Y:S04]  /*12bf0*/  STL.64 [R1+0x2d0], R40 ;  /* 0x0002d02801007387 */ /* 0x000fe80000100a00 */
[----:B------:R1:W-:Y:S01]  /*12c00*/  STL.64 [R1+0x2d8], R42 ;  /* 0x0002d82a01007387 */ /* 0x0003e20000100a00 */
[----:B------:R-:W-:Y:S01]  /*12c10*/  HMMA.1688.F32.TF32 R32, R32, R38, R68 ;  /* 0x000000262020723c */ /* 0x000fe20000081044 */
[----:B------:R-:W-:-:S02]  /*12c20*/  IMAD.MOV.U32 R24, RZ, RZ, R239 ;  /* 0x000000ffff187224 */ /* 0x000fc400078e00ef */
[----:B------:R-:W-:Y:S04]  /*12c30*/  LDS R238, [R2+0xb100] ;  /* 0x00b1000002ee7984 */ /* 0x000fe80000000800 */
[----:B------:R-:W-:Y:S01]  /*12c40*/  LDS R237, [R3+0xa100] ;  /* 0x00a1000003ed7984 */ /* 0x000fe20000000800 */
[----:B-1----:R-:W-:Y:S03]  /*12c50*/  HMMA.1688.F32.TF32 R40, R232, R6, R72 ;  /* 0x00000006e828723c */ /* 0x002fe60000081048 */
[----:B------:R-:W1:Y:S01]  /*12c60*/  LDS R239, [R3+0xb100] ;  /* 0x00b1000003ef7984 */ /* 0x000e620000000800 */
[----:B------:R-:W-:Y:S01]  /*12c70*/  MOV R56, R212 ;  /* 0x000000d400387202 */ /* 0x000fe20000000f00 */
[----:B------:R-:W-:-:S02]  /*12c80*/  IMAD.MOV.U32 R57, RZ, RZ, R213 ;  /* 0x000000ffff397224 */ /* 0x000fc400078e00d5 */
[----:B------:R-:W-:Y:S01]  /*12c90*/  IMAD.MOV.U32 R58, RZ, RZ, R214 ;  /* 0x000000ffff3a7224 */ /* 0x000fe200078e00d6 */
[----:B------:R-:W-:Y:S04]  /*12ca0*/  STL.64 [R1+0x2c0], R44 ;  /* 0x0002c02c01007387 */ /* 0x000fe80000100a00 */
[----:B------:R2:W-:Y:S04]  /*12cb0*/  STL.64 [R1+0x2c8], R46 ;  /* 0x0002c82e01007387 */ /* 0x0005e80000100a00 */
[----:B------:R-:W-:Y:S04]  /*12cc0*/  STL.64 [R1+0x230], R32 ;  /* 0x0002302001007387 */ /* 0x000fe80000100a00 */
[----:B------:R3:W-:Y:S01]  /*12cd0*/  STL.64 [R1+0x238], R34 ;  /* 0x0002382201007387 */ /* 0x0007e20000100a00 */
[----:B--2---:R-:W-:Y:S01]  /*12ce0*/  HMMA.1688.F32.TF32 R44, R232, R10, R76 ;  /* 0x0000000ae82c723c */ /* 0x004fe2000008104c */
[----:B------:R-:W-:-:S02]  /*12cf0*/  IMAD.MOV.U32 R59, RZ, RZ, R215 ;  /* 0x000000ffff3b7224 */ /* 0x000fc400078e00d7 */
[----:B------:R-:W-:Y:S01]  /*12d00*/  MOV R75, R40 ;  /* 0x00000028004b7202 */ /* 0x000fe20000000f00 */
[----:B------:R-:W-:Y:S01]  /*12d10*/  IMAD.MOV.U32 R74, RZ, RZ, R41 ;  /* 0x000000ffff4a7224 */ /* 0x000fe200078e0029 */
[----:B------:R-:W-:Y:S01]  /*12d20*/  LDS R60, [R2+0xa300] ;  /* 0x00a30000023c7984 */ /* 0x000fe20000000800 */
[----:B------:R-:W-:Y:S02]  /*12d30*/  IMAD.MOV.U32 R73, RZ, RZ, R42 ;  /* 0x000000ffff497224 */ /* 0x000fe400078e002a */
[----:B------:R-:W-:Y:S01]  /*12d40*/  IMAD.MOV.U32 R72, RZ, RZ, R43 ;  /* 0x000000ffff487224 */ /* 0x000fe200078e002b */
[----:B------:R-:W-:Y:S01]  /*12d50*/  LDS R62, [R2+0xb300] ;  /* 0x00b30000023e7984 */ /* 0x000fe20000000800 */
[C---:B------:R-:W-:Y:S03]  /*12d60*/  HMMA.1688.F32.TF32 R40, R232.reuse, R14, R80 ;  /* 0x0000000ee828723c */ /* 0x040fe60000081050 */
[----:B------:R-:W-:Y:S04]  /*12d70*/  LDS R61, [R3+0xa300] ;  /* 0x00a30000033d7984 */ /* 0x000fe80000000800 */
[----:B------:R-:W-:Y:S01]  /*12d80*/  LDS R63, [R3+0xb300] ;  /* 0x00b30000033f7984 */ /* 0x000fe20000000800 */
[C---:B---3--:R-:W-:Y:S03]  /*12d90*/  HMMA.1688.F32.TF32 R32, R232.reuse, R18, R84 ;  /* 0x00000012e820723c */ /* 0x048fe60000081054 */
[----:B------:R-:W-:Y:S04]  /*12da0*/  LDS R68, [R2+0xa380] ;  /* 0x00a3800002447984 */ /* 0x000fe80000000800 */
        /* <DEDUP_REMOVED lines=10> */
[C---:B--2---:R-:W-:Y:S03]  /*12e50*/  HMMA.1688.F32.TF32 R32, R232.reuse, R30, R96 ;  /* 0x0000001ee820723c */ /* 0x044fe60000081060 */
[----:B------:R-:W-:Y:S05]  /*12e60*/  LDS R71, [R3+0xb380] ;  /* 0x00b3800003477984 */ /* 0x000fea0000000800 */
[----:B------:R-:W-:Y:S01]  /*12e70*/  HMMA.1688.F32.TF32 R232, R232, R38, R100 ;  /* 0x00000026e8e8723c */ /* 0x000fe20000081064 */
[----:B------:R-:W-:Y:S04]  /*12e80*/  STL.64 [R1+0x1e0], R44 ;  /* 0x0001e02c01007387 */ /* 0x000fe80000100a00 */
[----:B------:R1:W-:Y:S04]  /*12e90*/  STL.64 [R1+0x1e8], R46 ;  /* 0x0001e82e01007387 */ /* 0x0003e80000100a00 */
[----:B------:R-:W-:Y:S04]  /*12ea0*/  STL.64 [R1+0x1d0], R40 ;  /* 0x0001d02801007387 */ /* 0x000fe80000100a00 */
[----:B------:R2:W-:Y:S01]  /*12eb0*/  STL.64 [R1+0x1d8], R42 ;  /* 0x0001d82a01007387 */ /* 0x0005e20000100a00 */
[C---:B-1----:R-:W-:Y:S09]  /*12ec0*/  HMMA.1688.F32.TF32 R44, R236.reuse, R6, R104 ;  /* 0x00000006ec2c723c */ /* 0x042ff20000081068 */
[----:B------:R-:W-:Y:S01]  /*12ed0*/  STL [R1+0xb5c], R232 ;  /* 0x000b5ce801007387 */ /* 0x000fe20000100800 */
[C---:B--2---:R-:W-:Y:S03]  /*12ee0*/  HMMA.1688.F32.TF32 R40, R236.reuse, R10, R108 ;  /* 0x0000000aec28723c */ /* 0x044fe6000008106c */
[----:B------:R-:W-:Y:S04]  /*12ef0*/  STL.64 [R1+0x1c0], R32 ;  /* 0x0001c02001007387 */ /* 0x000fe80000100a00 */
[----:B------:R1:W-:Y:S02]  /*12f00*/  STL.64 [R1+0x1c8], R34 ;  /* 0x0001c82201007387 */ /* 0x0003e40000100a00 */
[C---:B-1----:R-:W-:Y:S02]  /*12f10*/  HMMA.1688.F32.TF32 R32, R236.reuse, R14, R112 ;  /* 0x0000000eec20723c */ /* 0x042fe40000081070 */
[----:B------:R-:W-:Y:S04]  /*12f20*/  STL [R1+0xb58], R233 ;  /* 0x000b58e901007387 */ /* 0x000fe80000100800 */
[----:B------:R-:W-:Y:S04]  /*12f30*/  STL [R1+0xb54], R234 ;  /* 0x000b54ea01007387 */ /* 0x000fe80000100800 */
[----:B------:R-:W-:Y:S04]  /*12f40*/  STL [R1+0xb50], R235 ;  /* 0x000b50eb01007387 */ /* 0x000fe80000100800 */
[----:B------:R-:W-:Y:S04]  /*12f50*/  STL.64 [R1+0x2b0], R44 ;  /* 0x0002b02c01007387 */ /* 0x000fe80000100a00 */
[----:B------:R1:W-:Y:S04]  /*12f60*/  STL.64 [R1+0x2b8], R46 ;  /* 0x0002b82e01007387 */ /* 0x0003e80000100a00 */
[----:B------:R-:W-:Y:S04]  /*12f70*/  STL.64 [R1+0x2a0], R40 ;  /* 0x0002a02801007387 */ /* 0x000fe80000100a00 */
[----:B------:R2:W-:Y:S01]  /*12f80*/  STL.64 [R1+0x2a8], R42 ;  /* 0x0002a82a01007387 */ /* 0x0005e20000100a00 */
[C---:B-1----:R-:W-:Y:S03]  /*12f90*/  HMMA.1688.F32.TF32 R44, R236.reuse, R18, R116 ;  /* 0x00000012ec2c723c */ /* 0x042fe60000081074 */
[----:B------:R-:W-:Y:S04]  /*12fa0*/  STL.64 [R1+0x290], R32 ;  /* 0x0002902001007387 */ /* 0x000fe80000100a00 */
[----:B------:R1:W-:Y:S01]  /*12fb0*/  STL.64 [R1+0x298], R34 ;  /* 0x0002982201007387 */ /* 0x0003e20000100a00 */
[C---:B--2---:R-:W-:Y:S08]  /*12fc0*/  HMMA.1688.F32.TF32 R40, R236.reuse, R22, R120 ;  /* 0x00000016ec28723c */ /* 0x044ff00000081078 */
[----:B-1----:R-:W-:Y:S07]  /*12fd0*/  HMMA.1688.F32.TF32 R32, R236, R26, R124 ;  /* 0x0000001aec20723c */ /* 0x002fee000008107c */
[----:B------:R-:W-:Y:S04]  /*12fe0*/  STL.64 [R1+0x280], R44 ;  /* 0x0002802c01007387 */ /* 0x000fe80000100a00 */
[----:B------:R-:W-:Y:S04]  /*12ff0*/  STL.64 [R1+0x288], R46 ;  /* 0x0002882e01007387 */ /* 0x000fe80000100a00 */
[----:B------:R-:W-:Y:S04]  /*13000*/  STL.64 [R1+0x270], R40 ;  /* 0x0002702801007387 */ /* 0x000fe80000100a00 */
[----:B------:R-:W-:Y:S04]  /*13010*/  STL.64 [R1+0x278], R42 ;  /* 0x0002782a01007387 */ /* 0x000fe80000100a00 */
[----:B------:R-:W-:Y:S04]  /*13020*/  STL.64 [R1+0x260], R32 ;  /* 0x0002602001007387 */ /* 0x000fe80000100a00 */
[----:B------:R1:W-:Y:S02]  /*13030*/  STL.64 [R1+0x268], R34 ;  /* 0x0002682201007387 */ /* 0x0003e40000100a00 */
[----:B-1----:R-:W-:Y:S08]  /*13040*/  HMMA.1688.F32.TF32 R32, R240, R6, R136 ;  /* 0x00000006f020723c */ /* 0x002ff00000081088 */
[----:B------:R-:W-:Y:S01]  /*13050*/  HMMA.1688.F32.TF32 R44, R236, R30, R128 ;  /* 0x0000001eec2c723c */ /* 0x000fe20000081080 */
[----:B------:R-:W-:Y:S01]  /*13060*/  MOV R92, R220 ;  /* 0x000000dc005c7202 */ /* 0x000fe20000000f00 */
[----:B------:R-:W-:-:S02]  /*13070*/  IMAD.MOV.U32 R93, RZ, RZ, R221 ;  /* 0x000000ffff5d7224 */ /* 0x000fc400078e00dd */
[----:B------:R-:W-:Y:S01]  /*13080*/  IMAD.MOV.U32 R96, RZ, RZ, R222 ;  /* 0x000000ffff607224 */ /* 0x000fe200078e00de */
[----:B------:R-:W-:Y:S01]  /*13090*/  MOV R100, R216 ;  /* 0x000000d800647202 */ /* 0x000fe20000000f00 */
[----:B------:R-:W-:Y:S02]  /*130a0*/  IMAD.MOV.U32 R97, RZ, RZ, R223 ;  /* 0x000000ffff617224 */ /* 0x000fe400078e00df */
[----:B------:R-:W-:Y:S01]  /*130b0*/  IMAD.MOV.U32 R101, RZ, RZ, R217 ;  /* 0x000000ffff657224 */ /* 0x000fe200078e00d9 */
[----:B------:R-:W-:Y:S01]  /*130c0*/  HMMA.1688.F32.TF32 R40, R236, R38, R132 ;  /* 0x00000026ec28723c */ /* 0x000fe20000081084 */
[----:B------:R-:W-:Y:S02]  /*130d0*/  IMAD.MOV.U32 R104, RZ, RZ, R218 ;  /* 0x000000ffff687224 */ /* 0x000fe400078e00da */
[----:B------:R-:W-:Y:S02]  /*130e0*/  IMAD.MOV.U32 R105, RZ, RZ, R219 ;  /* 0x000000ffff697224 */ /* 0x000fe400078e00db */
[----:B------:R-:W-:-:S02]  /*130f0*/  IMAD.MOV.U32 R112, RZ, RZ, R201 ;  /* 0x000000ffff707224 */ /* 0x000fc400078e00c9 */
[----:B------:R-:W-:Y:S02]  /*13100*/  IMAD.MOV.U32 R113, RZ, RZ, R202 ;  /* 0x000000ffff717224 */ /* 0x000fe400078e00ca */
[----:B------:R-:W-:Y:S01]  /*13110*/  IMAD.MOV.U32 R114, RZ, RZ, R196 ;  /* 0x000000ffff727224 */ /* 0x000fe200078e00c4 */
[----:B------:R-:W-:Y:S01]  /*13120*/  MOV R116, R192 ;  /* 0x000000c000747202 */ /* 0x000fe20000000f00 */
[----:B------:R-:W-:Y:S01]  /*13130*/  IMAD.MOV.U32 R139, RZ, RZ, R32 ;  /* 0x000000ffff8b7224 */ /* 0x000fe200078e0020 */
[----:B------:R-:W-:Y:S01]  /*13140*/  MOV R108, R198 ;  /* 0x000000c6006c7202 */ /* 0x000fe20000000f00 */
[----:B------:R-:W-:Y:S02]  /*13150*/  IMAD.MOV.U32 R138, RZ, RZ, R33 ;  /* 0x000000ffff8a7224 */ /* 0x000fe400078e0021 */
[----:B------:R-:W-:Y:S02]  /*13160*/  IMAD.MOV.U32 R137, RZ, RZ, R34 ;  /* 0x000000ffff897224 */ /* 0x000fe400078e0022 */
[----:B------:R-:W-:Y:S01]  /*13170*/  IMAD.MOV.U32 R136, RZ, RZ, R35 ;  /* 0x000000ffff887224 */ /* 0x000fe200078e0023 */
[----:B------:R-:W-:Y:S01]  /*13180*/  MOV R76, R251 ;  /* 0x000000fb004c7202 */ /* 0x000fe20000000f00 */
[C---:B------:R-:W-:Y:S01]  /*13190*/  HMMA.1688.F32.TF32 R32, R240.reuse, R10, R140 ;  /* 0x0000000af020723c */ /* 0x040fe2000008108c */
[----:B------:R-:W-:Y:S04]  /*131a0*/  STL.64 [R1+0x250], R44 ;  /* 0x0002502c01007387 */ /* 0x000fe80000100a00 */
[----:B------:R1:W-:Y:S04]  /*131b0*/  STL.64 [R1+0x258], R46 ;  /* 0x0002582e01007387 */ /* 0x0003e80000100a00 */
[----:B------:R-:W-:Y:S04]  /*131c0*/  STL.64 [R1+0x1b0], R40 ;  /* 0x0001b02801007387 */ /* 0x000fe80000100a00 */
[----:B------:R2:W-:Y:S01]  /*131d0*/  STL.64 [R1+0x1b8], R42 ;  /* 0x0001b82a01007387 */ /* 0x0005e20000100a00 */
[----:B-1----:R-:W-:Y:S01]  /*131e0*/  HMMA.1688.F32.TF32 R44, R240, R22, R152 ;  /* 0x00000016f02c723c */ /* 0x002fe20000081098 */
[----:B------:R-:W-:-:S02]  /*131f0*/  IMAD.MOV.U32 R115, RZ, RZ, R197 ;  /* 0x000000ffff737224 */ /* 0x000fc400078e00c5 */
[----:B------:R-:W-:Y:S01]  /*13200*/  IMAD.MOV.U32 R77, RZ, RZ, R250 ;  /* 0x000000ffff4d7224 */ /* 0x000fe200078e00fa */
[----:B------:R-:W-:Y:S01]  /*13210*/  MOV R84, R245 ;  /* 0x000000f500547202 */ /* 0x000fe20000000f00 */
[----:B------:R-:W-:Y:S01]  /*13220*/  IMAD.MOV.U32 R117, RZ, RZ, R193 ;  /* 0x000000ffff757224 */ /* 0x000fe200078e00c1 */
[----:B------:R-:W-:Y:S02]  /*13230*/  LDS R128, [R2+0xc000] ;  /* 0x00c0000002807984 */ /* 0x000fe40000000800 */
[----:B--2---:R-:W-:Y:S02]  /*13240*/  HMMA.1688.F32.TF32 R40, R240, R26, R156 ;  /* 0x0000001af028723c */ /* 0x004fe4000008109c */
[----:B------:R-:W-:Y:S01]  /*13250*/  MOV R232, R32 ;  /* 0x0000002000e87202 */ /* 0x000fe20000000f00 */
[----:B------:R-:W-:Y:S01]  /*13260*/  IMAD.MOV.U32 R233, RZ, RZ, R33 ;  /* 0x000000ffffe97224 */ /* 0x000fe200078e0021 */
[----:B------:R-:W-:Y:S01]  /*13270*/  LDS R130, [R2+0xd000] ;  /* 0x00d0000002827984 */ /* 0x000fe20000000800 */
[----:B------:R-:W-:-:S02]  /*13280*/  IMAD.MOV.U32 R234, RZ, RZ, R34 ;  /* 0x000000ffffea7224 */ /* 0x000fc400078e0022 */
[----:B------:R-:W-:Y:S01]  /*13290*/  IMAD.MOV.U32 R235, RZ, RZ, R35 ;  /* 0x000000ffffeb7224 */ /* 0x000fe200078e0023 */
[----:B------:R-:W-:Y:S01]  /*132a0*/  LDS R129, [R3+0xc000] ;  /* 0x00c0000003817984 */ /* 0x000fe20000000800 */
[----:B------:R-:W-:Y:S01]  /*132b0*/  HMMA.1688.F32.TF32 R32, R240, R14, R144 ;  /* 0x0000000ef020723c */ /* 0x000fe20000081090 */
[----:B------:R-:W-:Y:S02]  /*132c0*/  IMAD.MOV.U32 R118, RZ, RZ, R194 ;  /* 0x000000ffff767224 */ /* 0x000fe400078e00c2 */
[----:B------:R-:W-:Y:S01]  /*132d0*/  IMAD.MOV.U32 R119, RZ, RZ, R188 ;  /* 0x000000ffff777224 */ /* 0x000fe200078e00bc */
[----:B------:R-:W-:Y:S04]  /*132e0*/  LDS R131, [R3+0xd000] ;  /* 0x00d0000003837984 */ /* 0x000fe80000000800 */
[----:B------:R-:W-:Y:S04]  /*132f0*/  STL.64 [R1+0x160], R44 ;  /* 0x0001602c01007387 */ /* 0x000fe80000100a00 */
[----:B------:R-:W-:Y:S04]  /*13300*/  STL.64 [R1+0x168], R46 ;  /* 0x0001682e01007387 */ /* 0x000fe80000100a00 */
[----:B------:R-:W-:Y:S04]  /*13310*/  STL.64 [R1+0x150], R40 ;  /* 0x0001502801007387 */ /* 0x000fe80000100a00 */
[----:B------:R-:W-:Y:S04]  /*13320*/  STL.64 [R1+0x158], R42 ;  /* 0x0001582a01007387 */ /* 0x000fe80000100a00 */
[----:B------:R-:W-:Y:S04]  /*13330*/  LDS R40, [R2+0xa200] ;  /* 0x00a2000002287984 */ /* 0x000fe80000000800 */
[----:B------:R-:W-:Y:S04]  /*13340*/  LDS R42, [R2+0xb200] ;  /* 0x00b20000022a7984 */ /* 0x000fe80000000800 */
[----:B------:R-:W-:Y:S04]  /*13350*/  LDS R41, [R3+0xa200] ;  /* 0x00a2000003297984 */ /* 0x000fe80000000800 */
[----:B------:R-:W1:Y:S01]  /*13360*/  LDS R43, [R3+0xb200] ;  /* 0x00b20000032b7984 */ /* 0x000e620000000800 */
[----:B------:R-:W-:-:S02]  /*13370*/  IMAD.MOV.U32 R143, RZ, RZ, R32 ;  /* 0x000000ffff8f7224 */ /* 0x000fc400078e0020 */
        /* <DEDUP_REMOVED lines=10> */
[----:B------:R-:W-:Y:S01]  /*13420*/  HMMA.1688.F32.TF32 R32, R240, R30, R160 ;  /* 0x0000001ef020723c */ /* 0x000fe200000810a0 */
[----:B------:R-:W-:Y:S01]  /*13430*/  IMAD.MOV.U32 R109, RZ, RZ, R199 ;  /* 0x000000ffff6d7224 */ /* 0x000fe200078e00c7 */
[----:B------:R-:W-:Y:S01]  /*13440*/  LDS R160, [R2+0xc080] ;  /* 0x00c0800002a07984 */ /* 0x000fe20000000800 */
[----:B------:R-:W-:-:S02]  /*13450*/  IMAD.MOV.U32 R110, RZ, RZ, R203 ;  /* 0x000000ffff6e7224 */ /* 0x000fc400078e00cb */
[----:B------:R-:W-:Y:S01]  /*13460*/  IMAD.MOV.U32 R111, RZ, RZ, R207 ;  /* 0x000000ffff6f7224 */ /* 0x000fe200078e00cf */
[----:B------:R-:W-:Y:S02]  /*13470*/  LDS R162, [R2+0xd080] ;  /* 0x00d0800002a27984 */ /* 0x000fe40000000800 */
[----:B------:R-:W-:Y:S01]  /*13480*/  HMMA.1688.F32.TF32 R240, R240, R38, R164 ;  /* 0x00000026f0f0723c */ /* 0x000fe200000810a4 */
[----:B------:R-:W-:Y:S01]  /*13490*/  IMAD.MOV.U32 R88, RZ, RZ, R249 ;  /* 0x000000ffff587224 */ /* 0x000fe200078e00f9 */
[----:B------:R-:W-:Y:S01]  /*134a0*/  LDS R161, [R3+0xc080] ;  /* 0x00c0800003a17984 */ /* 0x000fe20000000800 */
[----:B------:R-:W-:Y:S02]  /*134b0*/  IMAD.MOV.U32 R89, RZ, RZ, R248 ;  /* 0x000000ffff597224 */ /* 0x000fe400078e00f8 */
[----:B------:R-:W-:Y:S01]  /*134c0*/  IMAD.MOV.U32 R80, RZ, RZ, R247 ;  /* 0x000000ffff507224 */ /* 0x000fe200078e00f7 */
[----:B------:R-:W-:Y:S02]  /*134d0*/  LDS R163, [R3+0xd080] ;  /* 0x00d0800003a37984 */ /* 0x000fe40000000800 */
[C---:B-1----:R-:W-:Y:S08]  /*134e0*/  HMMA.1688.F32.TF32 R52, R40.reuse, R6, R168 ;  /* 0x000000062834723c */ /* 0x042ff000000810a8 */
[C---:B------:R-:W-:Y:S08]  /*134f0*/  HMMA.1688.F32.TF32 R48, R40.reuse, R10, R172 ;  /* 0x0000000a2830723c */ /* 0x040ff000000810ac */
[----:B------:R-:W-:Y:S01]  /*13500*/  HMMA.1688.F32.TF32 R44, R40, R14, R176 ;  /* 0x0000000e282c723c */ /* 0x000fe200000810b0 */
[----:B------:R-:W-:Y:S04]  /*13510*/  STL.64 [R1+0xb30], R242 ;  /* 0x000b30f201007387 */ /* 0x000fe80000100a00 */
[----:B------:R-:W-:Y:S04]  /*13520*/  STL.64 [R1+0x140], R32 ;  /* 0x0001402001007387 */ /* 0x000fe80000100a00 */
[----:B------:R-:W-:Y:S04]  /*13530*/  STL.64 [R1+0x148], R34 ;  /* 0x0001482201007387 */ /* 0x000fe80000100a00 */
[----:B------:R-:W-:Y:S04]  /*13540*/  STL.64 [R1+0xb28], R240 ;  /* 0x000b28f001007387 */ /* 0x000fe80000100a00 */
[----:B------:R-:W-:Y:S04]  /*13550*/  STL.64 [R1+0x240], R52 ;  /* 0x0002403401007387 */ /* 0x000fe80000100a00 */
[----:B------:R-:W-:Y:S04]  /*13560*/  STL.64 [R1+0x248], R54 ;  /* 0x0002483601007387 */ /* 0x000fe80000100a00 */
[----:B------:R-:W-:Y:S01]  /*13570*/  STL.64 [R1+0x130], R48 ;  /* 0x0001303001007387 */ /* 0x000fe20000100a00 */
[----:B------:R-:W-:-:S03]  /*13580*/  IMAD.MOV.U32 R252, RZ, RZ, R46 ;  /* 0x000000fffffc7224 */ /* 0x000fc600078e002e */
[----:B------:R1:W-:Y:S01]  /*13590*/  STL.64 [R1+0x138], R50 ;  /* 0x0001383201007387 */ /* 0x0003e20000100a00 */
[----:B------:R-:W-:-:S03]  /*135a0*/  IMAD.MOV.U32 R0, RZ, RZ, R47 ;  /* 0x000000ffff007224 */ /* 0x000fc600078e002f */
[----:B------:R2:W-:Y:S04]  /*135b0*/  STL.64 [R1+0x120], R44 ;  /* 0x0001202c01007387 */ /* 0x0005e80000100a00 */
[----:B------:R-:W-:Y:S01]  /*135c0*/  LDS R32, [R2+0xa280] ;  /* 0x00a2800002207984 */ /* 0x000fe20000000800 */
[C---:B-1----:R-:W-:Y:S03]  /*135d0*/  HMMA.1688.F32.TF32 R48, R40.reuse, R18, R180 ;  /* 0x000000122830723c */ /* 0x042fe600000810b4 */
[----:B------:R-:W-:Y:S04]  /*135e0*/  LDS R34, [R2+0xb280] ;  /* 0x00b2800002227984 */ /* 0x000fe80000000800 */
[----:B------:R-:W-:Y:S01]  /*135f0*/  LDS R33, [R3+0xa280] ;  /* 0x00a2800003217984 */ /* 0x000fe20000000800 */
[----:B--2---:R-:W-:Y:S03]  /*13600*/  HMMA.1688.F32.TF32 R44, R40, R22, R184 ;  /* 0x00000016282c723c */ /* 0x004fe600000810b8 */
[----:B------:R-:W-:Y:S04]  /*13610*/  STL [R1+0xb4c], R0 ;  /* 0x000b4c0001007387 */ /* 0x000fe80000100800 */
[----:B------:R-:W-:Y:S04]  /*13620*/  STL [R1+0xb48], R252 ;  /* 0x000b48fc01007387 */ /* 0x000fe80000100800 */
[----:B------:R-:W1:Y:S04]  /*13630*/  LDS R35, [R3+0xb280] ;  /* 0x00b2800003237984 */ /* 0x000e680000000800 */
[----:B------:R2:W-:Y:S04]  /*13640*/  STL.64 [R1+0x110], R48 ;  /* 0x0001103001007387 */ /* 0x0005e80000100a00 */
[----:B------:R3:W-:Y:S04]  /*13650*/  STL.64 [R1+0x118], R50 ;  /* 0x0001183201007387 */ /* 0x0007e80000100a00 */
[----:B------:R2:W-:Y:S04]  /*13660*/  STL.64 [R1+0x10], R44 ;  /* 0x0000102c01007387 */ /* 0x0005e80000100a00 */
        /* <DEDUP_REMOVED lines=12> */
[----:B------:R-:W-:-:S03]  /*13730*/  IMAD.MOV.U32 R54, RZ, RZ, R210 ;  /* 0x000000ffff367224 */ /* 0x000fc600078e00d2 */
[----:B------:R-:W4:Y:S01]  /*13740*/  LDL.LU R214, [R1+0xbc4] ;  /* 0x000bc40001d67983 */ /* 0x000f220000300800 */
[----:B------:R-:W-:-:S03]  /*13750*/  IMAD.MOV.U32 R55, RZ, RZ, R211 ;  /* 0x000000ffff377224 */ /* 0x000fc600078e00d3 */
[----:B------:R-:W4:Y:S01]  /*13760*/  LDL.LU R215, [R1+0xbc0] ;  /* 0x000bc00001d77983 */ /* 0x000f220000300800 */
[----:B--2---:R-:W-:-:S03]  /*13770*/  MOV R48, R204 ;  /* 0x000000cc00307202 */ /* 0x004fc60000000f00 */
[----:B------:R-:W2:Y:S01]  /*13780*/  LDL.LU R208, [R1+0xbbc] ;  /* 0x000bbc0001d07983 */ /* 0x000ea20000300800 */
[----:B------:R-:W-:-:S03]  /*13790*/  IMAD.MOV.U32 R49, RZ, RZ, R205 ;  /* 0x000000ffff317224 */ /* 0x000fc600078e00cd */
[----:B------:R-:W2:Y:S01]  /*137a0*/  LDL.LU R209, [R1+0xbb8] ;  /* 0x000bb80001d17983 */ /* 0x000ea20000300800 */
[----:B---3--:R-:W-:-:S03]  /*137b0*/  IMAD.MOV.U32 R50, RZ, RZ, R206 ;  /* 0x000000ffff327224 */ /* 0x008fc600078e00ce */
[----:B------:R-:W2:Y:S01]  /*137c0*/  LDL.LU R210, [R1+0xbb4] ;  /* 0x000bb40001d27983 */ /* 0x000ea20000300800 */
[----:B------:R-:W-:-:S03]  /*137d0*/  IMAD.MOV.U32 R51, RZ, RZ, R200 ;  /* 0x000000ffff337224 */ /* 0x000fc600078e00c8 */
        /* <DEDUP_REMOVED lines=13> */
[----:B------:R-:W-:-:S03]  /*138b0*/  IMAD.MOV.U32 R44, RZ, RZ, R189 ;  /* 0x000000ffff2c7224 */ /* 0x000fc600078e00bd */
[----:B------:R-:W3:Y:S01]  /*138c0*/  LDL.LU R64, [R1] ;  /* 0x0000000001407983 */ /* 0x000ee20000300800 */
[----:B------:R-:W-:-:S03]  /*138d0*/  IMAD.MOV.U32 R0, RZ, RZ, R46 ;  /* 0x000000ffff007224 */ /* 0x000fc600078e002e */
        /* <DEDUP_REMOVED lines=11> */
[----:B------:R-:W3:Y:S04]  /*13990*/  LDL.LU R198, [R1+0xb6c] ;  /* 0x000b6c0001c67983 */ /* 0x000ee80000300800 */
[----:B------:R-:W3:Y:S04]  /*139a0*/  LDL.LU R199, [R1+0xb68] ;  /* 0x000b680001c77983 */ /* 0x000ee80000300800 */
[----:B------:R-:W3:Y:S04]  /*139b0*/  LDL.LU R203, [R1+0xb64] ;  /* 0x000b640001cb7983 */ /* 0x000ee80000300800 */
[----:B------:R-:W3:Y:S01]  /*139c0*/  LDL.LU R207, [R1+0xb60] ;  /* 0x000b600001cf7983 */ /* 0x000ee20000300800 */
[----:B------:R-:W-:-:S02]  /*139d0*/  IMAD.MOV.U32 R81, RZ, RZ, R246 ;  /* 0x000000ffff517224 */ /* 0x000fc400078e00f6 */
[----:B------:R-:W-:Y:S02]  /*139e0*/  IMAD.MOV.U32 R85, RZ, RZ, R244 ;  /* 0x000000ffff557224 */ /* 0x000fe400078e00f4 */
[----:B------:R-:W-:Y:S02]  /*139f0*/  IMAD.MOV.U32 R98, RZ, RZ, R13 ;  /* 0x000000ffff627224 */ /* 0x000fe400078e000d */
[----:B------:R-:W-:Y:S01]  /*13a00*/  IMAD.MOV.U32 R99, RZ, RZ, R12 ;  /* 0x000000ffff637224 */ /* 0x000fe200078e000c */
[----:B-1----:R-:W-:Y:S01]  /*13a10*/  HMMA.1688.F32.TF32 R224, R32, R30, R224 ;  /* 0x0000001e20e0723c */ /* 0x002fe200000810e0 */
[----:B------:R-:W-:Y:S02]  /*13a20*/  IMAD.MOV.U32 R106, RZ, RZ, R5 ;  /* 0x000000ffff6a7224 */ /* 0x000fe400078e0005 */
[----:B------:R-:W-:-:S05]  /*13a30*/  IMAD.MOV.U32 R107, RZ, RZ, R4 ;  /* 0x000000ffff6b7224 */ /* 0x000fca00078e0004 */
[----:B------:R-:W-:Y:S01]  /*13a40*/  HMMA.1688.F32.TF32 R228, R32, R38, R228 ;  /* 0x0000002620e4723c */ /* 0x000fe200000810e4 */
[----:B------:R-:W-:Y:S02]  /*13a50*/  IMAD.MOV.U32 R102, RZ, RZ, R9 ;  /* 0x000000ffff667224 */ /* 0x000fe400078e0009 */
[----:B------:R-:W-:-:S05]  /*13a60*/  IMAD.MOV.U32 R103, RZ, RZ, R8 ;  /* 0x000000ffff677224 */ /* 0x000fca00078e0008 */
[C---:B------:R-:W-:Y:S08]  /*13a70*/  HMMA.1688.F32.TF32 R44, R60.reuse, R18, R44 ;  /* 0x000000123c2c723c */ /* 0x040ff0000008102c */
[C---:B------:R-:W-:Y:S08]  /*13a80*/  HMMA.1688.F32.TF32 R48, R60.reuse, R22, R48 ;  /* 0x000000163c30723c */ /* 0x040ff00000081030 */
[C---:B------:R-:W-:Y:S08]  /*13a90*/  HMMA.1688.F32.TF32 R52, R60.reuse, R26, R52 ;  /* 0x0000001a3c34723c */ /* 0x040ff00000081034 */
[----:B------:R-:W-:Y:S08]  /*13aa0*/  HMMA.1688.F32.TF32 R56, R60, R30, R56 ;  /* 0x0000001e3c38723c */ /* 0x000ff00000081038 */
[C---:B--2---:R-:W-:Y:S08]  /*13ab0*/  HMMA.1688.F32.TF32 R208, R32.reuse, R14, R208 ;  /* 0x0000000e20d0723c */ /* 0x044ff000000810d0 */
[----:B----4-:R-:W-:Y:S08]  /*13ac0*/  HMMA.1688.F32.TF32 R212, R32, R18, R212 ;  /* 0x0000001220d4723c */ /* 0x010ff000000810d4 */
[C---:B---3--:R-:W-:Y:S08]  /*13ad0*/  HMMA.1688.F32.TF32 R248, R40.reuse, R26, R188 ;  /* 0x0000001a28f8723c */ /* 0x048ff000000810bc */
        /* <DEDUP_REMOVED lines=12> */
[C---:B------:R-:W-:Y:S08]  /*13ba0*/  HMMA.1688.F32.TF32 R200, R32.reuse, R6, R200 ;  /* 0x0000000620c8723c */ /* 0x040ff000000810c8 */
[----:B------:R-:W-:Y:S01]  /*13bb0*/  HMMA.1688.F32.TF32 R204, R32, R10, R204 ;  /* 0x0000000a20cc723c */ /* 0x000fe200000810cc */
[----:B------:R-:W-:Y:S04]  /*13bc0*/  STL.64 [R1+0xae0], R250 ;  /* 0x000ae0fa01007387 */ /* 0x000fe80000100a00 */
[----:B------:R-:W-:Y:S04]  /*13bd0*/  STL.64 [R1+0xad8], R248 ;  /* 0x000ad8f801007387 */ /* 0x000fe80000100a00 */
[----:B------:R-:W-:Y:S04]  /*13be0*/  STL.64 [R1+0xaf0], R246 ;  /* 0x000af0f601007387 */ /* 0x000fe80000100a00 */
[----:B------:R-:W-:Y:S04]  /*13bf0*/  STL.64 [R1+0xae8], R244 ;  /* 0x000ae8f401007387 */ /* 0x000fe80000100a00 */
[----:B------:R1:W-:Y:S04]  /*13c00*/  STL.64 [R1+0xb00], R198 ;  /* 0x000b00c601007387 */ /* 0x0003e80000100a00 */
[----:B------:R2:W-:Y:S04]  /*13c10*/  STL.64 [R1+0xaf8], R196 ;  /* 0x000af8c401007387 */ /* 0x0005e80000100a00 */
[----:B------:R-:W-:Y:S04]  /*13c20*/  STL.64 [R1+0xb10], R202 ;  /* 0x000b10ca01007387 */ /* 0x000fe80000100a00 */
[----:B------:R-:W-:Y:S04]  /*13c30*/  STL.64 [R1+0xb08], R200 ;  /* 0x000b08c801007387 */ /* 0x000fe80000100a00 */
[----:B------:R-:W-:Y:S04]  /*13c40*/  STL.64 [R1+0xb20], R206 ;  /* 0x000b20ce01007387 */ /* 0x000fe80000100a00 */
[----:B------:R-:W-:Y:S04]  /*13c50*/  STL.64 [R1+0xb18], R204 ;  /* 0x000b18cc01007387 */ /* 0x000fe80000100a00 */
[----:B------:R-:W-:Y:S04]  /*13c60*/  STL.64 [R1+0xb40], R210 ;  /* 0x000b40d201007387 */ /* 0x000fe80000100a00 */
[----:B------:R-:W-:Y:S04]  /*13c70*/  STL.64 [R1+0xb38], R208 ;  /* 0x000b38d001007387 */ /* 0x000fe80000100a00 */
[----:B------:R-:W3:Y:S04]  /*13c80*/  LDL.LU R144, [R1+0x230] ;  /* 0x0002300001907983 */ /* 0x000ee80000300800 */
[----:B------:R-:W3:Y:S04]  /*13c90*/  LDL.LU R145, [R1+0x234] ;  /* 0x0002340001917983 */ /* 0x000ee80000300800 */
[----:B------:R-:W3:Y:S01]  /*13ca0*/  LDL.LU R146, [R1+0x238] ;  /* 0x0002380001927983 */ /* 0x000ee20000300800 */
[-C--:B------:R-:W-:Y:S03]  /*13cb0*/  HMMA.1688.F32.TF32 R40, R60, R14.reuse, R112 ;  /* 0x0000000e3c28723c */ /* 0x080fe60000081070 */
[----:B------:R-:W3:Y:S04]  /*13cc0*/  LDL.LU R147, [R1+0x23c] ;  /* 0x00023c0001937983 */ /* 0x000ee80000300800 */
[----:B------:R-:W4:Y:S01]  /*13cd0*/  LDL.LU R124, [R1+0x2c0] ;  /* 0x0002c000017c7983 */ /* 0x000f220000300800 */
[----:B------:R-:W-:Y:S03]  /*13ce0*/  HMMA.1688.F32.TF32 R12, R68, R14, R96 ;  /* 0x0000000e440c723c */ /* 0x000fe60000081060 */
[----:B------:R-:W4:Y:S04]  /*13cf0*/  LDL.LU R125, [R1+0x2c4] ;  /* 0x0002c400017d7983 */ /* 0x000f280000300800 */
[----:B------:R-:W4:Y:S04]  /*13d00*/  LDL.LU R126, [R1+0x2c8] ;  /* 0x0002c800017e7983 */ /* 0x000f280000300800 */
[----:B------:R-:W4:Y:S04]  /*13d10*/  LDL.LU R127, [R1+0x2cc] ;  /* 0x0002cc00017f7983 */ /* 0x000f280000300800 */
[----:B------:R-:W3:Y:S01]  /*13d20*/  LDL R99, [R1+0x374] ;  /* 0x0003740001637983 */ /* 0x000ee20000100800 */
[C---:B------:R-:W-:Y:S08]  /*13d30*/  HMMA.1688.F32.TF32 R216, R32.reuse, R22, R216 ;  /* 0x0000001620d8723c */ /* 0x040ff000000810d8 */
[----:B------:R-:W-:Y:S08]  /*13d40*/  HMMA.1688.F32.TF32 R220, R32, R26, R220 ;  /* 0x0000001a20dc723c */ /* 0x000ff000000810dc */
[C---:B------:R-:W-:Y:S01]  /*13d50*/  HMMA.1688.F32.TF32 R32, R60.reuse, R10, R116 ;  /* 0x0000000a3c20723c */ /* 0x040fe20000081074 */
[----:B------:R-:W4:Y:S04]  /*13d60*/  LDL.LU R116, [R1+0x2e0] ;  /* 0x0002e00001747983 */ /* 0x000f280000300800 */
[----:B------:R-:W4:Y:S04]  /*13d70*/  LDL.LU R117, [R1+0x2e4] ;  /* 0x0002e40001757983 */ /* 0x000f280000300800 */
[----:B------:R-:W4:Y:S01]  /*13d80*/  LDL.LU R118, [R1+0x2e8] ;  /* 0x0002e80001767983 */ /* 0x000f220000300800 */
[-C--:B------:R-:W-:Y:S03]  /*13d90*/  HMMA.1688.F32.TF32 R64, R60, R6.reuse, R64 ;  /* 0x000000063c40723c */ /* 0x080fe60000081040 */
[----:B------:R-:W4:Y:S04]  /*13da0*/  LDL.LU R119, [R1+0x2ec] ;  /* 0x0002ec0001777983 */ /* 0x000f280000300800 */
[----:B------:R-:W4:Y:S01]  /*13db0*/  LDL.LU R112, [R1+0x2f0] ;  /* 0x0002f00001707983 */ /* 0x000f220000300800 */
[C---:B------:R-:W-:Y:S03]  /*13dc0*/  HMMA.1688.F32.TF32 R4, R68.reuse, R6, R104 ;  /* 0x000000064404723c */ /* 0x040fe60000081068 */
[----:B------:R-:W4:Y:S04]  /*13dd0*/  LDL.LU R113, [R1+0x2f4] ;  /* 0x0002f40001717983 */ /* 0x000f280000300800 */
[----:B------:R-:W4:Y:S04]  /*13de0*/  LDL.LU R114, [R1+0x2f8] ;  /* 0x0002f80001727983 */ /* 0x000f280000300800 */
[----:B------:R-:W4:Y:S01]  /*13df0*/  LDL.LU R115, [R1+0x2fc] ;  /* 0x0002fc0001737983 */ /* 0x000f220000300800 */
[----:B------:R-:W-:Y:S03]  /*13e00*/  HMMA.1688.F32.TF32 R8, R68, R10, R100 ;  /* 0x0000000a4408723c */ /* 0x000fe60000081064 */
        /* <DEDUP_REMOVED lines=17> */
[----:B------:R-:W-:Y:S01]  /*13f20*/  HMMA.1688.F32.TF32 R24, R68, R26, R84 ;  /* 0x0000001a4418723c */ /* 0x000fe20000081054 */
[----:B------:R-:W-:-:S02]  /*13f30*/  IMAD.MOV.U32 R78, RZ, RZ, R37 ;  /* 0x000000ffff4e7224 */ /* 0x000fc400078e0025 */
[----:B------:R-:W-:Y:S02]  /*13f40*/  IMAD.MOV.U32 R79, RZ, RZ, R36 ;  /* 0x000000ffff4f7224 */ /* 0x000fe400078e0024 */
[----:B------:R-:W-:Y:S02]  /*13f50*/  IMAD.MOV.U32 R82, RZ, RZ, R29 ;  /* 0x000000ffff527224 */ /* 0x000fe400078e001d */
[----:B------:R-:W-:Y:S01]  /*13f60*/  IMAD.MOV.U32 R83, RZ, RZ, R28 ;  /* 0x000000ffff537224 */ /* 0x000fe200078e001c */
[----:B------:R-:W-:Y:S01]  /*13f70*/  HMMA.1688.F32.TF32 R20, R68, R22, R88 ;  /* 0x000000164414723c */ /* 0x000fe20000081058 */
[----:B------:R-:W-:Y:S02]  /*13f80*/  IMAD.MOV.U32 R132, RZ, RZ, R75 ;  /* 0x000000ffff847224 */ /* 0x000fe400078e004b */
[----:B------:R-:W-:Y:S02]  /*13f90*/  IMAD.MOV.U32 R133, RZ, RZ, R74 ;  /* 0x000000ffff857224 */ /* 0x000fe400078e004a */
[----:B------:R-:W-:-:S03]  /*13fa0*/  IMAD.MOV.U32 R134, RZ, RZ, R73 ;  /* 0x000000ffff867224 */ /* 0x000fc600078e0049 */
[----:B------:R-:W-:Y:S01]  /*13fb0*/  HMMA.1688.F32.TF32 R16, R68, R18, R92 ;  /* 0x000000124410723c */ /* 0x000fe2000008105c */
[----:B------:R-:W-:-:S07]  /*13fc0*/  IMAD.MOV.U32 R135, RZ, RZ, R72 ;  /* 0x000000ffff877224 */ /* 0x000fce00078e0048 */
[C---:B------:R-:W-:Y:S08]  /*13fd0*/  HMMA.1688.F32.TF32 R28, R68.reuse, R30, R80 ;  /* 0x0000001e441c723c */ /* 0x040ff00000081050 */
[----:B------:R-:W-:Y:S01]  /*13fe0*/  HMMA.1688.F32.TF32 R36, R68, R38, R76 ;  /* 0x000000264424723c */ /* 0x000fe2000008104c */
[----:B-1----:R-:W-:Y:S02]  /*13ff0*/  IMAD.MOV.U32 R199, RZ, RZ, R136 ;  /* 0x000000ffffc77224 */ /* 0x002fe400078e0088 */
[----:B------:R-:W-:-:S02]  /*14000*/  IMAD.MOV.U32 R198, RZ, RZ, R137 ;  /* 0x000000ffffc67224 */ /* 0x000fc400078e0089 */
[----:B--2---:R-:W-:Y:S02]  /*14010*/  IMAD.MOV.U32 R197, RZ, RZ, R138 ;  /* 0x000000ffffc57224 */ /* 0x004fe400078e008a */
[----:B------:R-:W-:Y:S02]  /*14020*/  IMAD.MOV.U32 R196, RZ, RZ, R139 ;  /* 0x000000ffffc47224 */ /* 0x000fe400078e008b */
[----:B------:R-:W-:Y:S02]  /*14030*/  IMAD.MOV.U32 R251, RZ, RZ, R140 ;  /* 0x000000fffffb7224 */ /* 0x000fe400078e008c */
[----:B------:R-:W-:Y:S01]  /*14040*/  IMAD.MOV.U32 R250, RZ, RZ, R141 ;  /* 0x000000fffffa7224 */ /* 0x000fe200078e008d */
[----:B------:R-:W-:Y:S01]  /*14050*/  MOV R248, R143 ;  /* 0x0000008f00f87202 */ /* 0x000fe20000000f00 */
[----:B------:R-:W-:Y:S01]  /*14060*/  IMAD.MOV.U32 R249, RZ, RZ, R142 ;  /* 0x000000fffff97224 */ /* 0x000fe200078e008e */
[----:B---3--:R-:W4:Y:S04]  /*14070*/  LDSM.16.M88.4 R84, [R99+0x14080] ;  /* 0x014080006354783b */ /* 0x008f280000000200 */
[----:B------:R-:W-:Y:S04]  /*14080*/  LDSM.16.M88.4 R88, [R99+0x15080] ;  /* 0x015080006358783b */ /* 0x000fe80000000200 */
[----:B------:R-:W1:Y:S04]  /*14090*/  LDSM.16.M88.4 R92, [R99+0x16080] ;  /* 0x01608000635c783b */ /* 0x000e680000000200 */
[----:B------:R-:W-:Y:S04]  /*140a0*/  LDSM.16.M88.4 R68, [R99+0x10080] ;  /* 0x010080006344783b */ /* 0x000fe80000000200 */
[----:B------:R-:W2:Y:S04]  /*140b0*/  LDSM.16.M88.4 R72, [R99+0x11080] ;  /* 0x011080006348783b */ /* 0x000ea80000000200 */
[----:B------:R-:W-:Y:S04]  /*140c0*/  LDSM.16.M88.4 R76, [R99+0x12080] ;  /* 0x01208000634c783b */ /* 0x000fe80000000200 */
[----:B------:R-:W3:Y:S04]  /*140d0*/  LDSM.16.M88.4 R80, [R99+0x13080] ;  /* 0x013080006350783b */ /* 0x000ee80000000200 */
[----:B------:R-:W3:Y:S01]  /*140e0*/  LDSM.16.M88.4 R96, [R99+0x17080] ;  /* 0x017080006360783b */ /* 0x000ee20000000200 */
[C---:B----4-:R-:W-:Y:S03]  /*140f0*/  HMMA.1688.F32.TF32 R116, R128.reuse, R84, R116 ;  /* 0x000000548074723c */ /* 0x050fe60000081074 */
[----:B------:R-:W-:Y:S05]  /*14100*/  STL [R1+0xa90], R86 ;  /* 0x000a905601007387 */ /* 0x000fea0000100800 */
[C---:B-1----:R-:W-:Y:S01]  /*14110*/  HMMA.1688.F32.TF32 R124, R128.reuse, R92, R124 ;  /* 0x0000005c807c723c */ /* 0x042fe2000008107c */
[----:B------:R-:W-:Y:S04]  /*14120*/  STL [R1+0xa8c], R87 ;  /* 0x000a8c5701007387 */ /* 0x000fe80000100800 */
[----:B------:R-:W-:Y:S03]  /*14130*/  STL [R1+0xa94], R90 ;  /* 0x000a945a01007387 */ /* 0x000fe60000100800 */
[C---:B--2---:R-:W-:Y:S01]  /*14140*/  HMMA.1688.F32.TF32 R104, R128.reuse, R72, R104 ;  /* 0x000000488068723c */ /* 0x044fe20000081068 */
[----:B------:R-:W-:Y:S07]  /*14150*/  STL [R1+0xa88], R91 ;  /* 0x000a885b01007387 */ /* 0x000fee0000100800 */
[C---:B---3--:R-:W-:Y:S08]  /*14160*/  HMMA.1688.F32.TF32 R112, R128.reuse, R80, R112 ;  /* 0x000000508070723c */ /* 0x048ff00000081070 */
[C---:B------:R-:W-:Y:S01]  /*14170*/  HMMA.1688.F32.TF32 R100, R128.reuse, R68, R100 ;  /* 0x000000448064723c */ /* 0x040fe20000081064 */
[----:B------:R-:W-:Y:S04]  /*14180*/  STL [R1+0xa84], R94 ;  /* 0x000a845e01007387 */ /* 0x000fe80000100800 */
[----:B------:R-:W-:Y:S03]  /*14190*/  STL [R1+0xa80], R95 ;  /* 0x000a805f01007387 */ /* 0x000fe60000100800 */
[C---:B------:R-:W-:Y:S08]  /*141a0*/  HMMA.1688.F32.TF32 R108, R128.reuse, R76, R108 ;  /* 0x0000004c806c723c */ /* 0x040ff0000008106c */
        /* <DEDUP_REMOVED lines=50> */
[----:B------:R-:W-:-:S02]  /*144d0*/  IMAD.MOV.U32 R240, RZ, RZ, R239 ;  /* 0x000000fffff07224 */ /* 0x000fc400078e00ef */
[----:B------:R-:W-:Y:S01]  /*144e0*/  IMAD.MOV.U32 R241, RZ, RZ, R238 ;  /* 0x000000fffff17224 */ /* 0x000fe200078e00ee */
[----:B------:R-:W-:Y:S01]  /*144f0*/  LDS R239, [R3+0xd180] ;  /* 0x00d1800003ef7984 */ /* 0x000fe20000000800 */
[----:B------:R-:W-:Y:S02]  /*14500*/  IMAD.MOV.U32 R242, RZ, RZ, R237 ;  /* 0x000000fffff27224 */ /* 0x000fe400078e00ed */
[----:B------:R-:W-:Y:S01]  /*14510*/  IMAD.MOV.U32 R243, RZ, RZ, R236 ;  /* 0x000000fffff37224 */ /* 0x000fe200078e00ec */
[----:B------:R-:W-:Y:S04]  /*14520*/  LDS R238, [R2+0xd180] ;  /* 0x00d1800002ee7984 */ /* 0x000fe80000000800 */
[----:B------:R-:W-:Y:S04]  /*14530*/  LDS R236, [R2+0xc180] ;  /* 0x00c1800002ec7984 */ /* 0x000fe80000000800 */
[----:B------:R-:W1:Y:S01]  /*14540*/  LDS R237, [R3+0xc180] ;  /* 0x00c1800003ed7984 */ /* 0x000e620000000800 */
[----:B------:R-:W-:Y:S01]  /*14550*/  MOV R244, R232 ;  /* 0x000000e800f47202 */ /* 0x000fe20000000f00 */
[----:B------:R-:W-:-:S02]  /*14560*/  IMAD.MOV.U32 R245, RZ, RZ, R233 ;  /* 0x000000fffff57224 */ /* 0x000fc400078e00e9 */
[----:B------:R-:W3:Y:S01]  /*14570*/  LDL.LU R152, [R1+0x1d0] ;  /* 0x0001d00001987983 */ /* 0x000ee20000300800 */
[----:B------:R-:W-:Y:S02]  /*14580*/  IMAD.MOV.U32 R246, RZ, RZ, R234 ;  /* 0x000000fffff67224 */ /* 0x000fe400078e00ea */
[----:B------:R-:W-:Y:S01]  /*14590*/  IMAD.MOV.U32 R247, RZ, RZ, R235 ;  /* 0x000000fffff77224 */ /* 0x000fe200078e00eb */
[----:B------:R-:W3:Y:S01]  /*145a0*/  LDL.LU R153, [R1+0x1d4] ;  /* 0x0001d40001997983 */ /* 0x000ee20000300800 */
[----:B------:R-:W-:Y:S03]  /*145b0*/  HMMA.1688.F32.TF32 R132, R160, R68, R132 ;  /* 0x00000044a084723c */ /* 0x000fe60000081084 */
[----:B------:R-:W3:Y:S04]  /*145c0*/  LDL.LU R154, [R1+0x1d8] ;  /* 0x0001d800019a7983 */ /* 0x000ee80000300800 */
[----:B------:R-:W3:Y:S04]  /*145d0*/  LDL.LU R155, [R1+0x1dc] ;  /* 0x0001dc00019b7983 */ /* 0x000ee80000300800 */
[----:B------:R-:W3:Y:S04]  /*145e0*/  LDL.LU R176, [R1+0x280] ;  /* 0x0002800001b07983 */ /* 0x000ee80000300800 */
[----:B------:R-:W3:Y:S04]  /*145f0*/  LDL.LU R177, [R1+0x284] ;  /* 0x0002840001b17983 */ /* 0x000ee80000300800 */
[----:B------:R-:W3:Y:S04]  /*14600*/  LDL.LU R178, [R1+0x288] ;  /* 0x0002880001b27983 */ /* 0x000ee80000300800 */
[----:B------:R-:W3:Y:S04]  /*14610*/  LDL.LU R179, [R1+0x28c] ;  /* 0x00028c0001b37983 */ /* 0x000ee80000300800 */
[----:B------:R-:W3:Y:S01]  /*14620*/  LDL.LU R172, [R1+0x290] ;  /* 0x0002900001ac7983 */ /* 0x000ee20000300800 */
[C---:B-1----:R-:W-:Y:S03]  /*14630*/  HMMA.1688.F32.TF32 R120, R236.reuse, R72, R244 ;  /* 0x00000048ec78723c */ /* 0x042fe600000810f4 */
        /* <DEDUP_REMOVED lines=19> */
[----:B------:R-:W-:Y:S01]  /*14770*/  STL [R1+0xa7c], R135 ;  /* 0x000a7c8701007387 */ /* 0x000fe20000100800 */
[----:B------:R-:W-:Y:S08]  /*14780*/  HMMA.1688.F32.TF32 R124, R236, R80, R240 ;  /* 0x00000050ec7c723c */ /* 0x000ff000000810f0 */
[-C--:B--2---:R-:W-:Y:S11]  /*14790*/  HMMA.1688.F32.TF32 R140, R160, R76.reuse, R140 ;  /* 0x0000004ca08c723c */ /* 0x084ff6000008108c */
[----:B------:R-:W-:Y:S11]  /*147a0*/  @!UPT UIADD3 URZ, URZ, URZ, URZ ;  /* 0x0000003f3f3ff290 */ /* 0x000ff6000fffe03f */
[----:B------:R-:W-:Y:S01]  /*147b0*/  @!UPT UIADD3 URZ, URZ, URZ, URZ ;  /* 0x0000003f3f3ff290 */ /* 0x000fe2000fffe03f */
[----:B------:R-:W-:Y:S04]  /*147c0*/  STL [R1+0xa78], R143 ;  /* 0x000a788f01007387 */ /* 0x000fe80000100800 */
[----:B------:R1:W-:Y:S04]  /*147d0*/  STL.64 [R1], R120 ;  /* 0x0000007801007387 */ /* 0x0003e80000100a00 */
[----:B------:R2:W-:Y:S04]  /*147e0*/  STL.64 [R1+0x8], R122 ;  /* 0x0000087a01007387 */ /* 0x0005e80000100a00 */
[----:B-1----:R-:W4:Y:S04]  /*147f0*/  LDL.LU R120, [R1+0x160] ;  /* 0x0001600001787983 */ /* 0x002f280000300800 */
[----:B------:R-:W4:Y:S04]  /*14800*/  LDL.LU R121, [R1+0x164] ;  /* 0x0001640001797983 */ /* 0x000f280000300800 */
[----:B--2---:R-:W4:Y:S04]  /*14810*/  LDL.LU R122, [R1+0x168] ;  /* 0x00016800017a7983 */ /* 0x004f280000300800 */
[----:B------:R-:W4:Y:S04]  /*14820*/  LDL.LU R123, [R1+0x16c] ;  /* 0x00016c00017b7983 */ /* 0x000f280000300800 */
        /* <DEDUP_REMOVED lines=8> */
[----:B------:R-:W-:Y:S01]  /*148b0*/  HMMA.1688.F32.TF32 R116, R236, R76, R248 ;  /* 0x0000004cec74723c */ /* 0x000fe200000810f8 */
[----:B------:R-:W-:-:S02]  /*148c0*/  IMAD.MOV.U32 R98, RZ, RZ, R126 ;  /* 0x000000ffff627224 */ /* 0x000fc400078e007e */
[----:B------:R-:W-:Y:S01]  /*148d0*/  IMAD.MOV.U32 R99, RZ, RZ, R127 ;  /* 0x000000ffff637224 */ /* 0x000fe200078e007f */
[----:B------:R-:W2:Y:S03]  /*148e0*/  LDL.LU R248, [R1+0x10] ;  /* 0x0000100001f87983 */ /* 0x000ea60000300800 */
[----:B------:R-:W-:Y:S01]  /*148f0*/  MOV R250, R0 ;  /* 0x0000000000fa7202 */ /* 0x000fe20000000f00 */
[----:B------:R-:W2:Y:S01]  /*14900*/  LDL.LU R249, [R1+0x14] ;  /* 0x0000140001f97983 */ /* 0x000ea20000300800 */
[----:B------:R-:W-:-:S03]  /*14910*/  IMAD.MOV.U32 R251, RZ, RZ, R252 ;  /* 0x000000fffffb7224 */ /* 0x000fc600078e00fc */
[----:B------:R-:W2:Y:S01]  /*14920*/  LDL.LU R0, [R1+0xb4c] ;  /* 0x000b4c0001007983 */ /* 0x000ea20000300800 */
[----:B---3--:R-:W-:Y:S03]  /*14930*/  HMMA.1688.F32.TF32 R164, R192, R68, R164 ;  /* 0x00000044c0a4723c */ /* 0x008fe600000810a4 */
[----:B------:R-:W3:Y:S04]  /*14940*/  LDL.LU R252, [R1+0xb48] ;  /* 0x000b480001fc7983 */ /* 0x000ee80000300800 */
[----:B------:R-:W3:Y:S04]  /*14950*/  LDL.LU R244, [R1+0x110] ;  /* 0x0001100001f47983 */ /* 0x000ee80000300800 */
[----:B------:R-:W-:Y:S01]  /*14960*/  IMAD.MOV.U32 R87, RZ, RZ, R118 ;  /* 0x000000ffff577224 */ /* 0x000fe200078e0076 */
[----:B------:R-:W3:Y:S01]  /*14970*/  LDL.LU R245, [R1+0x114] ;  /* 0x0001140001f57983 */ /* 0x000ee20000300800 */
[----:B------:R-:W-:-:S02]  /*14980*/  IMAD.MOV.U32 R91, RZ, RZ, R119 ;  /* 0x000000ffff5b7224 */ /* 0x000fc400078e0077 */
[----:B------:R-:W-:Y:S01]  /*14990*/  IMAD.MOV.U32 R118, RZ, RZ, R124 ;  /* 0x000000ffff767224 */ /* 0x000fe200078e007c */
[C---:B------:R-:W-:Y:S01]  /*149a0*/  HMMA.1688.F32.TF32 R168, R192.reuse, R72, R168 ;  /* 0x00000048c0a8723c */ /* 0x040fe200000810a8 */
[----:B------:R-:W-:Y:S01]  /*149b0*/  IMAD.MOV.U32 R119, RZ, RZ, R125 ;  /* 0x000000ffff777224 */ /* 0x000fe200078e007d */
[----:B------:R-:W3:Y:S04]  /*149c0*/  LDL.LU R246, [R1+0x118] ;  /* 0x0001180001f67983 */ /* 0x000ee80000300800 */
[----:B------:R-:W3:Y:S02]  /*149d0*/  LDL.LU R247, [R1+0x11c] ;  /* 0x00011c0001f77983 */ /* 0x000ee40000300800 */
[C---:B------:R-:W-:Y:S08]  /*149e0*/  HMMA.1688.F32.TF32 R172, R192.reuse, R76, R172 ;  /* 0x0000004cc0ac723c */ /* 0x040ff000000810ac */
[C---:B------:R-:W-:Y:S08]  /*149f0*/  HMMA.1688.F32.TF32 R176, R192.reuse, R80, R176 ;  /* 0x00000050c0b0723c */ /* 0x040ff000000810b0 */
[C---:B------:R-:W-:Y:S08]  /*14a00*/  HMMA.1688.F32.TF32 R180, R192.reuse, R84, R180 ;  /* 0x00000054c0b4723c */ /* 0x040ff000000810b4 */
[C---:B------:R-:W-:Y:S08]  /*14a10*/  HMMA.1688.F32.TF32 R184, R192.reuse, R88, R184 ;  /* 0x00000058c0b8723c */ /* 0x040ff000000810b8 */
[C---:B------:R-:W-:Y:S08]  /*14a20*/  HMMA.1688.F32.TF32 R188, R192.reuse, R92, R188 ;  /* 0x0000005cc0bc723c */ /* 0x040ff000000810bc */
[----:B------:R-:W-:Y:S01]  /*14a30*/  HMMA.1688.F32.TF32 R192, R192, R96, R200 ;  /* 0x00000060c0c0723c */ /* 0x000fe200000810c8 */
[----:B------:R-:W3:Y:S04]  /*14a40*/  LDL.LU R200, [R1+0x130] ;  /* 0x0001300001c87983 */ /* 0x000ee80000300800 */
[----:B------:R-:W3:Y:S04]  /*14a50*/  LDL.LU R201, [R1+0x134] ;  /* 0x0001340001c97983 */ /* 0x000ee80000300800 */
[----:B------:R-:W3:Y:S01]  /*14a60*/  LDL.LU R202, [R1+0x138] ;  /* 0x0001380001ca7983 */ /* 0x000ee20000300800 */
[C---:B------:R-:W-:Y:S03]  /*14a70*/  HMMA.1688.F32.TF32 R136, R160.reuse, R72, R136 ;  /* 0x00000048a088723c */ /* 0x040fe60000081088 */
[----:B------:R-:W3:Y:S04]  /*14a80*/  LDL.LU R203, [R1+0x13c] ;  /* 0x00013c0001cb7983 */ /* 0x000ee80000300800 */
[----:B------:R-:W3:Y:S01]  /*14a90*/  LDL.LU R204, [R1+0x240] ;  /* 0x0002400001cc7983 */ /* 0x000ee20000300800 */
[----:B------:R-:W-:Y:S03]  /*14aa0*/  HMMA.1688.F32.TF32 R144, R160, R80, R144 ;  /* 0x00000050a090723c */ /* 0x000fe60000081090 */
[----:B------:R-:W3:Y:S01]  /*14ab0*/  LDL.LU R205, [R1+0x244] ;  /* 0x0002440001cd7983 */ /* 0x000ee20000300800 */
[----:B------:R-:W-:Y:S01]  /*14ac0*/  MOV R90, R116 ;  /* 0x00000074005a7202 */ /* 0x000fe20000000f00 */
[----:B------:R-:W-:-:S02]  /*14ad0*/  IMAD.MOV.U32 R86, RZ, RZ, R117 ;  /* 0x000000ffff567224 */ /* 0x000fc400078e0075 */
[----:B------:R-:W3:Y:S01]  /*14ae0*/  LDL.LU R206, [R1+0x248] ;  /* 0x0002480001ce7983 */ /* 0x000ee20000300800 */
[C---:B------:R-:W-:Y:S03]  /*14af0*/  HMMA.1688.F32.TF32 R148, R160.reuse, R84, R148 ;  /* 0x00000054a094723c */ /* 0x040fe60000081094 */
[----:B------:R-:W3:Y:S05]  /*14b00*/  LDL.LU R207, [R1+0x24c] ;  /* 0x00024c0001cf7983 */ /* 0x000eea0000300800 */
[C---:B------:R-:W-:Y:S08]  /*14b10*/  HMMA.1688.F32.TF32 R152, R160.reuse, R88, R152 ;  /* 0x00000058a098723c */ /* 0x040ff00000081098 */
[C---:B------:R-:W-:Y:S08]  /*14b20*/  HMMA.1688.F32.TF32 R156, R160.reuse, R92, R156 ;  /* 0x0000005ca09c723c */ /* 0x040ff0000008109c */
[----:B------:R-:W-:Y:S08]  /*14b30*/  HMMA.1688.F32.TF32 R160, R160, R96, R232 ;  /* 0x00000060a0a0723c */ /* 0x000ff000000810e8 */
[C---:B------:R-:W-:Y:S01]  /*14b40*/  HMMA.1688.F32.TF32 R232, R236.reuse, R68, R196 ;  /* 0x00000044ece8723c */ /* 0x040fe200000810c4 */
[----:B------:R-:W3:Y:S04]  /*14b50*/  LDL.LU R196, [R1+0x120] ;  /* 0x0001200001c47983 */ /* 0x000ee80000300800 */
[----:B------:R-:W3:Y:S03]  /*14b60*/  LDL.LU R197, [R1+0x124] ;  /* 0x0001240001c57983 */ /* 0x000ee60000300800 */
[C---:B----4-:R-:W-:Y:S08]  /*14b70*/  HMMA.1688.F32.TF32 R124, R236.reuse, R84, R120 ;  /* 0x00000054ec7c723c */ /* 0x050ff00000081078 */
[C---:B--2---:R-:W-:Y:S08]  /*14b80*/  HMMA.1688.F32.TF32 R208, R236.reuse, R88, R208 ;  /* 0x00000058ecd0723c */ /* 0x044ff000000810d0 */
[----:B------:R-:W-:Y:S08]  /*14b90*/  HMMA.1688.F32.TF32 R240, R236, R92, R240 ;  /* 0x0000005cecf0723c */ /* 0x000ff000000810f0 */
[----:B------:R-:W-:-:S02]  /*14ba0*/  IMAD.MOV.U32 R116, RZ, RZ, R126 ;  /* 0x000000ffff747224 */ /* 0x000fc400078e007e */
[----:B------:R-:W-:-:S06]  /*14bb0*/  IMAD.MOV.U32 R117, RZ, RZ, R127 ;  /* 0x000000ffff757224 */ /* 0x000fcc00078e007f */
[----:B------:R-:W-:Y:S01]  /*14bc0*/  IMAD.MOV.U32 R120, RZ, RZ, R210 ;  /* 0x000000ffff787224 */ /* 0x000fe200078e00d2 */
[----:B------:R-:W-:Y:S01]  /*14bd0*/  MOV R126, R208 ;  /* 0x000000d0007e7202 */ /* 0x000fe20000000f00 */
[----:B------:R-:W-:Y:S02]  /*14be0*/  IMAD.MOV.U32 R121, RZ, RZ, R211 ;  /* 0x000000ffff797224 */ /* 0x000fe400078e00d3 */
[----:B------:R-:W-:Y:S01]  /*14bf0*/  IMAD.MOV.U32 R127, RZ, RZ, R209 ;  /* 0x000000ffff7f7224 */ /* 0x000fe200078e00d1 */
[----:B------:R-:W2:Y:S04]  /*14c00*/  LDL.LU.64 R210, [R1+0xb40] ;  /* 0x000b400001d27983 */ /* 0x000ea80000300a00 */
[----:B------:R-:W2:Y:S01]  /*14c10*/  LDL.LU.64 R208, [R1+0xb38] ;  /* 0x000b380001d07983 */ /* 0x000ea20000300a00 */
[----:B------:R-:W-:-:S02]  /*14c20*/  IMAD.MOV.U32 R135, RZ, RZ, R242 ;  /* 0x000000ffff877224 */ /* 0x000fc400078e00f2 */
[----:B------:R-:W-:Y:S02]  /*14c30*/  IMAD.MOV.U32 R143, RZ, RZ, R243 ;  /* 0x000000ffff8f7224 */ /* 0x000fe400078e00f3 */
[----:B------:R-:W-:Y:S01]  /*14c40*/  IMAD.MOV.U32 R94, RZ, RZ, R240 ;  /* 0x000000ffff5e7224 */ /* 0x000fe200078e00f0 */
[----:B------:R-:W4:Y:S01]  /*14c50*/  LDL.LU.64 R242, [R1+0xb30] ;  /* 0x000b300001f27983 */ /* 0x000f220000300a00 */
[----:B------:R-:W-:-:S03]  /*14c60*/  IMAD.MOV.U32 R95, RZ, RZ, R241 ;  /* 0x000000ffff5f7224 */ /* 0x000fc600078e00f1 */
[----:B------:R-:W4:Y:S01]  /*14c70*/  LDL.LU.64 R240, [R1+0xb28] ;  /* 0x000b280001f07983 */ /* 0x000f220000300a00 */
[----:B------:R-:W-:Y:S02]  /*14c80*/  IMAD.MOV.U32 R122, RZ, RZ, R124 ;  /* 0x000000ffff7a7224 */ /* 0x000fe400078e007c */
[----:B------:R-:W-:Y:S02]  /*14c90*/  IMAD.MOV.U32 R123, RZ, RZ, R125 ;  /* 0x000000ffff7b7224 */ /* 0x000fe400078e007d */
[----:B---3--:R-:W-:Y:S02]  /*14ca0*/  IMAD.MOV.U32 R198, RZ, RZ, R252 ;  /* 0x000000ffffc67224 */ /* 0x008fe400078e00fc */
[----:B------:R-:W-:Y:S01]  /*14cb0*/  IMAD.MOV.U32 R199, RZ, RZ, R0 ;  /* 0x000000ffffc77224 */ /* 0x000fe200078e0000 */
[----:B----4-:R-:W-:Y:S01]  /*14cc0*/  HMMA.1688.F32.TF32 R236, R236, R96, R240 ;  /* 0x00000060ecec723c */ /* 0x010fe200000810f0 */
[----:B------:R-:W-:Y:S04]  /*14cd0*/  LDS R240, [R2+0xc280] ;  /* 0x00c2800002f07984 */ /* 0x000fe80000000800 */
[----:B------:R-:W-:Y:S04]  /*14ce0*/  LDS R242, [R2+0xd280] ;  /* 0x00d2800002f27984 */ /* 0x000fe80000000800 */
[----:B------:R-:W-:Y:S04]  /*14cf0*/  LDS R241, [R3+0xc280] ;  /* 0x00c2800003f17984 */ /* 0x000fe80000000800 */
[----:B------:R-:W-:Y:S11]  /*14d00*/  LDS R243, [R3+0xd280] ;  /* 0x00d2800003f37984 */ /* 0x000ff60000000800 */
[----:B------:R-:W-:Y:S01]  /*14d10*/  MOV R130, R236 ;  /* 0x000000ec00827202 */ /* 0x000fe20000000f00 */
[----:B------:R-:W-:Y:S01]  /*14d20*/  IMAD.MOV.U32 R131, RZ, RZ, R237 ;  /* 0x000000ffff837224 */ /* 0x000fe200078e00ed */
[----:B------:R-:W-:Y:S01]  /*14d30*/  LDS R236, [R2+0xc200] ;  /* 0x00c2000002ec7984 */ /* 0x000fe20000000800 */
[----:B------:R-:W-:-:S02]  /*14d40*/  IMAD.MOV.U32 R124, RZ, RZ, R238 ;  /* 0x000000ffff7c7224 */ /* 0x000fc400078e00ee */
[----:B------:R-:W-:Y:S01]  /*14d50*/  IMAD.MOV.U32 R125, RZ, RZ, R239 ;  /* 0x000000ffff7d7224 */ /* 0x000fe200078e00ef */
[----:B------:R-:W-:Y:S04]  /*14d60*/  LDS R238, [R2+0xd200] ;  /* 0x00d2000002ee7984 */ /* 0x000fe80000000800 */
[----:B------:R-:W-:Y:S04]  /*14d70*/  LDS R237, [R3+0xc200] ;  /* 0x00c2000003ed7984 */ /* 0x000fe80000000800 */
[----:B------:R-:W1:Y:S02]  /*14d80*/  LDS R239, [R3+0xd200] ;  /* 0x00d2000003ef7984 */ /* 0x000e640000000800 */
[C---:B-1----:R-:W-:Y:S08]  /*14d90*/  HMMA.1688.F32.TF32 R204, R236.reuse, R68, R204 ;  /* 0x00000044eccc723c */ /* 0x042ff000000810cc */
[C---:B------:R-:W-:Y:S08]  /*14da0*/  HMMA.1688.F32.TF32 R200, R236.reuse, R72, R200 ;  /* 0x00000048ecc8723c */ /* 0x040ff000000810c8 */
[C---:B------:R-:W-:Y:S08]  /*14db0*/  HMMA.1688.F32.TF32 R196, R236.reuse, R76, R196 ;  /* 0x0000004cecc4723c */ /* 0x040ff000000810c4 */
[C---:B------:R-:W-:Y:S01]  /*14dc0*/  HMMA.1688.F32.TF32 R244, R236.reuse, R80, R244 ;  /* 0x00000050ecf4723c */ /* 0x040fe200000810f4 */
[----:B------:R-:W-:Y:S07]  /*14dd0*/  STL.64 [R1+0x1f0], R204 ;  /* 0x0001f0cc01007387 */ /* 0x000fee0000100a00 */
[----:B------:R-:W-:Y:S01]  /*14de0*/  HMMA.1688.F32.TF32 R248, R236, R84, R248 ;  /* 0x00000054ecf8723c */ /* 0x000fe200000810f8 */
        /* <DEDUP_REMOVED lines=9> */
[----:B-1----:R-:W2:Y:S04]  /*14e80*/  LDL.LU.64 R198, [R1+0xb00] ;  /* 0x000b000001c67983 */ /* 0x002ea80000300a00 */
[----:B------:R-:W2:Y:S04]  /*14e90*/  LDL.LU.64 R196, [R1+0xaf8] ;  /* 0x000af80001c47983 */ /* 0x000ea80000300a00 */
[----:B------:R-:W-:Y:S04]  /*14ea0*/  STL.64 [R1+0x1c0], R244 ;  /* 0x0001c0f401007387 */ /* 0x000fe80000100a00 */
[----:B------:R1:W-:Y:S04]  /*14eb0*/  STL.64 [R1+0x1c8], R246 ;  /* 0x0001c8f601007387 */ /* 0x0003e80000100a00 */
[----:B-1----:R-:W2:Y:S04]  /*14ec0*/  LDL.LU.64 R246, [R1+0xaf0] ;  /* 0x000af00001f67983 */ /* 0x002ea80000300a00 */
[----:B------:R-:W2:Y:S04]  /*14ed0*/  LDL.LU.64 R244, [R1+0xae8] ;  /* 0x000ae80001f47983 */ /* 0x000ea80000300a00 */
[----:B------:R-:W-:Y:S04]  /*14ee0*/  STL.64 [R1+0x1b0], R248 ;  /* 0x0001b0f801007387 */ /* 0x000fe80000100a00 */
[----:B------:R1:W-:Y:S04]  /*14ef0*/  STL.64 [R1+0x1b8], R250 ;  /* 0x0001b8fa01007387 */ /* 0x0003e80000100a00 */
[----:B-1----:R-:W3:Y:S04]  /*14f00*/  LDL.LU.64 R250, [R1+0xae0] ;  /* 0x000ae00001fa7983 */ /* 0x002ee80000300a00 */
[----:B------:R-:W3:Y:S01]  /*14f10*/  LDL.LU.64 R248, [R1+0xad8] ;  /* 0x000ad80001f87983 */ /* 0x000ee20000300a00 */
[----:B----4-:R-:W-:Y:S08]  /*14f20*/  HMMA.1688.F32.TF32 R200, R240, R68, R200 ;  /* 0x00000044f0c8723c */ /* 0x010ff000000810c8 */
[C---:B--2---:R-:W-:Y:S08]  /*14f30*/  HMMA.1688.F32.TF32 R244, R236.reuse, R92, R244 ;  /* 0x0000005cecf4723c */ /* 0x044ff000000810f4 */
[C---:B---3--:R-:W-:Y:S08]  /*14f40*/  HMMA.1688.F32.TF32 R248, R236.reuse, R88, R248 ;  /* 0x00000058ecf8723c */ /* 0x048ff000000810f8 */
[----:B------:R-:W-:Y:S08]  /*14f50*/  HMMA.1688.F32.TF32 R236, R236, R96, R196 ;  /* 0x00000060ecec723c */ /* 0x000ff000000810c4 */
[C---:B------:R-:W-:Y:S07]  /*14f60*/  HMMA.1688.F32.TF32 R196, R240.reuse, R72, R204 ;  /* 0x00000048f0c4723c */ /* 0x040fee00000810cc */
[----:B------:R-:W-:Y:S04]  /*14f70*/  STL.64 [R1+0x1a0], R248 ;  /* 0x0001a0f801007387 */ /* 0x000fe80000100a00 */
[----:B------:R-:W-:Y:S04]  /*14f80*/  STL.64 [R1+0x1a8], R250 ;  /* 0x0001a8fa01007387 */ /* 0x000fe80000100a00 */
[----:B------:R-:W-:Y:S04]  /*14f90*/  STL.64 [R1+0x190], R244 ;  /* 0x000190f401007387 */ /* 0x000fe80000100a00 */
[----:B------:R-:W-:Y:S04]  /*14fa0*/  STL.64 [R1+0x198], R246 ;  /* 0x000198f601007387 */ /* 0x000fe80000100a00 */
[----:B------:R-:W-:Y:S04]  /*14fb0*/  STL.64 [R1+0x180], R236 ;  /* 0x000180ec01007387 */ /* 0x000fe80000100a00 */
[----:B------:R-:W-:Y:S04]  /*14fc0*/  STL.64 [R1+0x188], R238 ;  /* 0x000188ee01007387 */ /* 0x000fe80000100a00 */
[----:B------:R-:W-:Y:S04]  /*14fd0*/  STL.64 [R1+0x170], R200 ;  /* 0x000170c801007387 */ /* 0x000fe80000100a00 */
[----:B------:R1:W-:Y:S02]  /*14fe0*/  STL.64 [R1+0x178], R202 ;  /* 0x000178ca01007387 */ /* 0x0003e40000100a00 */
[----:B-1----:R-:W-:Y:S01]  /*14ff0*/  HMMA.1688.F32.TF32 R200, R240, R76, R208 ;  /* 0x0000004cf0c8723c */ /* 0x002fe200000810d0 */
[----:B------:R-:W-:-:S02]  /*15000*/  IMAD.MOV.U32 R207, RZ, RZ, R196 ;  /* 0x000000ffffcf7224 */ /* 0x000fc400078e00c4 */
[----:B------:R-:W-:Y:S02]  /*15010*/  IMAD.MOV.U32 R206, RZ, RZ, R197 ;  /* 0x000000ffffce7224 */ /* 0x000fe400078e00c5 */
[----:B------:R-:W-:Y:S02]  /*15020*/  IMAD.MOV.U32 R205, RZ, RZ, R198 ;  /* 0x000000ffffcd7224 */ /* 0x000fe400078e00c6 */
[----:B------:R-:W-:Y:S02]  /*15030*/  IMAD.MOV.U32 R204, RZ, RZ, R199 ;  /* 0x000000ffffcc7224 */ /* 0x000fe400078e00c7 */
[----:B------:R-:W-:Y:S01]  /*15040*/  HMMA.1688.F32.TF32 R196, R240, R80, R212 ;  /* 0x00000050f0c4723c */ /* 0x000fe200000810d4 */
[----:B------:R-:W-:Y:S02]  /*15050*/  LOP3.LUT R239, R2, 0x20, RZ, 0x3c, !PT ;  /* 0x0000002002ef7812 */ /* 0x000fe400078e3cff */
[----:B------:R-:W-:Y:S04]  /*15060*/  STL [R1+0xa64], R204 ;  /* 0x000a64cc01007387 */ /* 0x000fe80000100800 */
[----:B------:R-:W-:Y:S04]  /*15070*/  STL [R1+0xa60], R205 ;  /* 0x000a60cd01007387 */ /* 0x000fe80000100800 */
[----:B------:R-:W-:Y:S04]  /*15080*/  STL [R1+0xa5c], R206 ;  /* 0x000a5cce01007387 */ /* 0x000fe80000100800 */
[----:B------:R-:W-:Y:S04]  /*15090*/  STL [R1+0xa58], R207 ;  /* 0x000a58cf01007387 */ /* 0x000fe80000100800 */
[----:B------:R-:W-:Y:S04]  /*150a0*/  STL.64 [R1+0x150], R200 ;  /* 0x000150c801007387 */ /* 0x000fe80000100a00 */
[----:B------:R-:W-:Y:S04]  /*150b0*/  STL.64 [R1+0x158], R202 ;  /* 0x000158ca01007387 */ /* 0x000fe80000100a00 */
[----:B------:R-:W-:Y:S04]  /*150c0*/  LDS R200, [R2+0xc300] ;  /* 0x00c3000002c87984 */ /* 0x000fe80000000800 */
[----:B------:R-:W-:Y:S04]  /*150d0*/  LDS R202, [R2+0xd300] ;  /* 0x00d3000002ca7984 */ /* 0x000fe80000000800 */
[----:B------:R-:W-:Y:S04]  /*150e0*/  LDS R201, [R239+0xc300] ;  /* 0x00c30000efc97984 */ /* 0x000fe80000000800 */
[----:B------:R-:W1:Y:S01]  /*150f0*/  LDS R203, [R239+0xd300] ;  /* 0x00d30000efcb7984 */ /* 0x000e620000000800 */
[----:B------:R-:W-:Y:S01]  /*15100*/  MOV R211, R196 ;  /* 0x000000c400d37202 */ /* 0x000fe20000000f00 */
[----:B------:R-:W-:-:S02]  /*15110*/  IMAD.MOV.U32 R210, RZ, RZ, R197 ;  /* 0x000000ffffd27224 */ /* 0x000fc400078e00c5 */
        /* <DEDUP_REMOVED lines=9> */
[----:B------:R-:W-:Y:S08]  /*151b0*/  HMMA.1688.F32.TF32 R196, R240, R88, R220 ;  /* 0x00000058f0c4723c */ /* 0x000ff000000810dc */
[----:B-1----:R-:W-:Y:S11]  /*151c0*/  HMMA.1688.F32.TF32 R32, R200, R72, R32 ;  /* 0x00000048c820723c */ /* 0x002ff60000081020 */
[----:B------:R-:W-:Y:S05]  /*151d0*/  @!UPT UIADD3 URZ, URZ, URZ, URZ ;  /* 0x0000003f3f3ff290 */ /* 0x000fea000fffe03f */
[----:B------:R-:W-:Y:S01]  /*151e0*/  MOV R219, R196 ;  /* 0x000000c400db7202 */ /* 0x000fe20000000f00 */
[----:B------:R-:W-:Y:S02]  /*151f0*/  IMAD.MOV.U32 R218, RZ, RZ, R197 ;  /* 0x000000ffffda7224 */ /* 0x000fe400078e00c5 */
[----:B------:R-:W-:Y:S02]  /*15200*/  IMAD.MOV.U32 R217, RZ, RZ, R198 ;  /* 0x000000ffffd97224 */ /* 0x000fe400078e00c6 */
[----:B------:R-:W-:Y:S02]  /*15210*/  IMAD.MOV.U32 R216, RZ, RZ, R199 ;  /* 0x000000ffffd87224 */ /* 0x000fe400078e00c7 */
[----:B------:R-:W-:Y:S07]  /*15220*/  HMMA.1688.F32.TF32 R196, R240, R92, R224 ;  /* 0x0000005cf0c4723c */ /* 0x000fee00000810e0 */
[----:B------:R-:W-:Y:S01]  /*15230*/  IMAD.MOV.U32 R227, RZ, RZ, R32 ;  /* 0x000000ffffe37224 */ /* 0x000fe200078e0020 */
[----:B------:R-:W-:Y:S01]  /*15240*/  MOV R226, R33 ;  /* 0x0000002100e27202 */ /* 0x000fe20000000f00 */
[----:B------:R-:W-:-:S02]  /*15250*/  IMAD.MOV.U32 R225, RZ, RZ, R34 ;  /* 0x000000ffffe17224 */ /* 0x000fc400078e0022 */
[----:B------:R-:W-:Y:S02]  /*15260*/  IMAD.MOV.U32 R224, RZ, RZ, R35 ;  /* 0x000000ffffe07224 */ /* 0x000fe400078e0023 */
[----:B------:R-:W-:Y:S01]  /*15270*/  HMMA.1688.F32.TF32 R32, R200, R76, R40 ;  /* 0x0000004cc820723c */ /* 0x000fe20000081028 */
[----:B------:R-:W-:Y:S04]  /*15280*/  STL [R1+0xa74], R208 ;  /* 0x000a74d001007387 */ /* 0x000fe80000100800 */
[----:B------:R-:W-:Y:S04]  /*15290*/  STL [R1+0xa70], R209 ;  /* 0x000a70d101007387 */ /* 0x000fe80000100800 */
[----:B------:R-:W-:Y:S02]  /*152a0*/  STL [R1+0xa6c], R210 ;  /* 0x000a6cd201007387 */ /* 0x000fe40000100800 */
[----:B------:R-:W-:-:S02]  /*152b0*/  IMAD.MOV.U32 R238, RZ, RZ, R197 ;  /* 0x000000ffffee7224 */ /* 0x000fc400078e00c5 */
[----:B------:R-:W-:Y:S01]  /*152c0*/  STL [R1+0xa68], R211 ;  /* 0x000a68d301007387 */ /* 0x000fe20000100800 */
[----:B------:R-:W-:Y:S02]  /*152d0*/  IMAD.MOV.U32 R237, RZ, RZ, R198 ;  /* 0x000000ffffed7224 */ /* 0x000fe400078e00c6 */
[----:B------:R-:W-:Y:S01]  /*152e0*/  IMAD.MOV.U32 R236, RZ, RZ, R199 ;  /* 0x000000ffffec7224 */ /* 0x000fe200078e00c7 */
[----:B------:R1:W-:Y:S01]  /*152f0*/  STL [R1+0x110], R196 ;  /* 0x000110c401007387 */ /* 0x0003e20000100800 */
[----:B------:R-:W-:Y:S08]  /*15300*/  HMMA.1688.F32.TF32 R204, R200, R68, R64 ;  /* 0x00000044c8cc723c */ /* 0x000ff00000081040 */
[----:B-1----:R-:W-:Y:S07]  /*15310*/  HMMA.1688.F32.TF32 R196, R240, R96, R228 ;  /* 0x00000060f0c4723c */ /* 0x002fee00000810e4 */
[----:B------:R-:W-:-:S02]  /*15320*/  IMAD.MOV.U32 R243, RZ, RZ, R32 ;  /* 0x000000fffff37224 */ /* 0x000fc400078e0020 */
[----:B------:R-:W-:Y:S02]  /*15330*/  IMAD.MOV.U32 R242, RZ, RZ, R33 ;  /* 0x000000fffff27224 */ /* 0x000fe400078e0021 */
[----:B------:R-:W-:Y:S02]  /*15340*/  IMAD.MOV.U32 R241, RZ, RZ, R34 ;  /* 0x000000fffff17224 */ /* 0x000fe400078e0022 */
[----:B------:R-:W-:Y:S02]  /*15350*/  IMAD.MOV.U32 R240, RZ, RZ, R35 ;  /* 0x000000fffff07224 */ /* 0x000fe400078e0023 */
[----:B------:R-:W-:Y:S01]  /*15360*/  HMMA.1688.F32.TF32 R32, R200, R80, R44 ;  /* 0x00000050c820723c */ /* 0x000fe2000008102c */
[----:B------:R-:W-:Y:S02]  /*15370*/  IMAD.MOV.U32 R67, RZ, RZ, R204 ;  /* 0x000000ffff437224 */ /* 0x000fe400078e00cc */
[----:B------:R-:W-:Y:S02]  /*15380*/  IMAD.MOV.U32 R66, RZ, RZ, R205 ;  /* 0x000000ffff427224 */ /* 0x000fe400078e00cd */
[----:B------:R-:W-:-:S02]  /*15390*/  IMAD.MOV.U32 R65, RZ, RZ, R206 ;  /* 0x000000ffff417224 */ /* 0x000fc400078e00ce */
[----:B------:R-:W-:Y:S11]  /*153a0*/  IMAD.MOV.U32 R64, RZ, RZ, R207 ;  /* 0x000000ffff407224 */ /* 0x000ff600078e00cf */
[----:B------:R-:W-:Y:S06]  /*153b0*/  @!UPT UIADD3 URZ, URZ, URZ, URZ ;  /* 0x0000003f3f3ff290 */ /* 0x000fec000fffe03f */
[----:B------:R-:W-:Y:S01]  /*153c0*/  IMAD.MOV.U32 R204, RZ, RZ, R32 ;  /* 0x000000ffffcc7224 */ /* 0x000fe200078e0020 */
[----:B------:R-:W-:Y:S01]  /*153d0*/  MOV R205, R33 ;  /* 0x0000002100cd7202 */ /* 0x000fe20000000f00 */
        /* <DEDUP_REMOVED lines=9> */
[----:B------:R-:W-:Y:S01]  /*15470*/  HMMA.1688.F32.TF32 R32, R200, R88, R52 ;  /* 0x00000058c820723c */ /* 0x000fe20000081034 */
[----:B------:R-:W-:Y:S01]  /*15480*/  IMAD.MOV.U32 R223, RZ, RZ, R196 ;  /* 0x000000ffffdf7224 */ /* 0x000fe200078e00c4 */
[----:B------:R-:W-:Y:S01]  /*15490*/  MOV R222, R197 ;  /* 0x000000c500de7202 */ /* 0x000fe20000000f00 */
[----:B------:R-:W-:Y:S01]  /*154a0*/  IMAD.MOV.U32 R221, RZ, RZ, R198 ;  /* 0x000000ffffdd7224 */ /* 0x000fe200078e00c6 */
[----:B------:R-:W-:Y:S01]  /*154b0*/  LDS R196, [R2+0xc380] ;  /* 0x00c3800002c47984 */ /* 0x000fe20000000800 */
[----:B------:R-:W-:-:S03]  /*154c0*/  IMAD.MOV.U32 R220, RZ, RZ, R199 ;  /* 0x000000ffffdc7224 */ /* 0x000fc600078e00c7 */
[----:B------:R-:W-:Y:S04]  /*154d0*/  LDS R198, [R2+0xd380] ;  /* 0x00d3800002c67984 */ /* 0x000fe80000000800 */
[----:B------:R-:W-:Y:S04]  /*154e0*/  LDS R197, [R239+0xc380] ;  /* 0x00c38000efc57984 */ /* 0x000fe80000000800 */
[----:B------:R-:W1:Y:S08]  /*154f0*/  LDS R199, [R239+0xd380] ;  /* 0x00d38000efc77984 */ /* 0x000e700000000800 */
[----:B------:R-:W-:Y:S01]  /*15500*/  IMAD.MOV.U32 R55, RZ, RZ, R32 ;  /* 0x000000ffff377224 */ /* 0x000fe200078e0020 */
[----:B------:R-:W-:Y:S01]  /*15510*/  MOV R54, R33 ;  /* 0x0000002100367202 */ /* 0x000fe20000000f00 */
[----:B------:R-:W-:-:S02]  /*15520*/  IMAD.MOV.U32 R53, RZ, RZ, R34 ;  /* 0x000000ffff357224 */ /* 0x000fc400078e0022 */
        /* <DEDUP_REMOVED lines=9> */
[C---:B-1----:R-:W-:Y:S08]  /*155c0*/  HMMA.1688.F32.TF32 R248, R196.reuse, R72, R8 ;  /* 0x00000048c4f8723c */ /* 0x042ff00000081008 */
[C---:B------:R-:W-:Y:S08]  /*155d0*/  HMMA.1688.F32.TF32 R244, R196.reuse, R76, R12 ;  /* 0x0000004cc4f4723c */ /* 0x040ff0000008100c */
        /* <DEDUP_REMOVED lines=8> */
[----:B------:R-:W1:Y:S01]  /*15660*/  LDS R35, [R239+0xf000] ;  /* 0x00f00000ef237984 */ /* 0x000e620000000800 */
[C---:B------:R-:W-:Y:S03]  /*15670*/  HMMA.1688.F32.TF32 R20, R196.reuse, R84, R20 ;  /* 0x00000054c414723c */ /* 0x040fe60000081014 */
[----:B------:R-:W-:Y:S04]  /*15680*/  STL.64 [R1+0x9d0], R250 ;  /* 0x0009d0fa01007387 */ /* 0x000fe80000100a00 */
[----:B------:R-:W-:Y:S01]  /*15690*/  STL.64 [R1+0x9c8], R248 ;  /* 0x0009c8f801007387 */ /* 0x000fe20000100a00 */
[C---:B------:R-:W-:Y:S03]  /*156a0*/  HMMA.1688.F32.TF32 R24, R196.reuse, R88, R24 ;  /* 0x00000058c418723c */ /* 0x040fe60000081018 */
[----:B------:R-:W-:Y:S04]  /*156b0*/  STL.64 [R1+0x9e0], R246 ;  /* 0x0009e0f601007387 */ /* 0x000fe80000100a00 */
[----:B------:R-:W-:Y:S01]  /*156c0*/  STL.64 [R1+0x9d8], R244 ;  /* 0x0009d8f401007387 */ /* 0x000fe20000100a00 */
[C---:B------:R-:W-:Y:S03]  /*156d0*/  HMMA.1688.F32.TF32 R28, R196.reuse, R92, R28 ;  /* 0x0000005cc41c723c */ /* 0x040fe6000008101c */
[----:B------:R-:W-:Y:S04]  /*156e0*/  STL.64 [R1+0x9f0], R18 ;  /* 0x0009f01201007387 */ /* 0x000fe80000100a00 */
[----:B------:R1:W-:Y:S01]  /*156f0*/  STL.64 [R1+0x9e8], R16 ;  /* 0x0009e81001007387 */ /* 0x0003e20000100a00 */
[----:B------:R-:W-:Y:S01]  /*15700*/  HMMA.1688.F32.TF32 R36, R196, R96, R36 ;  /* 0x00000060c424723c */ /* 0x000fe20000081024 */
[----:B------:R-:W-:Y:S01]  /*15710*/  IMAD.MOV.U32 R228, RZ, RZ, R130 ;  /* 0x000000ffffe47224 */ /* 0x000fe200078e0082 */
[----:B------:R-:W-:Y:S01]  /*15720*/  MOV R229, R131 ;  /* 0x0000008300e57202 */ /* 0x000fe20000000f00 */
[----:B------:R-:W-:Y:S01]  /*15730*/  IMAD.MOV.U32 R230, RZ, RZ, R124 ;  /* 0x000000ffffe67224 */ /* 0x000fe200078e007c */
[----:B------:R-:W-:Y:S01]  /*15740*/  MOV R41, R123 ;  /* 0x0000007b00297202 */ /* 0x000fe20000000f00 */
[----:B------:R-:W-:Y:S01]  /*15750*/  IMAD.MOV.U32 R231, RZ, RZ, R125 ;  /* 0x000000ffffe77224 */ /* 0x000fe200078e007d */
[----:B------:R-:W-:Y:S01]  /*15760*/  LDS R12, [R2+0xe080] ;  /* 0x00e08000020c7984 */ /* 0x000fe20000000800 */
[----:B------:R-:W-:-:S02]  /*15770*/  IMAD.MOV.U32 R44, RZ, RZ, R126 ;  /* 0x000000ffff2c7224 */ /* 0x000fc400078e007e */
[----:B------:R-:W-:Y:S02]  /*15780*/  IMAD.MOV.U32 R45, RZ, RZ, R127 ;  /* 0x000000ffff2d7224 */ /* 0x000fe400078e007f */
[----:B------:R-:W-:Y:S02]  /*15790*/  IMAD.MOV.U32 R46, RZ, RZ, R120 ;  /* 0x000000ffff2e7224 */ /* 0x000fe400078e0078 */
[----:B------:R-:W-:Y:S02]  /*157a0*/  IMAD.MOV.U32 R47, RZ, RZ, R121 ;  /* 0x000000ffff2f7224 */ /* 0x000fe400078e0079 */
[----:B------:R-:W-:Y:S01]  /*157b0*/  IMAD.MOV.U32 R40, RZ, RZ, R122 ;  /* 0x000000ffff287224 */ /* 0x000fe200078e007a */
[C---:B-1----:R-:W-:Y:S01]  /*157c0*/  HMMA.1688.F32.TF32 R16, R32.reuse, R70, R100 ;  /* 0x000000462010723c */ /* 0x042fe20000081064 */
[----:B------:R-:W-:Y:S04]  /*157d0*/  STL.64 [R1+0xa00], R22 ;  /* 0x000a001601007387 */ /* 0x000fe80000100a00 */
[----:B------:R1:W-:Y:S04]  /*157e0*/  STL.64 [R1+0x9f8], R20 ;  /* 0x0009f81401007387 */ /* 0x0003e80000100a00 */
[----:B------:R-:W-:Y:S04]  /*157f0*/  STL.64 [R1+0xa10], R26 ;  /* 0x000a101a01007387 */ /* 0x000fe80000100a00 */
[----:B------:R2:W-:Y:S04]  /*15800*/  STL.64 [R1+0xa08], R24 ;  /* 0x000a081801007387 */ /* 0x0005e80000100a00 */
[----:B------:R-:W-:Y:S01]  /*15810*/  STL.64 [R1+0xa20], R30 ;  /* 0x000a201e01007387 */ /* 0x000fe20000100a00 */
[C---:B-1----:R-:W-:Y:S03]  /*15820*/  HMMA.1688.F32.TF32 R20, R32.reuse, R78, R108 ;  /* 0x0000004e2014723c */ /* 0x042fe6000008106c */
[----:B------:R-:W-:Y:S04]  /*15830*/  STL.64 [R1+0xa18], R28 ;  /* 0x000a181c01007387 */ /* 0x000fe80000100a00 */
[----:B------:R-:W-:Y:S01]  /*15840*/  STL.64 [R1+0xa30], R38 ;  /* 0x000a302601007387 */ /* 0x000fe20000100a00 */
[----:B--2---:R-:W-:Y:S03]  /*15850*/  HMMA.1688.F32.TF32 R24, R32, R74, R104 ;  /* 0x0000004a2018723c */ /* 0x004fe60000081068 */
[----:B------:R-:W-:Y:S04]  /*15860*/  STL.64 [R1+0xa28], R36 ;  /* 0x000a282401007387 */ /* 0x000fe80000100a00 */
[----:B------:R-:W-:Y:S04]  /*15870*/  STL.64 [R1+0x230], R16 ;  /* 0x0002301001007387 */ /* 0x000fe80000100a00 */
[----:B------:R1:W-:Y:S01]  /*15880*/  STL.64 [R1+0x238], R18 ;  /* 0x0002381201007387 */ /* 0x0003e20000100a00 */
[----:B------:R-:W-:-:S02]  /*15890*/  IMAD.MOV.U32 R42, RZ, RZ, R116 ;  /* 0x000000ffff2a7224 */ /* 0x000fc400078e0074 */
[----:B------:R-:W-:Y:S02]  /*158a0*/  IMAD.MOV.U32 R43, RZ, RZ, R117 ;  /* 0x000000ffff2b7224 */ /* 0x000fe400078e0075 */
[----:B------:R-:W-:Y:S02]  /*158b0*/  IMAD.MOV.U32 R48, RZ, RZ, R94 ;  /* 0x000000ffff307224 */ /* 0x000fe400078e005e */
[----:B------:R-:W-:Y:S02]  /*158c0*/  IMAD.MOV.U32 R49, RZ, RZ, R95 ;  /* 0x000000ffff317224 */ /* 0x000fe400078e005f */
[----:B------:R-:W-:Y:S02]  /*158d0*/  IMAD.MOV.U32 R50, RZ, RZ, R135 ;  /* 0x000000ffff327224 */ /* 0x000fe400078e0087 */
[----:B------:R-:W-:Y:S01]  /*158e0*/  IMAD.MOV.U32 R51, RZ, RZ, R143 ;  /* 0x000000ffff337224 */ /* 0x000fe200078e008f */
[----:B-1----:R-:W-:Y:S01]  /*158f0*/  HMMA.1688.F32.TF32 R16, R32, R82, R112 ;  /* 0x000000522010723c */ /* 0x002fe20000081070 */
[----:B------:R-:W-:Y:S04]  /*15900*/  STL.64 [R1+0x220], R24 ;  /* 0x0002201801007387 */ /* 0x000fe80000100a00 */
[----:B------:R-:W-:Y:S04]  /*15910*/  STL.64 [R1+0x228], R26 ;  /* 0x0002281a01007387 */ /* 0x000fe80000100a00 */
[----:B------:R1:W-:Y:S04]  /*15920*/  STL.64 [R1+0x210], R20 ;  /* 0x0002101401007387 */ /* 0x0003e80000100a00 */
[----:B------:R2:W-:Y:S04]  /*15930*/  STL.64 [R1+0x218], R22 ;  /* 0x0002181601007387 */ /* 0x0005e80000100a00 */
[----:B------:R-:W3:Y:S01]  /*15940*/  LDL.LU R130, [R1+0xad4] ;  /* 0x000ad40001827983 */ /* 0x000ee20000300800 */
[----:B------:R-:W-:-:S02]  /*15950*/  IMAD.MOV.U32 R200, RZ, RZ, R118 ;  /* 0x000000ffffc87224 */ /* 0x000fc400078e0076 */
[----:B------:R-:W-:Y:S01]  /*15960*/  IMAD.MOV.U32 R201, RZ, RZ, R119 ;  /* 0x000000ffffc97224 */ /* 0x000fe200078e0077 */
[----:B------:R-:W-:Y:S01]  /*15970*/  HMMA.1688.F32.TF32 R4, R196, R68, R4 ;  /* 0x00000044c404723c */ /* 0x000fe20000081004 */
[----:B------:R-:W-:Y:S01]  /*15980*/  IMAD.MOV.U32 R202, RZ, RZ, R98 ;  /* 0x000000ffffca7224 */ /* 0x000fe200078e0062 */
[----:B------:R-:W-:Y:S04]  /*15990*/  STL.64 [R1+0x200], R16 ;  /* 0x0002001001007387 */ /* 0x000fe80000100a00 */
[----:B------:R-:W-:Y:S04]  /*159a0*/  STL.64 [R1+0x208], R18 ;  /* 0x0002081201007387 */ /* 0x000fe80000100a00 */
[----:B------:R-:W3:Y:S04]  /*159b0*/  LDL.LU R131, [R1+0xad0] ;  /* 0x000ad00001837983 */ /* 0x000ee80000300800 */
[----:B------:R-:W4:Y:S04]  /*159c0*/  LDL.LU R124, [R1+0xacc] ;  /* 0x000acc00017c7983 */ /* 0x000f280000300800 */
[----:B------:R-:W4:Y:S04]  /*159d0*/  LDL.LU R125, [R1+0xac8] ;  /* 0x000ac800017d7983 */ /* 0x000f280000300800 */
[----:B------:R-:W4:Y:S04]  /*159e0*/  LDL.LU R126, [R1+0xac4] ;  /* 0x000ac400017e7983 */ /* 0x000f280000300800 */
[----:B------:R-:W4:Y:S04]  /*159f0*/  LDL.LU R127, [R1+0xac0] ;  /* 0x000ac000017f7983 */ /* 0x000f280000300800 */
[----:B------:R-:W3:Y:S04]  /*15a00*/  LDL.LU R120, [R1+0xabc] ;  /* 0x000abc0001787983 */ /* 0x000ee80000300800 */
        /* <DEDUP_REMOVED lines=9> */
[----:B------:R-:W3:Y:S01]  /*15aa0*/  LDL.LU R99, [R1+0xa98] ;  /* 0x000a980001637983 */ /* 0x000ee20000300800 */
[----:B------:R-:W-:-:S03]  /*15ab0*/  IMAD.MOV.U32 R248, RZ, RZ, R90 ;  /* 0x000000fffff87224 */ /* 0x000fc600078e005a */
[----:B------:R-:W3:Y:S01]  /*15ac0*/  LDL.LU R244, [R1] ;  /* 0x0000000001f47983 */ /* 0x000ee20000300800 */
[----:B------:R-:W-:-:S03]  /*15ad0*/  MOV R249, R86 ;  /* 0x0000005600f97202 */ /* 0x000fc60000000f00 */
[----:B------:R-:W3:Y:S01]  /*15ae0*/  LDL.LU R245, [R1+0x4] ;  /* 0x0000040001f57983 */ /* 0x000ee20000300800 */
[----:B------:R-:W-:-:S03]  /*15af0*/  IMAD.MOV.U32 R250, RZ, RZ, R87 ;  /* 0x000000fffffa7224 */ /* 0x000fc600078e0057 */
[----:B------:R-:W3:Y:S04]  /*15b00*/  LDL.LU R246, [R1+0x8] ;  /* 0x0000080001f67983 */ /* 0x000ee80000300800 */
[----:B------:R-:W3:Y:S01]  /*15b10*/  LDL.LU R247, [R1+0xc] ;  /* 0x00000c0001f77983 */ /* 0x000ee20000300800 */
[----:B------:R-:W-:-:S03]  /*15b20*/  IMAD.MOV.U32 R251, RZ, RZ, R91 ;  /* 0x000000fffffb7224 */ /* 0x000fc600078e005b */
[----:B------:R-:W3:Y:S04]  /*15b30*/  LDL.LU R90, [R1+0xa94] ;  /* 0x000a9400015a7983 */ /* 0x000ee80000300800 */
[----:B------:R-:W3:Y:S04]  /*15b40*/  LDL.LU R86, [R1+0xa90] ;  /* 0x000a900001567983 */ /* 0x000ee80000300800 */
[----:B------:R-:W3:Y:S04]  /*15b50*/  LDL.LU R87, [R1+0xa8c] ;  /* 0x000a8c0001577983 */ /* 0x000ee80000300800 */
[----:B------:R-:W4:Y:S04]  /*15b60*/  LDL.LU R91, [R1+0xa88] ;  /* 0x000a8800015b7983 */ /* 0x000f280000300800 */
[----:B------:R-:W4:Y:S04]  /*15b70*/  LDL.LU R94, [R1+0xa84] ;  /* 0x000a8400015e7983 */ /* 0x000f280000300800 */
[----:B------:R-:W4:Y:S04]  /*15b80*/  LDL.LU R95, [R1+0xa80] ;  /* 0x000a8000015f7983 */ /* 0x000f280000300800 */
[----:B------:R-:W4:Y:S04]  /*15b90*/  LDL.LU R135, [R1+0xa7c] ;  /* 0x000a7c0001877983 */ /* 0x000f280000300800 */
[----:B------:R-:W4:Y:S01]  /*15ba0*/  LDL.LU R143, [R1+0xa78] ;  /* 0x000a7800018f7983 */ /* 0x000f220000300800 */
[----:B-1----:R-:W-:-:S02]  /*15bb0*/  IMAD.MOV.U32 R20, RZ, RZ, R208 ;  /* 0x000000ffff147224 */ /* 0x002fc400078e00d0 */
[----:B------:R-:W-:Y:S01]  /*15bc0*/  IMAD.MOV.U32 R21, RZ, RZ, R209 ;  /* 0x000000ffff157224 */ /* 0x000fe200078e00d1 */
[----:B------:R-:W-:Y:S01]  /*15bd0*/  MOV R25, R205 ;  /* 0x000000cd00197202 */ /* 0x000fe20000000f00 */
[----:B--2---:R-:W-:Y:S01]  /*15be0*/  IMAD.MOV.U32 R22, RZ, RZ, R210 ;  /* 0x000000ffff167224 */ /* 0x004fe200078e00d2 */
[----:B------:R-:W-:Y:S01]  /*15bf0*/  LDS R14, [R2+0xf080] ;  /* 0x00f08000020e7984 */ /* 0x000fe20000000800 */
[----:B------:R-:W-:Y:S02]  /*15c00*/  IMAD.MOV.U32 R23, RZ, RZ, R211 ;  /* 0x000000ffff177224 */ /* 0x000fe400078e00d3 */
[----:B------:R-:W-:Y:S01]  /*15c10*/  IMAD.MOV.U32 R24, RZ, RZ, R204 ;  /* 0x000000ffff187224 */ /* 0x000fe200078e00cc */
[----:B------:R-:W-:Y:S01]  /*15c20*/  LDS R13, [R239+0xe080] ;  /* 0x00e08000ef0d7984 */ /* 0x000fe20000000800 */
[----:B------:R-:W-:Y:S02]  /*15c30*/  IMAD.MOV.U32 R26, RZ, RZ, R206 ;  /* 0x000000ffff1a7224 */ /* 0x000fe400078e00ce */
[----:B------:R-:W-:Y:S01]  /*15c40*/  IMAD.MOV.U32 R27, RZ, RZ, R207 ;  /* 0x000000ffff1b7224 */ /* 0x000fe200078e00cf */
[----:B------:R-:W1:Y:S04]  /*15c50*/  LDS R15, [R239+0xf080] ;  /* 0x00f08000ef0f7984 */ /* 0x000e680000000800 */
[----:B------:R-:W-:Y:S04]  /*15c60*/  LDS R8, [R2+0xe100] ;  /* 0x00e1000002087984 */ /* 0x000fe80000000800 */
[----:B------:R-:W-:Y:S04]  /*15c70*/  LDS R10, [R2+0xf100] ;  /* 0x00f10000020a7984 */ /* 0x000fe80000000800 */
[----:B------:R-:W-:Y:S04]  /*15c80*/  LDS R9, [R239+0xe100] ;  /* 0x00e10000ef097984 */ /* 0x000fe80000000800 */
[----:B------:R-:W2:Y:S01]  /*15c90*/  LDS R11, [R239+0xf100] ;  /* 0x00f10000ef0b7984 */ /* 0x000ea20000000800 */
[----:B------:R-:W-:Y:S01]  /*15ca0*/  IMAD.MOV.U32 R39, RZ, RZ, R224 ;  /* 0x000000ffff277224 */ /* 0x000fe200078e00e0 */
[----:B------:R-:W-:Y:S01]  /*15cb0*/  MOV R37, R226 ;  /* 0x000000e200257202 */ /* 0x000fe20000000f00 */
[----:B------:R-:W-:Y:S01]  /*15cc0*/  IMAD.MOV.U32 R38, RZ, RZ, R225 ;  /* 0x000000ffff267224 */ /* 0x000fe200078e00e1 */
[----:B------:R-:W-:Y:S01]  /*15cd0*/  LDS R196, [R2+0xe200] ;  /* 0x00e2000002c47984 */ /* 0x000fe20000000800 */
[----:B------:R-:W-:-:S02]  /*15ce0*/  IMAD.MOV.U32 R36, RZ, RZ, R227 ;  /* 0x000000ffff247224 */ /* 0x000fc400078e00e3 */
[----:B------:R-:W-:Y:S01]  /*15cf0*/  IMAD.MOV.U32 R28, RZ, RZ, R243 ;  /* 0x000000ffff1c7224 */ /* 0x000fe200078e00f3 */
[----:B------:R-:W-:Y:S01]  /*15d00*/  LDS R198, [R2+0xf200] ;  /* 0x00f2000002c67984 */ /* 0x000fe20000000800 */
[----:B------:R-:W-:Y:S02]  /*15d10*/  IMAD.MOV.U32 R0, RZ, RZ, R4 ;  /* 0x000000ffff007224 */ /* 0x000fe400078e0004 */
[----:B------:R-:W-:Y:S01]  /*15d20*/  IMAD.MOV.U32 R252, RZ, RZ, R5 ;  /* 0x000000fffffc7224 */ /* 0x000fe200078e0005 */
[----:B------:R-:W-:Y:S01]  /*15d30*/  LDS R4, [R2+0xe180] ;  /* 0x00e1800002047984 */ /* 0x000fe20000000800 */
[----:B------:R-:W-:Y:S02]  /*15d40*/  IMAD.MOV.U32 R68, RZ, RZ, R6 ;  /* 0x000000ffff447224 */ /* 0x000fe400078e0006 */
[----:B------:R-:W-:Y:S01]  /*15d50*/  IMAD.MOV.U32 R3, RZ, RZ, R7 ;  /* 0x000000ffff037224 */ /* 0x000fe200078e0007 */
[----:B------:R-:W-:Y:S04]  /*15d60*/  LDS R6, [R2+0xf180] ;  /* 0x00f1800002067984 */ /* 0x000fe80000000800 */
[----:B------:R-:W-:Y:S04]  /*15d70*/  LDS R5, [R239+0xe180] ;  /* 0x00e18000ef057984 */ /* 0x000fe80000000800 */
[----:B------:R-:W1:Y:S01]  /*15d80*/  LDS R7, [R239+0xf180] ;  /* 0x00f18000ef077984 */ /* 0x000e620000000800 */
[----:B------:R-:W-:-:S02]  /*15d90*/  IMAD.MOV.U32 R29, RZ, RZ, R242 ;  /* 0x000000ffff1d7224 */ /* 0x000fc400078e00f2 */
[----:B------:R-:W-:Y:S01]  /*15da0*/  IMAD.MOV.U32 R30, RZ, RZ, R241 ;  /* 0x000000ffff1e7224 */ /* 0x000fe200078e00f1 */
[----:B------:R-:W-:Y:S01]  /*15db0*/  LDS R197, [R239+0xe200] ;  /* 0x00e20000efc57984 */ /* 0x000fe20000000800 */
[----:B------:R-:W-:-:S03]  /*15dc0*/  IMAD.MOV.U32 R31, RZ, RZ, R240 ;  /* 0x000000ffff1f7224 */ /* 0x000fc600078e00f0 */
[----:B------:R-:W-:Y:S01]  /*15dd0*/  LDS R199, [R239+0xf200] ;  /* 0x00f20000efc77984 */ /* 0x000fe20000000800 */
[C---:B---3--:R-:W-:Y:S03]  /*15de0*/  HMMA.1688.F32.TF32 R116, R32.reuse, R86, R116 ;  /* 0x000000562074723c */ /* 0x048fe60000081074 */
[----:B------:R-:W-:Y:S04]  /*15df0*/  LDS R240, [R2+0xe300] ;  /* 0x00e3000002f07984 */ /* 0x000fe80000000800 */
[----:B------:R-:W-:Y:S01]  /*15e00*/  LDS R242, [R2+0xf300] ;  /* 0x00f3000002f27984 */ /* 0x000fe20000000800 */
[C---:B----4-:R-:W-:Y:S03]  /*15e10*/  HMMA.1688.F32.TF32 R120, R32.reuse, R90, R120 ;  /* 0x0000005a2078723c */ /* 0x050fe60000081078 */
[----:B------:R-:W-:Y:S04]  /*15e20*/  LDS R241, [R239+0xe300] ;  /* 0x00e30000eff17984 */ /* 0x000fe80000000800 */
[----:B------:R-:W3:Y:S08]  /*15e30*/  LDS R243, [R239+0xf300] ;  /* 0x00f30000eff37984 */ /* 0x000ef00000000800 */
[----:B------:R-:W-:Y:S04]  /*15e40*/  STL.64 [R1+0xa40], R118 ;  /* 0x000a407601007387 */ /* 0x000fe80000100a00 */
[----:B------:R-:W-:Y:S04]  /*15e50*/  STL.64 [R1+0xa38], R116 ;  /* 0x000a387401007387 */ /* 0x000fe80000100a00 */
[----:B------:R-:W-:Y:S04]  /*15e60*/  STL.64 [R1+0xa50], R122 ;  /* 0x000a507a01007387 */ /* 0x000fe80000100a00 */
[----:B------:R4:W-:Y:S04]  /*15e70*/  STL.64 [R1+0xa48], R120 ;  /* 0x000a487801007387 */ /* 0x0009e80000100a00 */
        /* <DEDUP_REMOVED lines=12> */
[----:B----4-:R-:W4:Y:S04]  /*15f40*/  LDL.LU R120, [R1+0x180] ;  /* 0x0001800001787983 */ /* 0x010f280000300800 */
[----:B------:R-:W4:Y:S04]  /*15f50*/  LDL.LU R121, [R1+0x184] ;  /* 0x0001840001797983 */ /* 0x000f280000300800 */
[----:B------:R-:W4:Y:S04]  /*15f60*/  LDL.LU R122, [R1+0x188] ;  /* 0x00018800017a7983 */ /* 0x000f280000300800 */
[----:B------:R-:W4:Y:S01]  /*15f70*/  LDL.LU R123, [R1+0x18c] ;  /* 0x00018c00017b7983 */ /* 0x000f220000300800 */
[----:B------:R-:W-:Y:S01]  /*15f80*/  HMMA.1688.F32.TF32 R124, R32, R94, R124 ;  /* 0x0000005e207c723c */ /* 0x000fe2000008107c */
[----:B------:R-:W-:-:S07]  /*15f90*/  IMAD.MOV.U32 R119, RZ, RZ, R220 ;  /* 0x000000ffff777224 */ /* 0x000fce00078e00dc */
        /* <DEDUP_REMOVED lines=8> */
[----:B------:R-:W-:Y:S08]  /*16020*/  HMMA.1688.F32.TF32 R160, R12, R98, R160 ;  /* 0x000000620ca0723c */ /* 0x000ff000000810a0 */
[C---:B--2---:R-:W-:Y:S08]  /*16030*/  HMMA.1688.F32.TF32 R164, R8.reuse, R70, R164 ;  /* 0x0000004608a4723c */ /* 0x044ff000000810a4 */
[C---:B------:R-:W-:Y:S08]  /*16040*/  HMMA.1688.F32.TF32 R168, R8.reuse, R74, R168 ;  /* 0x0000004a08a8723c */ /* 0x040ff000000810a8 */
[C---:B------:R-:W-:Y:S08]  /*16050*/  HMMA.1688.F32.TF32 R172, R8.reuse, R78, R172 ;  /* 0x0000004e08ac723c */ /* 0x040ff000000810ac */
[C---:B------:R-:W-:Y:S08]  /*16060*/  HMMA.1688.F32.TF32 R176, R8.reuse, R82, R176 ;  /* 0x0000005208b0723c */ /* 0x040ff000000810b0 */
[C---:B------:R-:W-:Y:S08]  /*16070*/  HMMA.1688.F32.TF32 R180, R8.reuse, R86, R180 ;  /* 0x0000005608b4723c */ /* 0x040ff000000810b4 */
[C---:B------:R-:W-:Y:S08]  /*16080*/  HMMA.1688.F32.TF32 R184, R8.reuse, R90, R184 ;  /* 0x0000005a08b8723c */ /* 0x040ff000000810b8 */
[C---:B------:R-:W-:Y:S08]  /*16090*/  HMMA.1688.F32.TF32 R188, R8.reuse, R94, R188 ;  /* 0x0000005e08bc723c */ /* 0x040ff000000810bc */
[----:B------:R-:W-:Y:S01]  /*160a0*/  HMMA.1688.F32.TF32 R192, R8, R98, R192 ;  /* 0x0000006208c0723c */ /* 0x000fe200000810c0 */
[----:B------:R-:W-:-:S07]  /*160b0*/  IMAD.MOV.U32 R118, RZ, RZ, R221 ;  /* 0x000000ffff767224 */ /* 0x000fce00078e00dd */
[C---:B------:R-:W-:Y:S08]  /*160c0*/  HMMA.1688.F32.TF32 R232, R4.reuse, R70, R232 ;  /* 0x0000004604e8723c */ /* 0x040ff000000810e8 */
[C---:B------:R-:W-:Y:S08]  /*160d0*/  HMMA.1688.F32.TF32 R8, R4.reuse, R74, R244 ;  /* 0x0000004a0408723c */ /* 0x040ff000000810f4 */
[C---:B------:R-:W-:Y:S08]  /*160e0*/  HMMA.1688.F32.TF32 R12, R4.reuse, R78, R248 ;  /* 0x0000004e040c723c */ /* 0x040ff000000810f8 */
[C---:B------:R-:W-:Y:S08]  /*160f0*/  HMMA.1688.F32.TF32 R32, R4.reuse, R82, R200 ;  /* 0x000000520420723c */ /* 0x040ff000000810c8 */
[C---:B------:R-:W-:Y:S08]  /*16100*/  HMMA.1688.F32.TF32 R40, R4.reuse, R86, R40 ;  /* 0x000000560428723c */ /* 0x040ff00000081028 */
[C---:B------:R-:W-:Y:S08]  /*16110*/  HMMA.1688.F32.TF32 R44, R4.reuse, R90, R44 ;  /* 0x0000005a042c723c */ /* 0x040ff0000008102c */
[C---:B------:R-:W-:Y:S08]  /*16120*/  HMMA.1688.F32.TF32 R48, R4.reuse, R94, R48 ;  /* 0x0000005e0430723c */ /* 0x040ff00000081030 */
[----:B------:R-:W-:Y:S07]  /*16130*/  HMMA.1688.F32.TF32 R228, R4, R98, R228 ;  /* 0x0000006204e4723c */ /* 0x000fee00000810e4 */
[----:B------:R-:W-:-:S02]  /*16140*/  IMAD.MOV.U32 R4, RZ, RZ, R67 ;  /* 0x000000ffff047224 */ /* 0x000fc400078e0043 */
[----:B------:R-:W-:Y:S02]  /*16150*/  IMAD.MOV.U32 R5, RZ, RZ, R66 ;  /* 0x000000ffff057224 */ /* 0x000fe400078e0042 */
[----:B------:R-:W-:Y:S02]  /*16160*/  IMAD.MOV.U32 R67, RZ, RZ, R212 ;  /* 0x000000ffff437224 */ /* 0x000fe400078e00d4 */
[----:B------:R-:W-:Y:S01]  /*16170*/  IMAD.MOV.U32 R6, RZ, RZ, R65 ;  /* 0x000000ffff067224 */ /* 0x000fe200078e0041 */
[----:B------:R-:W-:Y:S01]  /*16180*/  MOV R65, R214 ;  /* 0x000000d600417202 */ /* 0x000fe20000000f00 */
[----:B------:R-:W-:Y:S02]  /*16190*/  IMAD.MOV.U32 R66, RZ, RZ, R213 ;  /* 0x000000ffff427224 */ /* 0x000fe400078e00d5 */
[----:B------:R-:W-:Y:S02]  /*161a0*/  IMAD.MOV.U32 R7, RZ, RZ, R64 ;  /* 0x000000ffff077224 */ /* 0x000fe400078e0040 */
[----:B------:R-:W-:Y:S01]  /*161b0*/  IMAD.MOV.U32 R64, RZ, RZ, R215 ;  /* 0x000000ffff407224 */ /* 0x000fe200078e00d7 */
[----:B------:R-:W-:Y:S01]  /*161c0*/  MOV R117, R222 ;  /* 0x000000de00757202 */ /* 0x000fe20000000f00 */
[----:B------:R-:W-:Y:S01]  /*161d0*/  IMAD.MOV.U32 R116, RZ, RZ, R223 ;  /* 0x000000ffff747224 */ /* 0x000fe200078e00df */
[----:B------:R-:W-:Y:S01]  /*161e0*/  MOV R249, R62 ;  /* 0x0000003e00f97202 */ /* 0x000fe20000000f00 */
[----:B------:R-:W-:-:S02]  /*161f0*/  IMAD.MOV.U32 R248, RZ, RZ, R63 ;  /* 0x000000fffff87224 */ /* 0x000fc400078e003f */
[----:B---3--:R-:W-:Y:S02]  /*16200*/  IMAD.MOV.U32 R103, RZ, RZ, R208 ;  /* 0x000000ffff677224 */ /* 0x008fe400078e00d0 */
[----:B------:R-:W-:Y:S02]  /*16210*/  IMAD.MOV.U32 R102, RZ, RZ, R209 ;  /* 0x000000ffff667224 */ /* 0x000fe400078e00d1 */
[----:B------:R-:W-:Y:S02]  /*16220*/  IMAD.MOV.U32 R101, RZ, RZ, R210 ;  /* 0x000000ffff657224 */ /* 0x000fe400078e00d2 */
[----:B------:R-:W-:Y:S02]  /*16230*/  IMAD.MOV.U32 R111, RZ, RZ, R204 ;  /* 0x000000ffff6f7224 */ /* 0x000fe400078e00cc */
[----:B------:R-:W2:Y:S01]  /*16240*/  LDL.LU R204, [R1+0x1a0] ;  /* 0x0001a00001cc7983 */ /* 0x000ea20000300800 */
[----:B------:R-:W-:-:S03]  /*16250*/  IMAD.MOV.U32 R110, RZ, RZ, R205 ;  /* 0x000000ffff6e7224 */ /* 0x000fc600078e00cd */
[----:B------:R-:W2:Y:S01]  /*16260*/  LDL.LU R205, [R1+0x1a4] ;  /* 0x0001a40001cd7983 */ /* 0x000ea20000300800 */
[----:B------:R-:W-:-:S03]  /*16270*/  MOV R109, R206 ;  /* 0x000000ce006d7202 */ /* 0x000fc60000000f00 */
[----:B------:R-:W2:Y:S01]  /*16280*/  LDL.LU R206, [R1+0x1a8] ;  /* 0x0001a80001ce7983 */ /* 0x000ea20000300800 */
[----:B------:R-:W-:-:S03]  /*16290*/  IMAD.MOV.U32 R108, RZ, RZ, R207 ;  /* 0x000000ffff6c7224 */ /* 0x000fc600078e00cf */
[----:B------:R-:W2:Y:S01]  /*162a0*/  LDL.LU R207, [R1+0x1ac] ;  /* 0x0001ac0001cf7983 */ /* 0x000ea20000300800 */
[----:B------:R-:W-:-:S03]  /*162b0*/  IMAD.MOV.U32 R100, RZ, RZ, R211 ;  /* 0x000000ffff647224 */ /* 0x000fc600078e00d3 */
        /* <DEDUP_REMOVED lines=31> */
[----:B------:R-:W4:Y:S04]  /*164b0*/  LDL.LU R104, [R1+0x150] ;  /* 0x0001500001687983 */ /* 0x000f280000300800 */
[----:B------:R-:W4:Y:S04]  /*164c0*/  LDL.LU R105, [R1+0x154] ;  /* 0x0001540001697983 */ /* 0x000f280000300800 */
[----:B------:R-:W4:Y:S04]  /*164d0*/  LDL.LU R106, [R1+0x158] ;  /* 0x00015800016a7983 */ /* 0x000f280000300800 */
[----:B------:R-:W4:Y:S04]  /*164e0*/  LDL.LU R107, [R1+0x15c] ;  /* 0x00015c00016b7983 */ /* 0x000f280000300800 */
[----:B------:R-:W4:Y:S01]  /*164f0*/  LDL.LU R56, [R1+0x110] ;  /* 0x0001100001387983 */ /* 0x000f220000300800 */
        /* <DEDUP_REMOVED lines=8> */
[----:B------:R-:W-:Y:S01]  /*16580*/  HMMA.1688.F32.TF32 R36, R240, R74, R36 ;  /* 0x0000004af024723c */ /* 0x000fe20000081024 */
[----:B------:R-:W-:-:S07]  /*16590*/  IMAD.MOV.U32 R244, RZ, RZ, R59 ;  /* 0x000000fffff47224 */ /* 0x000fce00078e003b */
[----:B------:R-:W-:Y:S01]  /*165a0*/  HMMA.1688.F32.TF32 R28, R240, R78, R28 ;  /* 0x0000004ef01c723c */ /* 0x000fe2000008101c */
[----:B------:R-:W-:Y:S02]  /*165b0*/  IMAD.MOV.U32 R245, RZ, RZ, R58 ;  /* 0x000000fffff57224 */ /* 0x000fe400078e003a */
[----:B------:R-:W-:-:S05]  /*165c0*/  IMAD.MOV.U32 R246, RZ, RZ, R57 ;  /* 0x000000fffff67224 */ /* 0x000fca00078e0039 */
[----:B------:R-:W-:Y:S01]  /*165d0*/  HMMA.1688.F32.TF32 R24, R240, R82, R24 ;  /* 0x00000052f018723c */ /* 0x000fe20000081018 */
[----:B------:R-:W-:Y:S02]  /*165e0*/  IMAD.MOV.U32 R57, RZ, RZ, R238 ;  /* 0x000000ffff397224 */ /* 0x000fe400078e00ee */
[----:B------:R-:W-:Y:S01]  /*165f0*/  IMAD.MOV.U32 R58, RZ, RZ, R237 ;  /* 0x000000ffff3a7224 */ /* 0x000fe200078e00ed */
[----:B------:R-:W-:Y:S01]  /*16600*/  LDS R238, [R2+0xf380] ;  /* 0x00f3800002ee7984 */ /* 0x000fe20000000800 */
[----:B------:R-:W-:-:S03]  /*16610*/  IMAD.MOV.U32 R59, RZ, RZ, R236 ;  /* 0x000000ffff3b7224 */ /* 0x000fc600078e00ec */
[C---:B------:R-:W-:Y:S01]  /*16620*/  HMMA.1688.F32.TF32 R20, R240.reuse, R86, R20 ;  /* 0x00000056f014723c */ /* 0x040fe20000081014 */
[----:B------:R-:W-:Y:S04]  /*16630*/  LDS R237, [R239+0xe380] ;  /* 0x00e38000efed7984 */ /* 0x000fe80000000800 */
[----:B------:R-:W-:Y:S03]  /*16640*/  LDS R236, [R2+0xe380] ;  /* 0x00e3800002ec7984 */ /* 0x000fe60000000800 */
[----:B------:R-:W-:Y:S01]  /*16650*/  HMMA.1688.F32.TF32 R16, R240, R90, R16 ;  /* 0x0000005af010723c */ /* 0x000fe20000081010 */
[----:B------:R-:W2:Y:S07]  /*16660*/  LDS R239, [R239+0xf380] ;  /* 0x00f38000efef7984 */ /* 0x000eae0000000800 */
[C---:B-1----:R-:W-:Y:S08]  /*16670*/  HMMA.1688.F32.TF32 R112, R52.reuse, R70, R112 ;  /* 0x000000463470723c */ /* 0x042ff00000081070 */
[C---:B------:R-:W-:Y:S08]  /*16680*/  HMMA.1688.F32.TF32 R108, R52.reuse, R74, R108 ;  /* 0x0000004a346c723c */ /* 0x040ff0000008106c */
[C---:B------:R-:W-:Y:S08]  /*16690*/  HMMA.1688.F32.TF32 R100, R52.reuse, R82, R100 ;  /* 0x000000523464723c */ /* 0x040ff00000081064 */
[C---:B------:R-:W-:Y:S08]  /*166a0*/  HMMA.1688.F32.TF32 R64, R52.reuse, R86, R64 ;  /* 0x000000563440723c */ /* 0x040ff00000081040 */
[----:B------:R-:W-:Y:S08]  /*166b0*/  HMMA.1688.F32.TF32 R60, R52, R90, R60 ;  /* 0x0000005a343c723c */ /* 0x000ff0000008103c */
[C---:B------:R-:W-:Y:S08]  /*166c0*/  HMMA.1688.F32.TF32 R244, R240.reuse, R94, R244 ;  /* 0x0000005ef0f4723c */ /* 0x040ff000000810f4 */
[C---:B------:R-:W-:Y:S08]  /*166d0*/  HMMA.1688.F32.TF32 R4, R240.reuse, R70, R4 ;  /* 0x00000046f004723c */ /* 0x040ff00000081004 */
[----:B------:R-:W-:Y:S08]  /*166e0*/  HMMA.1688.F32.TF32 R240, R240, R98, R248 ;  /* 0x00000062f0f0723c */ /* 0x000ff000000810f8 */
[C---:B--2---:R-:W-:Y:S08]  /*166f0*/  HMMA.1688.F32.TF32 R204, R196.reuse, R90, R204 ;  /* 0x0000005ac4cc723c */ /* 0x044ff000000810cc */
[C---:B---3--:R-:W-:Y:S08]  /*16700*/  HMMA.1688.F32.TF32 R208, R196.reuse, R86, R208 ;  /* 0x00000056c4d0723c */ /* 0x048ff000000810d0 */
[C---:B----4-:R-:W-:Y:S08]  /*16710*/  HMMA.1688.F32.TF32 R212, R196.reuse, R82, R212 ;  /* 0x00000052c4d4723c */ /* 0x050ff000000810d4 */
[C---:B------:R-:W-:Y:S08]  /*16720*/  HMMA.1688.F32.TF32 R220, R196.reuse, R74, R220 ;  /* 0x0000004ac4dc723c */ /* 0x040ff000000810dc */
[C---:B------:R-:W-:Y:S08]  /*16730*/  HMMA.1688.F32.TF32 R224, R196.reuse, R70, R224 ;  /* 0x00000046c4e0723c */ /* 0x040ff000000810e0 */
[C---:B------:R-:W-:Y:S08]  /*16740*/  HMMA.1688.F32.TF32 R216, R196.reuse, R78, R216 ;  /* 0x0000004ec4d8723c */ /* 0x040ff000000810d8 */
[C---:B------:R-:W-:Y:S08]  /*16750*/  HMMA.1688.F32.TF32 R200, R196.reuse, R94, R200 ;  /* 0x0000005ec4c8723c */ /* 0x040ff000000810c8 */
[----:B------:R-:W-:Y:S01]  /*16760*/  HMMA.1688.F32.TF32 R196, R196, R98, R120 ;  /* 0x00000062c4c4723c */ /* 0x000fe20000081078 */
[----:B------:R1:W5:Y:S04]  /*16770*/  LDL.LU.64 R122, [R1+0xa50] ;  /* 0x000a5000017a7983 */ /* 0x0003680000300a00 */
[----:B------:R1:W5:Y:S03]  /*16780*/  LDL.LU.64 R120, [R1+0xa48] ;  /* 0x000a480001787983 */ /* 0x0003660000300a00 */
[C---:B------:R-:W-:Y:S08]  /*16790*/  HMMA.1688.F32.TF32 R104, R52.reuse, R78, R104 ;  /* 0x0000004e3468723c */ /* 0x040ff00000081068 */
[C---:B------:R-:W-:Y:S08]  /*167a0*/  HMMA.1688.F32.TF32 R56, R52.reuse, R94, R56 ;  /* 0x0000005e3438723c */ /* 0x040ff00000081038 */
[----:B------:R-:W-:Y:S01]  /*167b0*/  HMMA.1688.F32.TF32 R52, R52, R98, R116 ;  /* 0x000000623434723c */ /* 0x000fe20000081074 */
[----:B------:R1:W5:Y:S04]  /*167c0*/  LDL.LU.64 R118, [R1+0xa40] ;  /* 0x000a400001767983 */ /* 0x0003680000300a00 */
[----:B------:R1:W5:Y:S04]  /*167d0*/  LDL.LU.64 R116, [R1+0xa38] ;  /* 0x000a380001747983 */ /* 0x0003680000300a00 */
[----:B------:R-:W-:Y:S04]  /*167e0*/  STL.64 [R1+0x100], R36 ;  /* 0x0001002401007387 */ /* 0x000fe80000100a00 */
[----:B------:R2:W-:Y:S04]  /*167f0*/  STL.64 [R1+0x108], R38 ;  /* 0x0001082601007387 */ /* 0x0005e80000100a00 */
[----:B--2---:R-:W2:Y:S04]  /*16800*/  LDL.LU.64 R38, [R1+0xa30] ;  /* 0x000a300001267983 */ /* 0x004ea80000300a00 */
[----:B------:R-:W2:Y:S04]  /*16810*/  LDL.LU.64 R36, [R1+0xa28] ;  /* 0x000a280001247983 */ /* 0x000ea80000300a00 */
[----:B------:R-:W-:Y:S04]  /*16820*/  STL.64 [R1+0xe0], R28 ;  /* 0x0000e01c01007387 */ /* 0x000fe80000100a00 */
[----:B------:R3:W-:Y:S04]  /*16830*/  STL.64 [R1+0xe8], R30 ;  /* 0x0000e81e01007387 */ /* 0x0007e80000100a00 */
[----:B---3--:R-:W3:Y:S04]  /*16840*/  LDL.LU.64 R30, [R1+0xa20] ;  /* 0x000a2000011e7983 */ /* 0x008ee80000300a00 */
[----:B------:R-:W3:Y:S04]  /*16850*/  LDL.LU.64 R28, [R1+0xa18] ;  /* 0x000a1800011c7983 */ /* 0x000ee80000300a00 */
[----:B------:R-:W-:Y:S04]  /*16860*/  STL.64 [R1+0xd0], R24 ;  /* 0x0000d01801007387 */ /* 0x000fe80000100a00 */
[----:B------:R4:W-:Y:S04]  /*16870*/  STL.64 [R1+0xd8], R26 ;  /* 0x0000d81a01007387 */ /* 0x0009e80000100a00 */
[----:B----4-:R-:W4:Y:S04]  /*16880*/  LDL.LU.64 R26, [R1+0xa10] ;  /* 0x000a1000011a7983 */ /* 0x010f280000300a00 */
[----:B------:R-:W4:Y:S04]  /*16890*/  LDL.LU.64 R24, [R1+0xa08] ;  /* 0x000a080001187983 */ /* 0x000f280000300a00 */
[----:B------:R-:W-:Y:S04]  /*168a0*/  STL.64 [R1+0xc0], R20 ;  /* 0x0000c01401007387 */ /* 0x000fe80000100a00 */
[----:B------:R1:W-:Y:S04]  /*168b0*/  STL.64 [R1+0xc8], R22 ;  /* 0x0000c81601007387 */ /* 0x0003e80000100a00 */
[----:B-1----:R-:W2:Y:S04]  /*168c0*/  LDL.LU.64 R22, [R1+0xa00] ;  /* 0x000a000001167983 */ /* 0x002ea80000300a00 */
[----:B------:R-:W2:Y:S04]  /*168d0*/  LDL.LU.64 R20, [R1+0x9f8] ;  /* 0x0009f80001147983 */ /* 0x000ea80000300a00 */
[----:B------:R-:W2:Y:S04]  /*168e0*/  LDL.LU R69, [R1+0x384] ;  /* 0x0003840001457983 */ /* 0x000ea80000300800 */
        /* <DEDUP_REMOVED lines=8> */
[----:B------:R-:W3:Y:S04]  /*16970*/  LDL.LU.64 R250, [R1+0x9d0] ;  /* 0x0009d00001fa7983 */ /* 0x000ee80000300a00 */
[----:B------:R-:W3:Y:S04]  /*16980*/  LDL.LU.64 R248, [R1+0x9c8] ;  /* 0x0009c80001f87983 */ /* 0x000ee80000300a00 */
[----:B------:R1:W-:Y:S04]  /*16990*/  STL.64 [R1+0x90], R240 ;  /* 0x000090f001007387 */ /* 0x0003e80000100a00 */
[----:B------:R1:W-:Y:S02]  /*169a0*/  STL.64 [R1+0x98], R242 ;  /* 0x000098f201007387 */ /* 0x0003e40000100a00 */
[----:B-1----:R-:W-:-:S02]  /*169b0*/  IMAD.MOV.U32 R240, RZ, RZ, R0 ;  /* 0x000000fffff07224 */ /* 0x002fc400078e0000 */
[----:B------:R-:W-:Y:S01]  /*169c0*/  IMAD.MOV.U32 R241, RZ, RZ, R252 ;  /* 0x000000fffff17224 */ /* 0x000fe200078e00fc */
[----:B------:R-:W4:Y:S01]  /*169d0*/  LDL.LU R0, [R1+0x9c0] ;  /* 0x0009c00001007983 */ /* 0x000f220000300800 */
[----:B------:R-:W-:Y:S01]  /*169e0*/  MOV R242, R68 ;  /* 0x0000004400f27202 */ /* 0x000fe20000000f00 */
[----:B------:R-:W-:Y:S02]  /*169f0*/  IMAD.MOV.U32 R243, RZ, RZ, R3 ;  /* 0x000000fffff37224 */ /* 0x000fe400078e0003 */
[----:B------:R-:W4:Y:S05]  /*16a00*/  LDL.LU R252, [R1+0x9bc] ;  /* 0x0009bc0001fc7983 */ /* 0x000f2a0000300800 */
[C---:B------:R-:W-:Y:S11]  /*16a10*/  HMMA.1688.F32.TF32 R240, R236.reuse, R70, R240 ;  /* 0x00000046ecf0723c */ /* 0x040ff600000810f0 */
[----:B------:R-:W-:Y:S11]  /*16a20*/  @!UPT UIADD3 URZ, URZ, URZ, URZ ;  /* 0x0000003f3f3ff290 */ /* 0x000ff6000fffe03f */
[----:B------:R-:W-:Y:S01]  /*16a30*/  @!UPT UIADD3 URZ, URZ, URZ, URZ ;  /* 0x0000003f3f3ff290 */ /* 0x000fe2000fffe03f */
[----:B------:R-:W-:Y:S04]  /*16a40*/  STL.64 [R1+0x80], R240 ;  /* 0x000080f001007387 */ /* 0x000fe80000100a00 */
[----:B------:R3:W-:Y:S04]  /*16a50*/  STL.64 [R1+0x88], R242 ;  /* 0x000088f201007387 */ /* 0x0007e80000100a00 */
[----:B------:R-:W-:Y:S01]  /*16a60*/  BAR.SYNC.DEFER_BLOCKING 0x0 ;  /* 0x0000000000007b1d */ /* 0x000fe20000010000 */
[C---:B--2---:R-:W-:Y:S08]  /*16a70*/  HMMA.1688.F32.TF32 R76, R236.reuse, R78, R244 ;  /* 0x0000004eec4c723c */ /* 0x044ff000000810f4 */
[C---:B---3--:R-:W-:Y:S01]  /*16a80*/  HMMA.1688.F32.TF32 R240, R236.reuse, R74, R248 ;  /* 0x0000004aecf0723c */ /* 0x048fe200000810f8 */
[----:B------:R-:W2:Y:S11]  /*16a90*/  LDL.LU R74, [R1+0x388] ;  /* 0x00038800014a7983 */ /* 0x000eb60000300800 */
[----:B------:R-:W-:Y:S11]  /*16aa0*/  @!UPT UIADD3 URZ, URZ, URZ, URZ ;  /* 0x0000003f3f3ff290 */ /* 0x000ff6000fffe03f */
[----:B------:R-:W-:Y:S04]  /*16ab0*/  STL.64 [R1+0x70], R240 ;  /* 0x000070f001007387 */ /* 0x000fe80000100a00 */
[----:B------:R-:W-:Y:S04]  /*16ac0*/  STL.64 [R1+0x78], R242 ;  /* 0x000078f201007387 */ /* 0x000fe80000100a00 */
[----:B------:R-:W3:Y:S04]  /*16ad0*/  LDL.LU R73, [R1+0x38c] ;  /* 0x00038c0001497983 */ /* 0x000ee80000300800 */
[----:B------:R-:W-:Y:S04]  /*16ae0*/  STL.64 [R1+0x50], R76 ;  /* 0x0000504c01007387 */ /* 0x000fe80000100a00 */
[----:B------:R1:W-:Y:S04]  /*16af0*/  STL.64 [R1+0x58], R78 ;  /* 0x0000584e01007387 */ /* 0x0003e80000100a00 */
[----:B------:R-:W2:Y:S01]  /*16b00*/  LDL.LU R72, [R1+0x394] ;  /* 0x0003940001487983 */ /* 0x000ea20000300800 */
[C---:B-1----:R-:W-:Y:S08]  /*16b10*/  HMMA.1688.F32.TF32 R76, R236.reuse, R82, R16 ;  /* 0x00000052ec4c723c */ /* 0x042ff00000081010 */
[----:B------:R-:W-:Y:S11]  /*16b20*/  HMMA.1688.F32.TF32 R16, R236, R86, R20 ;  /* 0x00000056ec10723c */ /* 0x000ff60000081014 */
[----:B------:R-:W-:Y:S04]  /*16b30*/  @!UPT UIADD3 URZ, URZ, URZ, URZ ;  /* 0x0000003f3f3ff290 */ /* 0x000fe8000fffe03f */
[----:B------:R-:W-:Y:S04]  /*16b40*/  STL.64 [R1+0x30], R76 ;  /* 0x0000304c01007387 */ /* 0x000fe80000100a00 */
[----:B------:R-:W-:Y:S04]  /*16b50*/  STL.64 [R1+0x38], R78 ;  /* 0x0000384e01007387 */ /* 0x000fe80000100a00 */
[----:B------:R-:W2:Y:S04]  /*16b60*/  LDL.LU R71, [R1+0x5d8] ;  /* 0x0005d80001477983 */ /* 0x000ea80000300800 */
[----:B------:R-:W-:Y:S04]  /*16b70*/  STL.64 [R1], R16 ;  /* 0x0000001001007387 */ /* 0x000fe80000100a00 */
[----:B------:R1:W-:Y:S04]  /*16b80*/  STL.64 [R1+0x8], R18 ;  /* 0x0000081201007387 */ /* 0x0003e80000100a00 */
[----:B------:R-:W2:Y:S04]  /*16b90*/  LDL.LU R21, [R1+0x390] ;  /* 0x0003900001157983 */ /* 0x000ea80000300800 */
[----:B------:R-:W2:Y:S01]  /*16ba0*/  LDL.LU R20, [R1+0x5d4] ;  /* 0x0005d40001147983 */ /* 0x000ea20000300800 */
[----:B------:R-:W-:-:S05]  /*16bb0*/  IMAD.MOV.U32 R68, RZ, RZ, 0x3f ;  /* 0x0000003fff447424 */ /* 0x000fca00078e00ff */
[----:B------:R-:W-:-:S04]  /*16bc0*/  IADD3 R68, R68, c[0x0][0x180], RZ ;  /* 0x0000600044447a10 */ /* 0x000fc80007ffe0ff */
[----:B------:R-:W-:-:S04]  /*16bd0*/  SHF.R.S32.HI R70, RZ, 0x1f, R68 ;  /* 0x0000001fff467819 */ /* 0x000fc80000011444 */
[----:B------:R-:W-:-:S04]  /*16be0*/  LEA.HI R70, R70, R68, RZ, 0x6 ;  /* 0x0000004446467211 */ /* 0x000fc800078f30ff */
[----:B------:R-:W-:Y:S01]  /*16bf0*/  SHF.R.S32.HI R70, RZ, 0x6, R70 ;  /* 0x00000006ff467819 */ /* 0x000fe20000011446 */
[----:B------:R-:W-:Y:S01]  /*16c00*/  IMAD.MOV.U32 R3, RZ, RZ, c[0x0][0x180] ;  /* 0x00006000ff037624 */ /* 0x000fe200078e00ff */
[----:B-1----:R-:W-:Y:S02]  /*16c10*/  IADD3 R18, R69, 0x1, RZ ;  /* 0x0000000145127810 */ /* 0x002fe40007ffe0ff */
[----:B------:R-:W-:Y:S01]  /*16c20*/  IADD3 R70, R70, -0x1, RZ ;  /* 0xffffffff46467810 */ /* 0x000fe20007ffe0ff */
[----:B------:R-:W-:-:S03]  /*16c30*/  IMAD.MOV.U32 R68, RZ, RZ, c[0x0][0x188] ;  /* 0x00006200ff447624 */ /* 0x000fc600078e00ff */
[----:B------:R-:W-:Y:S01]  /*16c40*/  ISETP.GE.AND P0, PT, R69, R70, PT ;  /* 0x000000464500720c */ /* 0x000fe20003f06270 */
[----:B------:R-:W-:Y:S01]  /*16c50*/  IMAD R3, R18, -0x40, R3 ;  /* 0xffffffc012037824 */ /* 0x000fe200078e0203 */
[----:B------:R-:W1:Y:S01]  /*16c60*/  S2R R69, SR_TID.X ;  /* 0x0000000000457919 */ /* 0x000e620000002100 */
[----:B------:R-:W-:Y:S01]  /*16c70*/  IMAD.SHL.U32 R68, R68, 0x40, RZ ;  /* 0x0000004044447824 */ /* 0x000fe200078e00ff */
[C---:B------:R-:W-:Y:S02]  /*16c80*/  HMMA.1688.F32.TF32 R96, R236.reuse, R98, R36 ;  /* 0x00000062ec60723c */ /* 0x040fe40000081024 */
[----:B------:R-:W2:Y:S01]  /*16c90*/  LDL.LU R38, [R1+0x5dc] ;  /* 0x0005dc0001267983 */ /* 0x000ea20000300800 */
[----:B------:R-:W-:Y:S01]  /*16ca0*/  ISETP.GT.AND P1, PT, R3, RZ, PT ;  /* 0x000000ff0300720c */ /* 0x000fe20003f24270 */
[----:B------:R-:W-:Y:S02]  /*16cb0*/  IMAD.SHL.U32 R68, R68, 0x4, RZ ;  /* 0x0000000444447824 */ /* 0x000fe400078e00ff */
[----:B------:R-:W2:Y:S01]  /*16cc0*/  LDL.LU R37, [R1+0x5e0] ;  /* 0x0005e00001257983 */ /* 0x000ea20000300800 */
[----:B------:R-:W-:Y:S01]  /*16cd0*/  SEL R16, RZ, 0x4, !P1 ;  /* 0x00000004ff107807 */ /* 0x000fe20004800000 */
[----:B----4-:R-:W-:Y:S02]  /*16ce0*/  HMMA.1688.F32.TF32 R240, R236, R90, R24 ;  /* 0x0000005aecf0723c */ /* 0x010fe40000081018 */
[----:B------:R-:W4:Y:S04]  /*16cf0*/  LDL.LU R26, [R1+0x614] ;  /* 0x00061400011a7983 */ /* 0x000f280000300800 */
[----:B------:R-:W4:Y:S01]  /*16d00*/  LDL.LU R24, [R1+0x618] ;  /* 0x0006180001187983 */ /* 0x000f220000300800 */
[----:B------:R-:W-:-:S04]  /*16d10*/  SEL R16, R16, RZ, !P0 ;  /* 0x000000ff10107207 */ /* 0x000fc80004000000 */
[----:B------:R-:W-:Y:S02]  /*16d20*/  ISETP.NE.U32.AND P2, PT, R16, RZ, PT ;  /* 0x000000ff1000720c */ /* 0x000fe40003f45070 */
[----:B-1----:R-:W-:-:S05]  /*16d30*/  LOP3.LUT R69, R69, 0x7f, RZ, 0xc0, !PT ;  /* 0x0000007f45457812 */ /* 0x002fca00078ec0ff */
[----:B------:R-:W-:Y:S01]  /*16d40*/  IMAD.SHL.U32 R70, R69, 0x4, RZ ;  /* 0x0000000445467824 */ /* 0x000fe200078e00ff */
[----:B---3--:R-:W-:-:S04]  /*16d50*/  IADD3 R73, P1, R73, R68, RZ ;  /* 0x0000004449497210 */ /* 0x008fc80007f3e0ff */
[----:B--2---:R-:W-:Y:S01]  /*16d60*/  IADD3.X R74, R74, R0, RZ, P1, !PT ;  /* 0x000000004a4a7210 */ /* 0x004fe20000ffe4ff */
[----:B------:R-:W-:Y:S04]  /*16d70*/  STL [R1+0x38c], R73 ;  /* 0x00038c4901007387 */ /* 0x000fe80000100800 */
[----:B------:R-:W-:Y:S04]  /*16d80*/  STL [R1+0x388], R74 ;  /* 0x0003884a01007387 */ /* 0x000fe80000100800 */
[----:B------:R-:W2:Y:S04]  /*16d90*/  LDL.LU R27, [R1+0x61c] ;  /* 0x00061c00011b7983 */ /* 0x000ea80000300800 */
[----:B------:R-:W3:Y:S04]  /*16da0*/  LDL.LU R25, [R1+0x620] ;  /* 0x0006200001197983 */ /* 0x000ee80000300800 */
[----:B------:R-:W2:Y:S01]  /*16db0*/  LDL.LU R36, [R1+0x654] ;  /* 0x0006540001247983 */ /* 0x000ea20000300800 */
[----:B------:R-:W-:-:S03]  /*16dc0*/  IMAD.MOV.U32 R16, RZ, RZ, R73 ;  /* 0x000000ffff107224 */ /* 0x000fc600078e0049 */
[----:B------:R-:W2:Y:S01]  /*16dd0*/  LDL.LU R19, [R1+0x658] ;  /* 0x0006580001137983 */ /* 0x000ea20000300800 */
[----:B------:R-:W-:Y:S01]  /*16de0*/  IMAD.MOV.U32 R17, RZ, RZ, R74 ;  /* 0x000000ffff117224 */ /* 0x000fe200078e004a */
[----:B------:R-:W-:Y:S02]  /*16df0*/  ISETP.GT.AND P1, PT, R3, 0x4, PT ;  /* 0x000000040300780c */ /* 0x000fe40003f24270 */
[----:B------:R-:W-:Y:S02]  /*16e00*/  IADD3 R72, P3, R72, R68, RZ ;  /* 0x0000004448487210 */ /* 0x000fe40007f7e0ff */
[----:B------:R-:W-:Y:S01]  /*16e10*/  @!PT LDS RZ, [RZ] ;  /* 0x00000000fffff984 */ /* 0x000fe20000000800 */
[----:B------:R-:W-:Y:S01]  /*16e20*/  @!PT LDS RZ, [RZ] ;  /* 0x00000000fffff984 */ /* 0x000fe20000000800 */
[----:B------:R-:W-:Y:S01]  /*16e30*/  @!PT LDS RZ, [RZ] ;  /* 0x00000000fffff984 */ /* 0x000fe20000000800 */
[----:B------:R1:W-:Y:S04]  /*16e40*/  LDGSTS.E [R70], [R16.64], P2 ;  /* 0x0000000010467fae */ /* 0x0003e80009121846 */
[----:B------:R-:W-:Y:S01]  /*16e50*/  STL [R1+0x394], R72 ;  /* 0x0003944801007387 */ /* 0x000fe20000100800 */
[----:B-1----:R-:W-:-:S02]  /*16e60*/  SEL R16, RZ, 0x4, !P1 ;  /* 0x00000004ff107807 */ /* 0x002fc40004800000 */
[----:B------:R-:W-:Y:S02]  /*16e70*/  IADD3 R71, P4, R71, R68, RZ ;  /* 0x0000004447477210 */ /* 0x000fe40007f9e0ff */
[----:B------:R-:W-:Y:S01]  /*16e80*/  SEL R16, R16, RZ, !P0 ;  /* 0x000000ff10107207 */ /* 0x000fe20004000000 */
[--C-:B------:R-:W-:Y:S02]  /*16e90*/  IMAD.X R21, R21, 0x1, R0.reuse, P3 ;  /* 0x0000000115157824 */ /* 0x100fe400018e0600 */
[----:B------:R-:W-:-:S03]  /*16ea0*/  IMAD.X R20, R20, 0x1, R0, P4 ;  /* 0x0000000114147824 */ /* 0x000fc600020e0600 */
[----:B------:R1:W-:Y:S01]  /*16eb0*/  STL [R1+0x390], R21 ;  /* 0x0003901501007387 */ /* 0x0003e20000100800 */
[----:B------:R-:W-:Y:S01]  /*16ec0*/  ISETP.NE.U32.AND P1, PT, R16, RZ, PT ;  /* 0x000000ff1000720c */ /* 0x000fe20003f25070 */
[----:B------:R-:W-:Y:S02]  /*16ed0*/  IMAD.MOV.U32 R16, RZ, RZ, R72 ;  /* 0x000000ffff107224 */ /* 0x000fe400078e0048 */
[----:B------:R-:W-:Y:S01]  /*16ee0*/  STL [R1+0x5d8], R71 ;  /* 0x0005d84701007387 */ /* 0x000fe20000100800 */
[----:B------:R-:W-:-:S03]  /*16ef0*/  IMAD.MOV.U32 R17, RZ, RZ, R21 ;  /* 0x000000ffff117224 */ /* 0x000fc600078e0015 */
[----:B------:R1:W-:Y:S04]  /*16f00*/  STL [R1+0x5d4], R20 ;  /* 0x0005d41401007387 */ /* 0x0003e80000100800 */
[----:B------:R-:W2:Y:S04]  /*16f10*/  LDL.LU R23, [R1+0x65c] ;  /* 0x00065c0001177983 */ /* 0x000ea80000300800 */
[----:B------:R-:W2:Y:S04]  /*16f20*/  LDL.LU R22, [R1+0x660] ;  /* 0x0006600001167983 */ /* 0x000ea80000300800 */
[----:B------:R1:W-:Y:S04]  /*16f30*/  LDGSTS.E [R70+0x200], [R16.64], P2 ;  /* 0x0020000010467fae */ /* 0x0003e80009121846 */
[----:B-1----:R-:W2:Y:S01]  /*16f40*/  LDL.LU R21, [R1+0x694] ;  /* 0x0006940001157983 */ /* 0x002ea20000300800 */
[----:B------:R-:W-:-:S03]  /*16f50*/  MOV R17, R20 ;  /* 0x0000001400117202 */ /* 0x000fc60000000f00 */
[----:B------:R-:W2:Y:S01]  /*16f60*/  LDL.LU R20, [R1+0x698] ;  /* 0x0006980001147983 */ /* 0x000ea20000300800 */
[----:B------:R-:W-:Y:S01]  /*16f70*/  IMAD.MOV.U32 R16, RZ, RZ, R71 ;  /* 0x000000ffff107224 */ /* 0x000fe200078e0047 */
[----:B------:R-:W-:Y:S02]  /*16f80*/  ISETP.GT.AND P2, PT, R3, 0x8, PT ;  /* 0x000000080300780c */ /* 0x000fe40003f44270 */
[-C--:B------:R-:W-:Y:S02]  /*16f90*/  IADD3 R37, P3, R37, R68.reuse, RZ ;  /* 0x0000004425257210 */ /* 0x080fe40007f7e0ff */
[----:B------:R1:W-:Y:S03]  /*16fa0*/  LDGSTS.E [R70+0x1000], [R16.64], P1 ;  /* 0x0100000010467fae */ /* 0x0003e60008921846 */
[----:B------:R-:W-:Y:S01]  /*16fb0*/  IMAD.X R38, R38, 0x1, R0, P3 ;  /* 0x0000000126267824 */ /* 0x000fe200018e0600 */
[----:B----4-:R-:W-:-:S02]  /*16fc0*/  IADD3 R24, P4, R24, R68, RZ ;  /* 0x0000004418187210 */ /* 0x010fc40007f9e0ff */
[----:B-1----:R-:W-:-:S04]  /*16fd0*/  SEL R16, RZ, 0x4, !P2 ;  /* 0x00000004ff107807 */ /* 0x002fc80005000000 */
[----:B------:R-:W-:Y:S01]  /*16fe0*/  SEL R16, R16, RZ, !P0 ;  /* 0x000000ff10107207 */ /* 0x000fe20004000000 */
[----:B------:R-:W-:-:S03]  /*16ff0*/  IMAD.MOV.U32 R17, RZ, RZ, R38 ;  /* 0x000000ffff117224 */ /* 0x000fc600078e0026 */
[----:B------:R-:W-:Y:S01]  /*17000*/  ISETP.NE.U32.AND P2, PT, R16, RZ, PT ;  /* 0x000000ff1000720c */ /* 0x000fe20003f45070 */
[----:B------:R-:W-:Y:S02]  /*17010*/  IMAD.MOV.U32 R16, RZ, RZ, R37 ;  /* 0x000000ffff107224 */ /* 0x000fe400078e0025 */
[----:B------:R-:W-:-:S03]  /*17020*/  IMAD.X R26, R26, 0x1, R0, P4 ;  /* 0x000000011a1a7824 */ /* 0x000fc600020e0600 */
[----:B------:R1:W-:Y:S01]  /*17030*/  LDGSTS.E [R70+0x1200], [R16.64], P1 ;  /* 0x0120000010467fae */ /* 0x0003e20008921846 */
[----:B------:R-:W-:-:S03]  /*17040*/  ISETP.GT.AND P1, PT, R3, 0xc, PT ;  /* 0x0000000c0300780c */ /* 0x000fc60003f24270 */
[----:B------:R-:W-:Y:S01]  /*17050*/  STL [R1+0x5e0], R37 ;  /* 0x0005e02501007387 */ /* 0x000fe20000100800 */
[----:B-1----:R-:W-:Y:S02]  /*17060*/  IMAD.MOV.U32 R16, RZ, RZ, R24 ;  /* 0x000000ffff107224 */ /* 0x002fe400078e0018 */
[----:B------:R-:W-:Y:S01]  /*17070*/  IMAD.MOV.U32 R17, RZ, RZ, R26 ;  /* 0x000000ffff117224 */ /* 0x000fe200078e001a */
[----:B------:R-:W-:Y:S04]  /*17080*/  STL [R1+0x5dc], R38 ;  /* 0x0005dc2601007387 */ /* 0x000fe80000100800 */
[----:B------:R1:W-:Y:S04]  /*17090*/  LDGSTS.E [R70+0x2000], [R16.64], P2 ;  /* 0x0200000010467fae */ /* 0x0003e80009121846 */
[----:B------:R-:W-:Y:S04]  /*170a0*/  STL [R1+0x618], R24 ;  /* 0x0006181801007387 */ /* 0x000fe80000100800 */
[----:B------:R4:W-:Y:S01]  /*170b0*/  STL [R1+0x614], R26 ;  /* 0x0006141a01007387 */ /* 0x0009e20000100800 */
[----:B-1----:R-:W-:-:S04]  /*170c0*/  SEL R16, RZ, 0x4, !P1 ;  /* 0x00000004ff107807 */ /* 0x002fc80004800000 */
[----:B------:R-:W-:Y:S01]  /*170d0*/  SEL R16, R16, RZ, !P0 ;  /* 0x000000ff10107207 */ /* 0x000fe20004000000 */
[----:B----4-:R-:W4:Y:S04]  /*170e0*/  LDL.LU R26, [R1+0x6a0] ;  /* 0x0006a000011a7983 */ /* 0x010f280000300800 */
[----:B------:R-:W4:Y:S01]  /*170f0*/  LDL.LU R24, [R1+0x6d8] ;  /* 0x0006d80001187983 */ /* 0x000f220000300800 */
[----:B------:R-:W-:Y:S02]  /*17100*/  ISETP.NE.U32.AND P1, PT, R16, RZ, PT ;  /* 0x000000ff1000720c */ /* 0x000fe40003f25070 */
[----:B---3--:R-:W-:-:S05]  /*17110*/  IADD3 R25, P3, R25, R68, RZ ;  /* 0x0000004419197210 */ /* 0x008fca0007f7e0ff */
[----:B--2---:R-:W-:Y:S01]  /*17120*/  IMAD.X R27, R27, 0x1, R0, P3 ;  /* 0x000000011b1b7824 */ /* 0x004fe200018e0600 */
[----:B------:R-:W-:Y:S01]  /*17130*/  IADD3 R19, P4, R19, R68, RZ ;  /* 0x0000004413137210 */ /* 0x000fe20007f9e0ff */
[----:B------:R-:W-:Y:S03]  /*17140*/  STL [R1+0x620], R25 ;  /* 0x0006201901007387 */ /* 0x000fe60000100800 */
[----:B------:R-:W-:Y:S01]  /*17150*/  IADD3.X R36, R36, R0, RZ, P4, !PT ;  /* 0x0000000024247210 */ /* 0x000fe200027fe4ff */
[----:B------:R1:W-:Y:S01]  /*17160*/  STL [R1+0x61c], R27 ;  /* 0x00061c1b01007387 */ /* 0x0003e20000100800 */
[----:B------:R-:W-:-:S03]  /*17170*/  IMAD.MOV.U32 R17, RZ, RZ, R27 ;  /* 0x000000ffff117224 */ /* 0x000fc600078e001b */
[----:B------:R2:W-:Y:S01]  /*17180*/  STL [R1+0x658], R19 ;  /* 0x0006581301007387 */ /* 0x0005e20000100800 */
[----:B------:R-:W-:-:S03]  /*17190*/  IMAD.MOV.U32 R16, RZ, RZ, R25 ;  /* 0x000000ffff107224 */ /* 0x000fc600078e0019 */
[----:B-1----:R-:W3:Y:S04]  /*171a0*/  LDL.LU R27, [R1+0x69c] ;  /* 0x00069c00011b7983 */ /* 0x002ee80000300800 */
[----:B------:R-:W-:Y:S04]  /*171b0*/  STL [R1+0x654], R36 ;  /* 0x0006542401007387 */ /* 0x000fe80000100800 */
[----:B------:R-:W3:Y:S04]  /*171c0*/  LDL.LU R25, [R1+0x6d4] ;  /* 0x0006d40001197983 */ /* 0x000ee80000300800 */
[----:B------:R1:W-:Y:S01]  /*171d0*/  LDGSTS.E [R70+0x2200], [R16.64], P2 ;  /* 0x0220000010467fae */ /* 0x0003e20009121846 */
[----:B------:R-:W-:-:S03]  /*171e0*/  ISETP.GT.AND P2, PT, R3, 0x10, PT ;  /* 0x000000100300780c */ /* 0x000fc60003f44270 */
[----:B------:R-:W3:Y:S01]  /*171f0*/  LDL.LU R37, [R1+0x6e0] ;  /* 0x0006e00001257983 */ /* 0x000ee20000300800 */
[----:B-1----:R-:W-:Y:S02]  /*17200*/  IMAD.MOV.U32 R16, RZ, RZ, R19 ;  /* 0x000000ffff107224 */ /* 0x002fe400078e0013 */
[----:B------:R-:W-:Y:S01]  /*17210*/  IMAD.MOV.U32 R17, RZ, RZ, R36 ;  /* 0x000000ffff117224 */ /* 0x000fe200078e0024 */
[----:B--2---:R-:W2:Y:S04]  /*17220*/  LDL.LU R19, [R1+0x718] ;  /* 0x0007180001137983 */ /* 0x004ea80000300800 */
[----:B------:R1:W-:Y:S01]  /*17230*/  LDGSTS.E [R70+0x3000], [R16.64], P1 ;  /* 0x0300000010467fae */ /* 0x0003e20008921846 */
[----:B------:R-:W-:Y:S02]  /*17240*/  IADD3 R22, P3, R22, R68, RZ ;  /* 0x0000004416167210 */ /* 0x000fe40007f7e0ff */
[----:B-1----:R-:W-:-:S03]  /*17250*/  SEL R16, RZ, 0x4, !P2 ;  /* 0x00000004ff107807 */ /* 0x002fc60005000000 */
[----:B------:R-:W-:Y:S01]  /*17260*/  IMAD.X R23, R23, 0x1, R0, P3 ;  /* 0x0000000117177824 */ /* 0x000fe200018e0600 */
[----:B------:R1:W-:Y:S01]  /*17270*/  STL [R1+0x660], R22 ;  /* 0x0006601601007387 */ /* 0x0003e20000100800 */
[----:B------:R-:W-:-:S03]  /*17280*/  SEL R16, R16, RZ, !P0 ;  /* 0x000000ff10107207 */ /* 0x000fc60004000000 */
[----:B------:R1:W-:Y:S01]  /*17290*/  STL [R1+0x65c], R23 ;  /* 0x00065c1701007387 */ /* 0x0003e20000100800 */
[----:B------:R-:W-:-:S05]  /*172a0*/  IADD3 R20, P4, R20, R68, RZ ;  /* 0x0000004414147210 */ /* 0x000fca0007f9e0ff */
[----:B------:R-:W-:Y:S01]  /*172b0*/  STL [R1+0x698], R20 ;  /* 0x0006981401007387 */ /* 0x000fe20000100800 */
[----:B------:R-:W-:-:S03]  /*172c0*/  IMAD.X R21, R21, 0x1, R0, P4 ;  /* 0x0000000115157824 */ /* 0x000fc600020e0600 */
[----:B------:R-:W2:Y:S01]  /*172d0*/  LDL.LU R38, [R1+0x6dc] ;  /* 0x0006dc0001267983 */ /* 0x000ea20000300800 */
[----:B------:R-:W-:Y:S01]  /*172e0*/  ISETP.NE.U32.AND P2, PT, R16, RZ, PT ;  /* 0x000000ff1000720c */ /* 0x000fe20003f45070 */
[----:B------:R-:W-:Y:S01]  /*172f0*/  IMAD.MOV.U32 R16, RZ, RZ, R22 ;  /* 0x000000ffff107224 */ /* 0x000fe200078e0016 */
[----:B------:R-:W-:Y:S01]  /*17300*/  MOV R17, R23 ;  /* 0x0000001700117202 */ /* 0x000fe20000000f00 */
[----:B------:R1:W-:Y:S04]  /*17310*/  STL [R1+0x694], R21 ;  /* 0x0006941501007387 */ /* 0x0003e80000100800 */
[----:B-1----:R-:W2:Y:S04]  /*17320*/  LDL.LU R22, [R1+0x714] ;  /* 0x0007140001167983 */ /* 0x002ea80000300800 */
[----:B------:R1:W-:Y:S04]  /*17330*/  LDGSTS.E [R70+0x3200], [R16.64], P1 ;  /* 0x0320000010467fae */ /* 0x0003e80008921846 */
[----:B------:R-:W2:Y:S01]  /*17340*/  LDL.LU R23, [R1+0x71c] ;  /* 0x00071c0001177983 */ /* 0x000ea20000300800 */
[----:B-1----:R-:W-:-:S03]  /*17350*/  IMAD.MOV.U32 R17, RZ, RZ, R21 ;  /* 0x000000ffff117224 */ /* 0x002fc600078e0015 */
[----:B------:R-:W2:Y:S01]  /*17360*/  LDL.LU R21, [R1+0x720] ;  /* 0x0007200001157983 */ /* 0x000ea20000300800 */
[----:B------:R-:W-:-:S03]  /*17370*/  IMAD.MOV.U32 R16, RZ, RZ, R20 ;  /* 0x000000ffff107224 */ /* 0x000fc600078e0014 */
[----:B------:R-:W2:Y:S04]  /*17380*/  LDL.LU R36, [R1+0x754] ;  /* 0x0007540001247983 */ /* 0x000ea80000300800 */
[----:B------:R-:W2:Y:S01]  /*17390*/  LDL.LU R20, [R1+0x758] ;  /* 0x0007580001147983 */ /* 0x000ea20000300800 */
[----:B------:R-:W-:-:S03]  /*173a0*/  ISETP.GT.AND P1, PT, R3, 0x14, PT ;  /* 0x000000140300780c */ /* 0x000fc60003f24270 */
[----:B------:R1:W-:Y:S02]  /*173b0*/  LDGSTS.E [R70+0x4000], [R16.64], P2 ;  /* 0x0400000010467fae */ /* 0x0003e40009121846 */
[----:B-1----:R-:W-:-:S04]  /*173c0*/  SEL R16, RZ, 0x4, !P1 ;  /* 0x00000004ff107807 */ /* 0x002fc80004800000 */
[----:B------:R-:W-:Y:S02]  /*173d0*/  SEL R16, R16, RZ, !P0 ;  /* 0x000000ff10107207 */ /* 0x000fe40004000000 */
[-C--:B----4-:R-:W-:Y:S02]  /*173e0*/  IADD3 R26, P3, R26, R68.reuse, RZ ;  /* 0x000000441a1a7210 */ /* 0x090fe40007f7e0ff */
[----:B------:R-:W-:-:S03]  /*173f0*/  IADD3 R24, P4, R24, R68, RZ ;  /* 0x0000004418187210 */ /* 0x000fc60007f9e0ff */
[----:B------:R-:W-:Y:S01]  /*17400*/  STL [R1+0x6a0], R26 ;  /* 0x0006a01a01007387 */ /* 0x000fe20000100800 */
[----:B------:R-:W-:Y:S01]  /*17410*/  ISETP.NE.U32.AND P1, PT, R16, RZ, PT ;  /* 0x000000ff1000720c */ /* 0x000fe20003f25070 */
[----:B------:R-:W-:Y:S02]  /*17420*/  IMAD.MOV.U32 R16, RZ, RZ, R26 ;  /* 0x000000ffff107224 */ /* 0x000fe400078e001a */
[----:B---3--:R-:W-:-:S04]  /*17430*/  IMAD.X R27, R27, 0x1, R0, P3 ;  /* 0x000000011b1b7824 */ /* 0x008fc800018e0600 */
[----:B------:R-:W-:Y:S01]  /*17440*/  IMAD.MOV.U32 R17, RZ, RZ, R27 ;  /* 0x000000ffff117224 */ /* 0x000fe200078e001b */
[----:B------:R1:W-:Y:S01]  /*17450*/  STL [R1+0x69c], R27 ;  /* 0x00069c1b01007387 */ /* 0x0003e20000100800 */
[----:B------:R-:W-:-:S03]  /*17460*/  IMAD.X R25, R25, 0x1, R0, P4 ;  /* 0x0000000119197824 */ /* 0x000fc600020e0600 */
[----:B------:R-:W-:Y:S04]  /*17470*/  STL [R1+0x6d8], R24 ;  /* 0x0006d81801007387 */ /* 0x000fe80000100800 */
[----:B------:R3:W-:Y:S04]  /*17480*/  STL [R1+0x6d4], R25 ;  /* 0x0006d41901007387 */ /* 0x0007e80000100800 */
[----:B-1----:R-:W4:Y:S04]  /*17490*/  LDL.LU R27, [R1+0x75c] ;  /* 0x00075c00011b7983 */ /* 0x002f280000300800 */
[----:B------:R-:W4:Y:S04]  /*174a0*/  LDL.LU R26, [R1+0x760] ;  /* 0x00076000011a7983 */ /* 0x000f280000300800 */
[----:B------:R1:W-:Y:S01]  /*174b0*/  LDGSTS.E [R70+0x4200], [R16.64], P2 ;  /* 0x0420000010467fae */ /* 0x0003e20009121846 */
[----:B------:R-:W-:-:S02]  /*174c0*/  ISETP.GT.AND P2, PT, R3, 0x18, PT ;  /* 0x000000180300780c */ /* 0x000fc40003f44270 */
[-C--:B------:R-:W-:Y:S01]  /*174d0*/  IADD3 R37, P3, R37, R68.reuse, RZ ;  /* 0x0000004425257210 */ /* 0x080fe20007f7e0ff */
[----:B-1----:R-:W-:Y:S01]  /*174e0*/  IMAD.MOV.U32 R16, RZ, RZ, R24 ;  /* 0x000000ffff107224 */ /* 0x002fe200078e0018 */
[----:B------:R-:W-:Y:S02]  /*174f0*/  MOV R17, R25 ;  /* 0x0000001900117202 */ /* 0x000fe40000000f00 */
[----:B---3--:R-:W3:Y:S04]  /*17500*/  LDL.LU R25, [R1+0x794] ;  /* 0x0007940001197983 */ /* 0x008ee80000300800 */
[----:B------:R-:W3:Y:S04]  /*17510*/  LDL.LU R24, [R1+0x798] ;  /* 0x0007980001187983 */ /* 0x000ee80000300800 */
[----:B------:R1:W-:Y:S01]  /*17520*/  LDGSTS.E [R70+0x5000], [R16.64], P1 ;  /* 0x0500000010467fae */ /* 0x0003e20008921846 */
[----:B--2---:R-:W-:-:S02]  /*17530*/  IADD3 R19, P4, R19, R68, RZ ;  /* 0x0000004413137210 */ /* 0x004fc40007f9e0ff */
[----:B-1----:R-:W-:-:S04]  /*17540*/  SEL R16, RZ, 0x4, !P2 ;  /* 0x00000004ff107807 */ /* 0x002fc80005000000 */
[----:B------:R-:W-:-:S04]  /*17550*/  SEL R16, R16, RZ, !P0 ;  /* 0x000000ff10107207 */ /* 0x000fc80004000000 */
[----:B------:R-:W-:Y:S01]  /*17560*/  ISETP.NE.U32.AND P2, PT, R16, RZ, PT ;  /* 0x000000ff1000720c */ /* 0x000fe20003f45070 */
[----:B------:R-:W-:Y:S02]  /*17570*/  IMAD.X R38, R38, 0x1, R0, P3 ;  /* 0x0000000126267824 */ /* 0x000fe400018e0600 */
[----:B------:R-:W-:Y:S02]  /*17580*/  IMAD.MOV.U32 R16, RZ, RZ, R37 ;  /* 0x000000ffff107224 */ /* 0x000fe400078e0025 */
[----:B------:R-:W-:Y:S02]  /*17590*/  IMAD.MOV.U32 R17, RZ, RZ, R38 ;  /* 0x000000ffff117224 */ /* 0x000fe400078e0026 */
[----:B------:R-:W-:-:S03]  /*175a0*/  IMAD.X R22, R22, 0x1, R0, P4 ;  /* 0x0000000116167824 */ /* 0x000fc600020e0600 */
[----:B------:R1:W-:Y:S01]  /*175b0*/  LDGSTS.E [R70+0x5200], [R16.64], P1 ;  /* 0x0520000010467fae */ /* 0x0003e20008921846 */
[----:B------:R-:W-:-:S03]  /*175c0*/  ISETP.GT.AND P1, PT, R3, 0x1c, PT ;  /* 0x0000001c0300780c */ /* 0x000fc60003f24270 */
[----:B------:R-:W-:Y:S01]  /*175d0*/  STL [R1+0x6e0], R37 ;  /* 0x0006e02501007387 */ /* 0x000fe20000100800 */
[----:B-1----:R-:W-:Y:S02]  /*175e0*/  IMAD.MOV.U32 R16, RZ, RZ, R19 ;  /* 0x000000ffff107224 */ /* 0x002fe400078e0013 */
[----:B------:R-:W-:Y:S01]  /*175f0*/  IMAD.MOV.U32 R17, RZ, RZ, R22 ;  /* 0x000000ffff117224 */ /* 0x000fe200078e0016 */
[-C--:B------:R-:W-:Y:S01]  /*17600*/  IADD3 R21, P3, R21, R68.reuse, RZ ;  /* 0x0000004415157210 */ /* 0x080fe20007f7e0ff */
[----:B------:R-:W-:Y:S04]  /*17610*/  STL [R1+0x6dc], R38 ;  /* 0x0006dc2601007387 */ /* 0x000fe80000100800 */
[----:B------:R1:W-:Y:S01]  /*17620*/  LDGSTS.E [R70+0x6000], [R16.64], P2 ;  /* 0x0600000010467fae */ /* 0x0003e20009121846 */
[----:B------:R-:W-:Y:S01]  /*17630*/  IMAD.X R23, R23, 0x1, R0, P3 ;  /* 0x0000000117177824 */ /* 0x000fe200018e0600 */
[----:B------:R-:W-:-:S02]  /*17640*/  IADD3 R20, P4, R20, R68, RZ ;  /* 0x0000004414147210 */ /* 0x000fc40007f9e0ff */
[----:B------:R-:W-:Y:S04]  /*17650*/  STL [R1+0x718], R19 ;  /* 0x0007181301007387 */ /* 0x000fe80000100800 */
[----:B------:R2:W-:Y:S01]  /*17660*/  STL [R1+0x714], R22 ;  /* 0x0007141601007387 */ /* 0x0005e20000100800 */
[----:B-1----:R-:W-:Y:S02]  /*17670*/  SEL R16, RZ, 0x4, !P1 ;  /* 0x00000004ff107807 */ /* 0x002fe40004800000 */
[----:B------:R-:W-:Y:S02]  /*17680*/  IADD3.X R36, R36, R0, RZ, P4, !PT ;  /* 0x0000000024247210 */ /* 0x000fe400027fe4ff */
[----:B------:R-:W-:Y:S01]  /*17690*/  SEL R16, R16, RZ, !P0 ;  /* 0x000000ff10107207 */ /* 0x000fe20004000000 */
[----:B--2---:R-:W2:Y:S01]  /*176a0*/  LDL.LU R22, [R1+0x7a0] ;  /* 0x0007a00001167983 */ /* 0x004ea20000300800 */
[----:B------:R-:W-:-:S03]  /*176b0*/  IMAD.MOV.U32 R17, RZ, RZ, R23 ;  /* 0x000000ffff117224 */ /* 0x000fc600078e0017 */
[----:B------:R-:W2:Y:S01]  /*176c0*/  LDL.LU R19, [R1+0x7d8] ;  /* 0x0007d80001137983 */ /* 0x000ea20000300800 */
[----:B------:R-:W-:-:S03]  /*176d0*/  ISETP.NE.U32.AND P1, PT, R16, RZ, PT ;  /* 0x000000ff1000720c */ /* 0x000fc60003f25070 */
[----:B------:R-:W-:Y:S01]  /*176e0*/  STL [R1+0x720], R21 ;  /* 0x0007201501007387 */ /* 0x000fe20000100800 */
[----:B------:R-:W-:-:S03]  /*176f0*/  IMAD.MOV.U32 R16, RZ, RZ, R21 ;  /* 0x000000ffff107224 */ /* 0x000fc600078e0015 */
[----:B------:R1:W-:Y:S04]  /*17700*/  STL [R1+0x71c], R23 ;  /* 0x00071c1701007387 */ /* 0x0003e80000100800 */
[----:B------:R1:W-:Y:S04]  /*17710*/  STL [R1+0x758], R20 ;  /* 0x0007581401007387 */ /* 0x0003e80000100800 */
[----:B------:R1:W-:Y:S04]  /*17720*/  LDGSTS.E [R70+0x6200], [R16.64], P2 ;  /* 0x0620000010467fae */ /* 0x0003e80009121846 */
[----:B-1----:R-:W2:Y:S04]  /*17730*/  LDL.LU R23, [R1+0x79c] ;  /* 0x00079c0001177983 */ /* 0x002ea80000300800 */
[----:B------:R-:W-:Y:S04]  /*17740*/  STL [R1+0x754], R36 ;  /* 0x0007542401007387 */ /* 0x000fe80000100800 */
[----:B------:R-:W2:Y:S01]  /*17750*/  LDL.LU R21, [R1+0x7d4] ;  /* 0x0007d40001157983 */ /* 0x000ea20000300800 */
[----:B------:R-:W-:-:S02]  /*17760*/  IMAD.MOV.U32 R16, RZ, RZ, R20 ;  /* 0x000000ffff107224 */ /* 0x000fc400078e0014 */
[----:B------:R-:W-:Y:S01]  /*17770*/  IMAD.MOV.U32 R17, RZ, RZ, R36 ;  /* 0x000000ffff117224 */ /* 0x000fe200078e0024 */
[----:B------:R-:W-:Y:S01]  /*17780*/  ISETP.GT.AND P2, PT, R3, 0x20, PT ;  /* 0x000000200300780c */ /* 0x000fe20003f44270 */
[----:B------:R-:W2:Y:S04]  /*17790*/  LDL.LU R37, [R1+0x7e0] ;  /* 0x0007e00001257983 */ /* 0x000ea80000300800 */
[----:B------:R1:W-:Y:S04]  /*177a0*/  LDGSTS.E [R70+0x7000], [R16.64], P1 ;  /* 0x0700000010467fae */ /* 0x0003e80008921846 */
[----:B------:R-:W2:Y:S01]  /*177b0*/  LDL.LU R20, [R1+0x818] ;  /* 0x0008180001147983 */ /* 0x000ea20000300800 */
[----:B-1----:R-:W-:-:S04]  /*177c0*/  SEL R16, RZ, 0x4, !P2 ;  /* 0x00000004ff107807 */ /* 0x002fc80005000000 */
[----:B------:R-:W-:-:S04]  /*177d0*/  SEL R16, R16, RZ, !P0 ;  /* 0x000000ff10107207 */ /* 0x000fc80004000000 */
[----:B------:R-:W-:Y:S02]  /*177e0*/  ISETP.NE.U32.AND P2, PT, R16, RZ, PT ;  /* 0x000000ff1000720c */ /* 0x000fe40003f45070 */
[----:B----4-:R-:W-:-:S05]  /*177f0*/  IADD3 R26, P3, R26, R68, RZ ;  /* 0x000000441a1a7210 */ /* 0x010fca0007f7e0ff */
[----:B------:R-:W-:Y:S01]  /*17800*/  IMAD.X R27, R27, 0x1, R0, P3 ;  /* 0x000000011b1b7824 */ /* 0x000fe200018e0600 */
[----:B------:R-:W-:Y:S04]  /*17810*/  STL [R1+0x760], R26 ;  /* 0x0007601a01007387 */ /* 0x000fe80000100800 */
[----:B------:R1:W-:Y:S01]  /*17820*/  STL [R1+0x75c], R27 ;  /* 0x00075c1b01007387 */ /* 0x0003e20000100800 */
[----:B------:R-:W-:Y:S01]  /*17830*/  IMAD.MOV.U32 R16, RZ, RZ, R26 ;  /* 0x000000ffff107224 */ /* 0x000fe200078e001a */
[----:B------:R-:W-:-:S05]  /*17840*/  MOV R17, R27 ;  /* 0x0000001b00117202 */ /* 0x000fca0000000f00 */
[----:B------:R4:W-:Y:S01]  /*17850*/  LDGSTS.E [R70+0x7200], [R16.64], P1 ;  /* 0x0720000010467fae */ /* 0x0009e20008921846 */
[----:B---3--:R-:W-:-:S05]  /*17860*/  IADD3 R24, P4, R24, R68, RZ ;  /* 0x0000004418187210 */ /* 0x008fca0007f9e0ff */
[----:B------:R-:W-:Y:S01]  /*17870*/  STL [R1+0x798], R24 ;  /* 0x0007981801007387 */ /* 0x000fe20000100800 */
[----:B------:R-:W-:-:S03]  /*17880*/  IMAD.X R25, R25, 0x1, R0, P4 ;  /* 0x0000000119197824 */ /* 0x000fc600020e0600 */
[----:B------:R-:W3:Y:S04]  /*17890*/  LDL.LU R38, [R1+0x7dc] ;  /* 0x0007dc0001267983 */ /* 0x000ee80000300800 */
[----:B------:R4:W-:Y:S04]  /*178a0*/  STL [R1+0x794], R25 ;  /* 0x0007941901007387 */ /* 0x0009e80000100800 */
[----:B-1----:R-:W3:Y:S01]  /*178b0*/  LDL.LU R27, [R1+0x814] ;  /* 0x00081400011b7983 */ /* 0x002ee20000300800 */
[----:B----4-:R-:W-:-:S03]  /*178c0*/  IMAD.MOV.U32 R17, RZ, RZ, R25 ;  /* 0x000000ffff117224 */ /* 0x010fc600078e0019 */
[----:B------:R-:W4:Y:S01]  /*178d0*/  LDL.LU R36, [R1+0x81c] ;  /* 0x00081c0001247983 */ /* 0x000f220000300800 */
[----:B------:R-:W-:-:S03]  /*178e0*/  IMAD.MOV.U32 R16, RZ, RZ, R24 ;  /* 0x000000ffff107224 */ /* 0x000fc600078e0018 */
[----:B------:R-:W4:Y:S04]  /*178f0*/  LDL.LU R25, [R1+0x820] ;  /* 0x0008200001197983 */ /* 0x000f280000300800 */
[----:B------:R-:W4:Y:S04]  /*17900*/  LDL.LU R26, [R1+0x854] ;  /* 0x00085400011a7983 */ /* 0x000f280000300800 */
[----:B------:R-:W4:Y:S01]  /*17910*/  LDL.LU R24, [R1+0x858] ;  /* 0x0008580001187983 */ /* 0x000f220000300800 */
[----:B------:R-:W-:-:S03]  /*17920*/  ISETP.GT.AND P1, PT, R3, 0x24, PT ;  /* 0x000000240300780c */ /* 0x000fc60003f24270 */
[----:B------:R1:W-:Y:S02]  /*17930*/  LDGSTS.E [R70+0x8000], [R16.64], P2 ;  /* 0x0800000010467fae */ /* 0x0003e40009121846 */
[----:B-1----:R-:W-:-:S04]  /*17940*/  SEL R16, RZ, 0x4, !P1 ;  /* 0x00000004ff107807 */ /* 0x002fc80004800000 */
[----:B------:R-:W-:-:S04]  /*17950*/  SEL R16, R16, RZ, !P0 ;  /* 0x000000ff10107207 */ /* 0x000fc80004000000 */
[----:B------:R-:W-:Y:S02]  /*17960*/  ISETP.NE.U32.AND P1, PT, R16, RZ, PT ;  /* 0x000000ff1000720c */ /* 0x000fe40003f25070 */
[-C--:B--2---:R-:W-:Y:S02]  /*17970*/  IADD3 R22, P3, R22, R68.reuse, RZ ;  /* 0x0000004416167210 */ /* 0x084fe40007f7e0ff */
[----:B------:R-:W-:-:S03]  /*17980*/  IADD3 R19, P4, R19, R68, RZ ;  /* 0x0000004413137210 */ /* 0x000fc60007f9e0ff */
[----:B------:R-:W-:Y:S01]  /*17990*/  STL [R1+0x7a0], R22 ;  /* 0x0007a01601007387 */ /* 0x000fe20000100800 */
[----:B------:R-:W-:Y:S02]  /*179a0*/  IMAD.MOV.U32 R16, RZ, RZ, R22 ;  /* 0x000000ffff107224 */ /* 0x000fe400078e0016 */
[----:B------:R-:W-:-:S05]  /*179b0*/  IMAD.X R23, R23, 0x1, R0, P3 ;  /* 0x0000000117177824 */ /* 0x000fca00018e0600 */
[----:B------:R1:W-:Y:S01]  /*179c0*/  STL [R1+0x79c], R23 ;  /* 0x00079c1701007387 */ /* 0x0003e20000100800 */
[----:B------:R-:W-:-:S03]  /*179d0*/  IMAD.X R21, R21, 0x1, R0, P4 ;  /* 0x0000000115157824 */ /* 0x000fc600020e0600 */
[----:B------:R-:W-:Y:S01]  /*179e0*/  STL [R1+0x7d8], R19 ;  /* 0x0007d81301007387 */ /* 0x000fe20000100800 */
[----:B------:R-:W-:-:S03]  /*179f0*/  IMAD.MOV.U32 R17, RZ, RZ, R23 ;  /* 0x000000ffff117224 */ /* 0x000fc600078e0017 */
[----:B------:R2:W-:Y:S04]  /*17a00*/  STL [R1+0x7d4], R21 ;  /* 0x0007d41501007387 */ /* 0x0005e80000100800 */
[----:B-1----:R-:W4:Y:S04]  /*17a10*/  LDL.LU R23, [R1+0x85c] ;  /* 0x00085c0001177983 */ /* 0x002f280000300800 */
[----:B------:R-:W4:Y:S04]  /*17a20*/  LDL.LU R22, [R1+0x860] ;  /* 0x0008600001167983 */ /* 0x000f280000300800 */
[----:B------:R1:W-:Y:S02]  /*17a30*/  LDGSTS.E [R70+0x8200], [R16.64], P2 ;  /* 0x0820000010467fae */ /* 0x0003e40009121846 */
[----:B-1----:R-:W-:Y:S01]  /*17a40*/  MOV R17, R21 ;  /* 0x0000001500117202 */ /* 0x002fe20000000f00 */
[----:B------:R-:W-:Y:S01]  /*17a50*/  IMAD.MOV.U32 R16, RZ, RZ, R19 ;  /* 0x000000ffff107224 */ /* 0x000fe200078e0013 */
[----:B--2---:R-:W2:Y:S04]  /*17a60*/  LDL.LU R21, [R1+0x894] ;  /* 0x0008940001157983 */ /* 0x004ea80000300800 */
[----:B------:R-:W2:Y:S01]  /*17a70*/  LDL.LU R19, [R1+0x898] ;  /* 0x0008980001137983 */ /* 0x000ea20000300800 */
[----:B------:R-:W-:-:S03]  /*17a80*/  ISETP.GT.AND P2, PT, R3, 0x28, PT ;  /* 0x000000280300780c */ /* 0x000fc60003f44270 */
[----:B------:R1:W-:Y:S01]  /*17a90*/  LDGSTS.E [R70+0x9000], [R16.64], P1 ;  /* 0x0900000010467fae */ /* 0x0003e20008921846 */
[-C--:B------:R-:W-:Y:S02]  /*17aa0*/  IADD3 R37, P3, R37, R68.reuse, RZ ;  /* 0x0000004425257210 */ /* 0x080fe40007f7e0ff */
[----:B------:R-:W-:Y:S02]  /*17ab0*/  IADD3 R20, P4, R20, R68, RZ ;  /* 0x0000004414147210 */ /* 0x000fe40007f9e0ff */
[----:B-1----:R-:W-:-:S04]  /*17ac0*/  SEL R16, RZ, 0x4, !P2 ;  /* 0x00000004ff107807 */ /* 0x002fc80005000000 */
[----:B------:R-:W-:-:S04]  /*17ad0*/  SEL R16, R16, RZ, !P0 ;  /* 0x000000ff10107207 */ /* 0x000fc80004000000 */
[----:B------:R-:W-:Y:S01]  /*17ae0*/  ISETP.NE.U32.AND P2, PT, R16, RZ, PT ;  /* 0x000000ff1000720c */ /* 0x000fe20003f45070 */
[----:B------:R-:W-:Y:S01]  /*17af0*/  IMAD.MOV.U32 R16, RZ, RZ, R37 ;  /* 0x000000ffff107224 */ /* 0x000fe200078e0025 */
[----:B------:R-:W-:Y:S01]  /*17b00*/  STL [R1+0x7e0], R37 ;  /* 0x0007e02501007387 */ /* 0x000fe20000100800 */
[----:B---3--:R-:W-:-:S04]  /*17b10*/  IMAD.X R38, R38, 0x1, R0, P3 ;  /* 0x0000000126267824 */ /* 0x008fc800018e0600 */
[----:B------:R-:W-:Y:S02]  /*17b20*/  IMAD.MOV.U32 R17, RZ, RZ, R38 ;  /* 0x000000ffff117224 */ /* 0x000fe400078e0026 */
[----:B------:R-:W-:-:S03]  /*17b30*/  IMAD.X R27, R27, 0x1, R0, P4 ;  /* 0x000000011b1b7824 */ /* 0x000fc600020e0600 */
[----:B------:R1:W-:Y:S01]  /*17b40*/  LDGSTS.E [R70+0x9200], [R16.64], P1 ;  /* 0x0920000010467fae */ /* 0x0003e20008921846 */
[----:B------:R-:W-:Y:S02]  /*17b50*/  ISETP.GT.AND P1, PT, R3, 0x2c, PT ;  /* 0x0000002c0300780c */ /* 0x000fe40003f24270 */
[-C--:B----4-:R-:W-:Y:S01]  /*17b60*/  IADD3 R25, P3, R25, R68.reuse, RZ ;  /* 0x0000004419197210 */ /* 0x090fe20007f7e0ff */
[----:B-1----:R-:W-:Y:S02]  /*17b70*/  IMAD.MOV.U32 R16, RZ, RZ, R20 ;  /* 0x000000ffff107224 */ /* 0x002fe400078e0014 */
[----:B------:R-:W-:Y:S01]  /*17b80*/  IMAD.MOV.U32 R17, RZ, RZ, R27 ;  /* 0x000000ffff117224 */ /* 0x000fe200078e001b */
[----:B------:R-:W-:Y:S01]  /*17b90*/  STL [R1+0x7dc], R38 ;  /* 0x0007dc2601007387 */ /* 0x000fe20000100800 */
[----:B------:R-:W-:Y:S01]  /*17ba0*/  IADD3 R24, P4, R24, R68, RZ ;  /* 0x0000004418187210 */ /* 0x000fe20007f9e0ff */
[----:B------:R-:W-:Y:S02]  /*17bb0*/  IMAD.X R36, R36, 0x1, R0, P3 ;  /* 0x0000000124247824 */ /* 0x000fe400018e0600 */
[----:B------:R1:W-:Y:S01]  /*17bc0*/  LDGSTS.E [R70+0xa000], [R16.64], P2 ;  /* 0x0a00000010467fae */ /* 0x0003e20009121846 */
[----:B------:R-:W-:-:S03]  /*17bd0*/  IADD3.X R26, R26, R0, RZ, P4, !PT ;  /* 0x000000001a1a7210 */ /* 0x000fc600027fe4ff */
[----:B------:R-:W-:Y:S04]  /*17be0*/  STL [R1+0x818], R20 ;  /* 0x0008181401007387 */ /* 0x000fe80000100800 */
[----:B------:R3:W-:Y:S01]  /*17bf0*/  STL [R1+0x814], R27 ;  /* 0x0008141b01007387 */ /* 0x0007e20000100800 */
[----:B-1----:R-:W-:Y:S01]  /*17c00*/  SEL R16, RZ, 0x4, !P1 ;  /* 0x00000004ff107807 */ /* 0x002fe20004800000 */
[----:B------:R-:W-:-:S03]  /*17c10*/  IMAD.MOV.U32 R17, RZ, RZ, R36 ;  /* 0x000000ffff117224 */ /* 0x000fc600078e0024 */
[----:B------:R-:W-:Y:S01]  /*17c20*/  SEL R16, R16, RZ, !P0 ;  /* 0x000000ff10107207 */ /* 0x000fe20004000000 */
[----:B---3--:R-:W3:Y:S04]  /*17c30*/  LDL.LU R27, [R1+0x8a0] ;  /* 0x0008a000011b7983 */ /* 0x008ee80000300800 */
[----:B------:R-:W4:Y:S01]  /*17c40*/  LDL.LU R20, [R1+0x8d8] ;  /* 0x0008d80001147983 */ /* 0x000f220000300800 */
[----:B------:R-:W-:-:S03]  /*17c50*/  ISETP.NE.U32.AND P1, PT, R16, RZ, PT ;  /* 0x000000ff1000720c */ /* 0x000fc60003f25070 */
[----:B------:R-:W-:Y:S01]  /*17c60*/  STL [R1+0x820], R25 ;  /* 0x0008201901007387 */ /* 0x000fe20000100800 */
[----:B------:R-:W-:-:S03]  /*17c70*/  IMAD.MOV.U32 R16, RZ, RZ, R25 ;  /* 0x000000ffff107224 */ /* 0x000fc600078e0019 */
[----:B------:R1:W-:Y:S04]  /*17c80*/  STL [R1+0x81c], R36 ;  /* 0x00081c2401007387 */ /* 0x0003e80000100800 */
[----:B------:R1:W-:Y:S04]  /*17c90*/  STL [R1+0x858], R24 ;  /* 0x0008581801007387 */ /* 0x0003e80000100800 */
[----:B------:R1:W-:Y:S04]  /*17ca0*/  LDGSTS.E [R70+0xa200], [R16.64], P2 ;  /* 0x0a20000010467fae */ /* 0x0003e80009121846 */
[----:B-1----:R-:W4:Y:S04]  /*17cb0*/  LDL.LU R36, [R1+0x89c] ;  /* 0x00089c0001247983 */ /* 0x002f280000300800 */
[----:B------:R1:W-:Y:S04]  /*17cc0*/  STL [R1+0x854], R26 ;  /* 0x0008541a01007387 */ /* 0x0003e80000100800 */
[----:B------:R-:W4:Y:S01]  /*17cd0*/  LDL.LU R25, [R1+0x8d4] ;  /* 0x0008d40001197983 */ /* 0x000f220000300800 */
[----:B------:R-:W-:-:S02]  /*17ce0*/  IMAD.MOV.U32 R16, RZ, RZ, R24 ;  /* 0x000000ffff107224 */ /* 0x000fc400078e0018 */
[----:B------:R-:W-:Y:S01]  /*17cf0*/  IMAD.MOV.U32 R17, RZ, RZ, R26 ;  /* 0x000000ffff117224 */ /* 0x000fe200078e001a */
[----:B------:R-:W4:Y:S01]  /*17d00*/  LDL.LU R37, [R1+0x8e0] ;  /* 0x0008e00001257983 */ /* 0x000f220000300800 */
[----:B------:R-:W-:-:S03]  /*17d10*/  ISETP.GT.AND P2, PT, R3, 0x30, PT ;  /* 0x000000300300780c */ /* 0x000fc60003f44270 */
[----:B------:R-:W4:Y:S04]  /*17d20*/  LDL.LU R24, [R1+0x918] ;  /* 0x0009180001187983 */ /* 0x000f280000300800 */
[----:B------:R1:W-:Y:S01]  /*17d30*/  LDGSTS.E [R70+0xb000], [R16.64], P1 ;  /* 0x0b00000010467fae */ /* 0x0003e20008921846 */
[----:B------:R-:W-:-:S05]  /*17d40*/  IADD3 R22, P3, R22, R68, RZ ;  /* 0x0000004416167210 */ /* 0x000fca0007f7e0ff */
[----:B------:R-:W-:Y:S01]  /*17d50*/  IMAD.X R23, R23, 0x1, R0, P3 ;  /* 0x0000000117177824 */ /* 0x000fe200018e0600 */
[----:B------:R2:W-:Y:S01]  /*17d60*/  STL [R1+0x860], R22 ;  /* 0x0008601601007387 */ /* 0x0005e20000100800 */
[----:B-1----:R-:W-:-:S03]  /*17d70*/  SEL R16, RZ, 0x4, !P2 ;  /* 0x00000004ff107807 */ /* 0x002fc60005000000 */
[----:B------:R-:W-:Y:S01]  /*17d80*/  STL [R1+0x85c], R23 ;  /* 0x00085c1701007387 */ /* 0x000fe20000100800 */
[----:B------:R-:W-:Y:S02]  /*17d90*/  SEL R16, R16, RZ, !P0 ;  /* 0x000000ff10107207 */ /* 0x000fe40004000000 */
[----:B--2---:R-:W-:-:S05]  /*17da0*/  IADD3 R19, P4, R19, R68, RZ ;  /* 0x0000004413137210 */ /* 0x004fca0007f9e0ff */
[----:B------:R1:W-:Y:S01]  /*17db0*/  STL [R1+0x898], R19 ;  /* 0x0008981301007387 */ /* 0x0003e20000100800 */
[----:B------:R-:W-:-:S03]  /*17dc0*/  IMAD.X R21, R21, 0x1, R0, P4 ;  /* 0x0000000115157824 */ /* 0x000fc600020e0600 */
[----:B------:R-:W2:Y:S04]  /*17dd0*/  LDL.LU R38, [R1+0x8dc] ;  /* 0x0008dc0001267983 */ /* 0x000ea80000300800 */
[----:B------:R1:W-:Y:S01]  /*17de0*/  STL [R1+0x894], R21 ;  /* 0x0008941501007387 */ /* 0x0003e20000100800 */
[----:B------:R-:W-:-:S03]  /*17df0*/  ISETP.NE.U32.AND P2, PT, R16, RZ, PT ;  /* 0x000000ff1000720c */ /* 0x000fc60003f45070 */
[----:B------:R-:W2:Y:S01]  /*17e00*/  LDL.LU R26, [R1+0x914] ;  /* 0x00091400011a7983 */ /* 0x000ea20000300800 */
[----:B------:R-:W-:Y:S01]  /*17e10*/  IMAD.MOV.U32 R16, RZ, RZ, R22 ;  /* 0x000000ffff107224 */ /* 0x000fe200078e0016 */
[----:B------:R-:W-:Y:S02]  /*17e20*/  MOV R17, R23 ;  /* 0x0000001700117202 */ /* 0x000fe40000000f00 */
[----:B------:R-:W2:Y:S04]  /*17e30*/  LDL.LU R22, [R1+0x91c] ;  /* 0x00091c0001167983 */ /* 0x000ea80000300800 */
[----:B------:R1:W-:Y:S02]  /*17e40*/  LDGSTS.E [R70+0xb200], [R16.64], P1 ;  /* 0x0b20000010467fae */ /* 0x0003e40008921846 */
[----:B-1----:R-:W-:-:S02]  /*17e50*/  IMAD.MOV.U32 R16, RZ, RZ, R19 ;  /* 0x000000ffff107224 */ /* 0x002fc400078e0013 */
[----:B------:R-:W2:Y:S01]  /*17e60*/  LDL.LU R19, [R1+0x920] ;  /* 0x0009200001137983 */ /* 0x000ea20000300800 */
[----:B------:R-:W-:-:S03]  /*17e70*/  IMAD.MOV.U32 R17, RZ, RZ, R21 ;  /* 0x000000ffff117224 */ /* 0x000fc600078e0015 */
[----:B------:R-:W2:Y:S04]  /*17e80*/  LDL.LU R23, [R1+0x954] ;  /* 0x0009540001177983 */ /* 0x000ea80000300800 */
[----:B------:R-:W2:Y:S01]  /*17e90*/  LDL.LU R21, [R1+0x958] ;  /* 0x0009580001157983 */ /* 0x000ea20000300800 */
[----:B------:R-:W-:-:S03]  /*17ea0*/  ISETP.GT.AND P1, PT, R3, 0x34, PT ;  /* 0x000000340300780c */ /* 0x000fc60003f24270 */
[----:B------:R1:W-:Y:S02]  /*17eb0*/  LDGSTS.E [R70+0xc000], [R16.64], P2 ;  /* 0x0c00000010467fae */ /* 0x0003e40009121846 */
[----:B-1----:R-:W-:-:S04]  /*17ec0*/  SEL R16, RZ, 0x4, !P1 ;  /* 0x00000004ff107807 */ /* 0x002fc80004800000 */
[----:B------:R-:W-:-:S04]  /*17ed0*/  SEL R16, R16, RZ, !P0 ;  /* 0x000000ff10107207 */ /* 0x000fc80004000000 */
[----:B------:R-:W-:Y:S02]  /*17ee0*/  ISETP.NE.U32.AND P1, PT, R16, RZ, PT ;  /* 0x000000ff1000720c */ /* 0x000fe40003f25070 */
[-C--:B---3--:R-:W-:Y:S02]  /*17ef0*/  IADD3 R27, P3, R27, R68.reuse, RZ ;  /* 0x000000441b1b7210 */ /* 0x088fe40007f7e0ff */
[----:B----4-:R-:W-:-:S03]  /*17f00*/  IADD3 R20, P4, R20, R68, RZ ;  /* 0x0000004414147210 */ /* 0x010fc60007f9e0ff */
[----:B------:R-:W-:Y:S01]  /*17f10*/  STL [R1+0x8a0], R27 ;  /* 0x0008a01b01007387 */ /* 0x000fe20000100800 */
[----:B------:R-:W-:Y:S02]  /*17f20*/  IMAD.MOV.U32 R16, RZ, RZ, R27 ;  /* 0x000000ffff107224 */ /* 0x000fe400078e001b */
[----:B------:R-:W-:-:S04]  /*17f30*/  IMAD.X R36, R36, 0x1, R0, P3 ;  /* 0x0000000124247824 */ /* 0x000fc800018e0600 */
        /* <DEDUP_REMOVED lines=12> */
[----:B---3--:R-:W4:Y:S04]  /*18000*/  LDL.LU R25, [R1+0x5a4] ;  /* 0x0005a40001197983 */ /* 0x008f280000300800 */
[----:B------:R-:W4:Y:S04]  /*18010*/  LDL.LU R20, [R1+0x5a8] ;  /* 0x0005a80001147983 */ /* 0x000f280000300800 */
[----:B------:R1:W-:Y:S01]  /*18020*/  LDGSTS.E [R70+0xd000], [R16.64], P1 ;  /* 0x0d00000010467fae */ /* 0x0003e20008921846 */
[----:B------:R-:W-:-:S02]  /*18030*/  IADD3 R24, P4, R24, R68, RZ ;  /* 0x0000004418187210 */ /* 0x000fc40007f9e0ff */
[----:B-1----:R-:W-:-:S04]  /*18040*/  SEL R16, RZ, 0x4, !P2 ;  /* 0x00000004ff107807 */ /* 0x002fc80005000000 */
[----:B------:R-:W-:-:S04]  /*18050*/  SEL R16, R16, RZ, !P0 ;  /* 0x000000ff10107207 */ /* 0x000fc80004000000 */
[----:B------:R-:W-:Y:S01]  /*18060*/  ISETP.NE.U32.AND P2, PT, R16, RZ, PT ;  /* 0x000000ff1000720c */ /* 0x000fe20003f45070 */
[----:B------:R-:W-:Y:S02]  /*18070*/  IMAD.MOV.U32 R16, RZ, RZ, R37 ;  /* 0x000000ffff107224 */ /* 0x000fe400078e0025 */
[----:B--2---:R-:W-:-:S04]  /*18080*/  IMAD.X R38, R38, 0x1, R0, P3 ;  /* 0x0000000126267824 */ /* 0x004fc800018e0600 */
[----:B------:R-:W-:Y:S02]  /*18090*/  IMAD.MOV.U32 R17, RZ, RZ, R38 ;  /* 0x000000ffff117224 */ /* 0x000fe400078e0026 */
[----:B------:R-:W-:-:S03]  /*180a0*/  IMAD.X R26, R26, 0x1, R0, P4 ;  /* 0x000000011a1a7824 */ /* 0x000fc600020e0600 */
[----:B------:R1:W-:Y:S01]  /*180b0*/  LDGSTS.E [R70+0xd200], [R16.64], P1 ;  /* 0x0d20000010467fae */ /* 0x0003e20008921846 */
[----:B------:R-:W-:Y:S01]  /*180c0*/  ISETP.GT.AND P1, PT, R3, 0x3c, PT ;  /* 0x0000003c0300780c */ /* 0x000fe20003f24270 */
[----:B-1----:R-:W-:Y:S02]  /*180d0*/  IMAD.MOV.U32 R16, RZ, RZ, R24 ;  /* 0x000000ffff107224 */ /* 0x002fe400078e0018 */
[----:B------:R-:W-:-:S05]  /*180e0*/  IMAD.MOV.U32 R17, RZ, RZ, R26 ;  /* 0x000000ffff117224 */ /* 0x000fca00078e001a */
[----:B------:R1:W-:Y:S04]  /*180f0*/  LDGSTS.E [R70+0xe000], [R16.64], P2 ;  /* 0x0e00000010467fae */ /* 0x0003e80009121846 */
[----:B------:R-:W-:Y:S01]  /*18100*/  STL [R1+0x8e0], R37 ;  /* 0x0008e02501007387 */ /* 0x000fe20000100800 */
[----:B-1----:R-:W-:Y:S02]  /*18110*/  SEL R16, RZ, 0x4, !P1 ;  /* 0x00000004ff107807 */ /* 0x002fe40004800000 */
[-C--:B------:R-:W-:Y:S02]  /*18120*/  IADD3 R19, P1, R19, R68.reuse, RZ ;  /* 0x0000004413137210 */ /* 0x080fe40007f3e0ff */
[----:B------:R-:W-:Y:S01]  /*18130*/  IADD3 R21, P4, R21, R68, RZ ;  /* 0x0000004415157210 */ /* 0x000fe20007f9e0ff */
[----:B------:R-:W-:Y:S02]  /*18140*/  STL [R1+0x8dc], R38 ;  /* 0x0008dc2601007387 */ /* 0x000fe40000100800 */
[----:B------:R-:W-:Y:S01]  /*18150*/  IMAD.X R22, R22, 0x1, R0, P1 ;  /* 0x0000000116167824 */ /* 0x000fe200008e0600 */
[----:B------:R-:W-:Y:S01]  /*18160*/  SEL R16, R16, RZ, !P0 ;  /* 0x000000ff10107207 */ /* 0x000fe20004000000 */
[----:B------:R-:W-:Y:S01]  /*18170*/  STL [R1+0x918], R24 ;  /* 0x0009181801007387 */ /* 0x000fe20000100800 */
[----:B------:R-:W-:-:S03]  /*18180*/  IADD3.X R23, R23, R0, RZ, P4, !PT ;  /* 0x0000000017177210 */ /* 0x000fc600027fe4ff */
[----:B------:R-:W-:Y:S01]  /*18190*/  STL [R1+0x914], R26 ;  /* 0x0009141a01007387 */ /* 0x000fe20000100800 */
[----:B------:R-:W-:Y:S01]  /*181a0*/  ISETP.NE.U32.AND P3, PT, R16, RZ, PT ;  /* 0x000000ff1000720c */ /* 0x000fe20003f65070 */
[----:B------:R-:W-:Y:S02]  /*181b0*/  IMAD.MOV.U32 R17, RZ, RZ, R22 ;  /* 0x000000ffff117224 */ /* 0x000fe400078e0016 */
[----:B------:R-:W-:Y:S01]  /*181c0*/  STL [R1+0x920], R19 ;  /* 0x0009201301007387 */ /* 0x000fe20000100800 */
[----:B------:R-:W-:-:S03]  /*181d0*/  IMAD.MOV.U32 R16, RZ, RZ, R19 ;  /* 0x000000ffff107224 */ /* 0x000fc600078e0013 */
[----:B------:R1:W-:Y:S04]  /*181e0*/  STL [R1+0x91c], R22 ;  /* 0x00091c1601007387 */ /* 0x0003e80000100800 */
[----:B------:R2:W-:Y:S04]  /*181f0*/  STL [R1+0x958], R21 ;  /* 0x0009581501007387 */ /* 0x0005e80000100800 */
[----:B------:R2:W-:Y:S04]  /*18200*/  LDGSTS.E [R70+0xe200], [R16.64], P2 ;  /* 0x0e20000010467fae */ /* 0x0005e80009121846 */
[----:B-1----:R-:W3:Y:S04]  /*18210*/  LDL.LU R22, [R1+0x5b0] ;  /* 0x0005b00001167983 */ /* 0x002ee80000300800 */
[----:B------:R1:W-:Y:S04]  /*18220*/  STL [R1+0x954], R23 ;  /* 0x0009541701007387 */ /* 0x0003e80000100800 */
[----:B------:R-:W3:Y:S01]  /*18230*/  LDL.LU R19, [R1+0x5e8] ;  /* 0x0005e80001137983 */ /* 0x000ee20000300800 */
[----:B--2---:R-:W-:-:S03]  /*18240*/  IMAD.MOV.U32 R16, RZ, RZ, R21 ;  /* 0x000000ffff107224 */ /* 0x004fc600078e0015 */
[----:B------:R-:W3:Y:S04]  /*18250*/  LDL.LU R24, [R1+0x5ac] ;  /* 0x0005ac0001187983 */ /* 0x000ee80000300800 */
[----:B------:R-:W3:Y:S01]  /*18260*/  LDL.LU R21, [R1+0x5e4] ;  /* 0x0005e40001157983 */ /* 0x000ee20000300800 */
[----:B------:R-:W-:Y:S01]  /*18270*/  IMAD.MOV.U32 R17, RZ, RZ, R23 ;  /* 0x000000ffff117224 */ /* 0x000fe200078e0017 */
[----:B------:R-:W-:-:S04]  /*18280*/  ISETP.GT.AND P1, PT, R3, 0x1, PT ;  /* 0x000000010300780c */ /* 0x000fc80003f24270 */
[----:B------:R1:W-:Y:S02]  /*18290*/  LDGSTS.E [R70+0xf000], [R16.64], P3 ;  /* 0x0f00000010467fae */ /* 0x0003e40009921846 */
[----:B-1----:R-:W-:-:S04]  /*182a0*/  SEL R16, RZ, 0x4, !P1 ;  /* 0x00000004ff107807 */ /* 0x002fc80004800000 */
[----:B------:R-:W-:-:S04]  /*182b0*/  SEL R16, R16, RZ, !P0 ;  /* 0x000000ff10107207 */ /* 0x000fc80004000000 */
[----:B------:R-:W-:Y:S01]  /*182c0*/  ISETP.NE.U32.AND P1, PT, R16, RZ, PT ;  /* 0x000000ff1000720c */ /* 0x000fe20003f25070 */
[----:B------:R-:W-:-:S05]  /*182d0*/  IMAD.SHL.U32 R69, R69, 0x4, RZ ;  /* 0x0000000445457824 */ /* 0x000fca00078e00ff */
[----:B------:R-:W-:Y:S02]  /*182e0*/  LOP3.LUT R26, R69, 0x20, RZ, 0x3c, !PT ;  /* 0x00000020451a7812 */ /* 0x000fe400078e3cff */
[----:B----4-:R-:W-:-:S05]  /*182f0*/  IADD3 R27, P4, R27, R68, RZ ;  /* 0x000000441b1b7210 */ /* 0x010fca0007f9e0ff */
[----:B------:R-:W-:Y:S01]  /*18300*/  IMAD.X R36, R36, 0x1, R0, P4 ;  /* 0x0000000124247824 */ /* 0x000fe200020e0600 */
[----:B------:R1:W-:Y:S04]  /*18310*/  STL [R1+0x960], R27 ;  /* 0x0009601b01007387 */ /* 0x0003e80000100800 */
[----:B------:R4:W-:Y:S01]  /*18320*/  STL [R1+0x95c], R36 ;  /* 0x00095c2401007387 */ /* 0x0009e20000100800 */
[----:B------:R-:W-:-:S05]  /*18330*/  IADD3 R20, P2, R20, R68, RZ ;  /* 0x0000004414147210 */ /* 0x000fca0007f5e0ff */
[----:B------:R-:W-:Y:S01]  /*18340*/  IMAD.X R25, R25, 0x1, R0, P2 ;  /* 0x0000000119197824 */ /* 0x000fe200010e0600 */
[----:B------:R-:W-:Y:S04]  /*18350*/  STL [R1+0x5a8], R20 ;  /* 0x0005a81401007387 */ /* 0x000fe80000100800 */
[----:B------:R-:W2:Y:S04]  /*18360*/  LDL.LU R38, [R1+0x5f0] ;  /* 0x0005f00001267983 */ /* 0x000ea80000300800 */
[----:B------:R1:W-:Y:S04]  /*18370*/  STL [R1+0x5a4], R25 ;  /* 0x0005a41901007387 */ /* 0x0003e80000100800 */
[----:B------:R-:W2:Y:S04]  /*18380*/  LDL.LU R23, [R1+0x628] ;  /* 0x0006280001177983 */ /* 0x000ea80000300800 */
[----:B------:R-:W2:Y:S01]  /*18390*/  LDL.LU R39, [R1+0x5ec] ;  /* 0x0005ec0001277983 */ /* 0x000ea20000300800 */
[----:B------:R-:W-:Y:S01]  /*183a0*/  MOV R16, R27 ;  /* 0x0000001b00107202 */ /* 0x000fe20000000f00 */
[----:B------:R-:W-:-:S02]  /*183b0*/  IMAD.MOV.U32 R17, RZ, RZ, R36 ;  /* 0x000000ffff117224 */ /* 0x000fc400078e0024 */
[----:B-1----:R-:W2:Y:S04]  /*183c0*/  LDL.LU R27, [R1+0x624] ;  /* 0x00062400011b7983 */ /* 0x002ea80000300800 */
[----:B------:R1:W-:Y:S04]  /*183d0*/  LDGSTS.E [R70+0xf200], [R16.64], P3 ;  /* 0x0f20000010467fae */ /* 0x0003e80009921846 */
[----:B----4-:R-:W4:Y:S01]  /*183e0*/  LDL.LU R36, [R1+0x62c] ;  /* 0x00062c0001247983 */ /* 0x010f220000300800 */
[----:B-1----:R-:W-:-:S03]  /*183f0*/  IMAD.MOV.U32 R17, RZ, RZ, R25 ;  /* 0x000000ffff117224 */ /* 0x002fc600078e0019 */
[----:B------:R-:W4:Y:S01]  /*18400*/  LDL.LU R25, [R1+0x630] ;  /* 0x0006300001197983 */ /* 0x000f220000300800 */
[----:B------:R-:W-:-:S03]  /*18410*/  IMAD.MOV.U32 R16, RZ, RZ, R20 ;  /* 0x000000ffff107224 */ /* 0x000fc600078e0014 */
[----:B------:R-:W4:Y:S04]  /*18420*/  LDL.LU R37, [R1+0x664] ;  /* 0x0006640001257983 */ /* 0x000f280000300800 */
[----:B------:R-:W4:Y:S01]  /*18430*/  LDL.LU R20, [R1+0x668] ;  /* 0x0006680001147983 */ /* 0x000f220000300800 */
[----:B------:R-:W-:-:S03]  /*18440*/  ISETP.GT.AND P2, PT, R3, 0x5, PT ;  /* 0x000000050300780c */ /* 0x000fc60003f44270 */
[----:B------:R1:W-:Y:S02]  /*18450*/  LDGSTS.E [R26+0x400], [R16.64], P1 ;  /* 0x00400000101a7fae */ /* 0x0003e40008921846 */
[----:B-1----:R-:W-:-:S04]  /*18460*/  SEL R16, RZ, 0x4, !P2 ;  /* 0x00000004ff107807 */ /* 0x002fc80005000000 */
[----:B------:R-:W-:-:S04]  /*18470*/  SEL R16, R16, RZ, !P0 ;  /* 0x000000ff10107207 */ /* 0x000fc80004000000 */
[----:B------:R-:W-:Y:S02]  /*18480*/  ISETP.NE.U32.AND P2, PT, R16, RZ, PT ;  /* 0x000000ff1000720c */ /* 0x000fe40003f45070 */
[-C--:B---3--:R-:W-:Y:S02]  /*18490*/  IADD3 R22, P3, R22, R68.reuse, RZ ;  /* 0x0000004416167210 */ /* 0x088fe40007f7e0ff */
[----:B------:R-:W-:-:S03]  /*184a0*/  IADD3 R19, P4, R19, R68, RZ ;  /* 0x0000004413137210 */ /* 0x000fc60007f9e0ff */
[--C-:B------:R-:W-:Y:S01]  /*184b0*/  IMAD.X R24, R24, 0x1, R0.reuse, P3 ;  /* 0x0000000118187824 */ /* 0x100fe200018e0600 */
[----:B------:R-:W-:Y:S01]  /*184c0*/  STL [R1+0x5b0], R22 ;  /* 0x0005b01601007387 */ /* 0x000fe20000100800 */
[----:B------:R-:W-:-:S03]  /*184d0*/  IMAD.X R21, R21, 0x1, R0, P4 ;  /* 0x0000000115157824 */ /* 0x000fc600020e0600 */
[----:B------:R1:W-:Y:S01]  /*184e0*/  STL [R1+0x5ac], R24 ;  /* 0x0005ac1801007387 */ /* 0x0003e20000100800 */
[----:B------:R-:W-:Y:S02]  /*184f0*/  IMAD.MOV.U32 R16, RZ, RZ, R22 ;  /* 0x000000ffff107224 */ /* 0x000fe400078e0016 */
[----:B------:R-:W-:Y:S01]  /*18500*/  IMAD.MOV.U32 R17, RZ, RZ, R24 ;  /* 0x000000ffff117224 */ /* 0x000fe200078e0018 */
[----:B------:R-:W-:Y:S04]  /*18510*/  STL [R1+0x5e8], R19 ;  /* 0x0005e81301007387 */ /* 0x000fe80000100800 */
[----:B------:R3:W-:Y:S04]  /*18520*/  STL [R1+0x5e4], R21 ;  /* 0x0005e41501007387 */ /* 0x0007e80000100800 */
[----:B-1----:R-:W4:Y:S04]  /*18530*/  LDL.LU R24, [R1+0x66c] ;  /* 0x00066c0001187983 */ /* 0x002f280000300800 */
[----:B------:R-:W4:Y:S04]  /*18540*/  LDL.LU R22, [R1+0x670] ;  /* 0x0006700001167983 */ /* 0x000f280000300800 */
[----:B------:R1:W-:Y:S02]  /*18550*/  LDGSTS.E [R26+0x600], [R16.64], P1 ;  /* 0x00600000101a7fae */ /* 0x0003e40008921846 */
[----:B-1----:R-:W-:Y:S01]  /*18560*/  IMAD.MOV.U32 R17, RZ, RZ, R21 ;  /* 0x000000ffff117224 */ /* 0x002fe200078e0015 */
[----:B------:R-:W-:Y:S01]  /*18570*/  MOV R16, R19 ;  /* 0x0000001300107202 */ /* 0x000fe20000000f00 */
[----:B---3--:R-:W3:Y:S04]  /*18580*/  LDL.LU R21, [R1+0x6a4] ;  /* 0x0006a40001157983 */ /* 0x008ee80000300800 */
[----:B------:R-:W3:Y:S01]  /*18590*/  LDL.LU R19, [R1+0x6a8] ;  /* 0x0006a80001137983 */ /* 0x000ee20000300800 */
[----:B------:R-:W-:-:S03]  /*185a0*/  ISETP.GT.AND P1, PT, R3, 0x9, PT ;  /* 0x000000090300780c */ /* 0x000fc60003f24270 */
[----:B------:R1:W-:Y:S02]  /*185b0*/  LDGSTS.E [R26+0x1400], [R16.64], P2 ;  /* 0x01400000101a7fae */ /* 0x0003e40009121846 */
[----:B-1----:R-:W-:-:S04]  /*185c0*/  SEL R16, RZ, 0x4, !P1 ;  /* 0x00000004ff107807 */ /* 0x002fc80004800000 */
[----:B------:R-:W-:-:S04]  /*185d0*/  SEL R16, R16, RZ, !P0 ;  /* 0x000000ff10107207 */ /* 0x000fc80004000000 */
[----:B------:R-:W-:Y:S02]  /*185e0*/  ISETP.NE.U32.AND P1, PT, R16, RZ, PT ;  /* 0x000000ff1000720c */ /* 0x000fe40003f25070 */
[----:B--2---:R-:W-:-:S05]  /*185f0*/  IADD3 R38, P3, R38, R68, RZ ;  /* 0x0000004426267210 */ /* 0x004fca0007f7e0ff */
[----:B------:R-:W-:Y:S01]  /*18600*/  IMAD.MOV.U32 R16, RZ, RZ, R38 ;  /* 0x000000ffff107224 */ /* 0x000fe200078e0026 */
[----:B------:R-:W-:Y:S01]  /*18610*/  IADD3 R23, P4, R23, R68, RZ ;  /* 0x0000004417177210 */ /* 0x000fe20007f9e0ff */
[----:B------:R-:W-:-:S04]  /*18620*/  IMAD.X R39, R39, 0x1, R0, P3 ;  /* 0x0000000127277824 */ /* 0x000fc800018e0600 */
[----:B------:R-:W-:Y:S02]  /*18630*/  IMAD.MOV.U32 R17, RZ, RZ, R39 ;  /* 0x000000ffff117224 */ /* 0x000fe400078e0027 */
[----:B------:R-:W-:-:S03]  /*18640*/  IMAD.X R27, R27, 0x1, R0, P4 ;  /* 0x000000011b1b7824 */ /* 0x000fc600020e0600 */
[----:B------:R1:W-:Y:S01]  /*18650*/  LDGSTS.E [R26+0x1600], [R16.64], P2 ;  /* 0x01600000101a7fae */ /* 0x0003e20009121846 */
[----:B------:R-:W-:-:S03]  /*18660*/  ISETP.GT.AND P2, PT, R3, 0xd, PT ;  /* 0x0000000d0300780c */ /* 0x000fc60003f44270 */
[----:B------:R-:W-:Y:S01]  /*18670*/  STL [R1+0x5f0], R38 ;  /* 0x0005f02601007387 */ /* 0x000fe20000100800 */
[----:B-1----:R-:W-:Y:S02]  /*18680*/  IMAD.MOV.U32 R16, RZ, RZ, R23 ;  /* 0x000000ffff107224 */ /* 0x002fe400078e0017 */
[----:B------:R-:W-:Y:S01]  /*18690*/  IMAD.MOV.U32 R17, RZ, RZ, R27 ;  /* 0x000000ffff117224 */ /* 0x000fe200078e001b */
[-C--:B----4-:R-:W-:Y:S01]  /*186a0*/  IADD3 R25, P3, R25, R68.reuse, RZ ;  /* 0x0000004419197210 */ /* 0x090fe20007f7e0ff */
[----:B------:R-:W-:Y:S04]  /*186b0*/  STL [R1+0x5ec], R39 ;  /* 0x0005ec2701007387 */ /* 0x000fe80000100800 */
[----:B------:R1:W-:Y:S01]  /*186c0*/  LDGSTS.E [R26+0x2400], [R16.64], P1 ;  /* 0x02400000101a7fae */ /* 0x0003e20008921846 */
[----:B------:R-:W-:-:S02]  /*186d0*/  IADD3 R20, P4, R20, R68, RZ ;  /* 0x0000004414147210 */ /* 0x000fc40007f9e0ff */
[----:B------:R-:W-:Y:S01]  /*186e0*/  IADD3.X R36, R36, R0, RZ, P3, !PT ;  /* 0x0000000024247210 */ /* 0x000fe20001ffe4ff */
[----:B------:R-:W-:Y:S02]  /*186f0*/  STL [R1+0x628], R23 ;  /* 0x0006281701007387 */ /* 0x000fe40000100800 */
[----:B------:R-:W-:Y:S02]  /*18700*/  IMAD.X R37, R37, 0x1, R0, P4 ;  /* 0x0000000125257824 */ /* 0x000fe400020e0600 */
[----:B------:R2:W-:Y:S01]  /*18710*/  STL [R1+0x624], R27 ;  /* 0x0006241b01007387 */ /* 0x0005e20000100800 */
[----:B-1----:R-:W-:Y:S01]  /*18720*/  SEL R16, RZ, 0x4, !P2 ;  /* 0x00000004ff107807 */ /* 0x002fe20005000000 */
[----:B------:R-:W-:-:S03]  /*18730*/  IMAD.MOV.U32 R17, RZ, RZ, R36 ;  /* 0x000000ffff117224 */ /* 0x000fc600078e0024 */
[----:B------:R-:W-:Y:S01]  /*18740*/  SEL R16, R16, RZ, !P0 ;  /* 0x000000ff10107207 */ /* 0x000fe20004000000 */
[----:B--2---:R-:W2:Y:S04]  /*18750*/  LDL.LU R27, [R1+0x6b0] ;  /* 0x0006b000011b7983 */ /* 0x004ea80000300800 */
        /* <DEDUP_REMOVED lines=8> */
[----:B------:R-:W-:Y:S04]  /*187e0*/  STL [R1+0x664], R37 ;  /* 0x0006642501007387 */ /* 0x000fe80000100800 */
[----:B------:R-:W4:Y:S01]  /*187f0*/  LDL.LU R25, [R1+0x6e4] ;  /* 0x0006e40001197983 */ /* 0x000f220000300800 */
[----:B------:R-:W-:-:S02]  /*18800*/  IMAD.MOV.U32 R16, RZ, RZ, R20 ;  /* 0x000000ffff107224 */ /* 0x000fc400078e0014 */
[----:B------:R-:W-:Y:S01]  /*18810*/  IMAD.MOV.U32 R17, RZ, RZ, R37 ;  /* 0x000000ffff117224 */ /* 0x000fe200078e0025 */
[----:B------:R-:W-:Y:S01]  /*18820*/  ISETP.GT.AND P1, PT, R3, 0x11, PT ;  /* 0x000000110300780c */ /* 0x000fe20003f24270 */
[----:B------:R-:W4:Y:S04]  /*18830*/  LDL.LU R38, [R1+0x6f0] ;  /* 0x0006f00001267983 */ /* 0x000f280000300800 */
[----:B------:R1:W-:Y:S04]  /*18840*/  LDGSTS.E [R26+0x3400], [R16.64], P2 ;  /* 0x03400000101a7fae */ /* 0x0003e80009121846 */
[----:B------:R-:W4:Y:S01]  /*18850*/  LDL.LU R20, [R1+0x728] ;  /* 0x0007280001147983 */ /* 0x000f220000300800 */
[----:B-1----:R-:W-:-:S02]  /*18860*/  SEL R16, RZ, 0x4, !P1 ;  /* 0x00000004ff107807 */ /* 0x002fc40004800000 */
[----:B------:R-:W-:-:S05]  /*18870*/  IADD3 R22, P3, R22, R68, RZ ;  /* 0x0000004416167210 */ /* 0x000fca0007f7e0ff */
[----:B------:R-:W-:Y:S01]  /*18880*/  IMAD.X R24, R24, 0x1, R0, P3 ;  /* 0x0000000118187824 */ /* 0x000fe200018e0600 */
[----:B------:R1:W-:Y:S01]  /*18890*/  STL [R1+0x670], R22 ;  /* 0x0006701601007387 */ /* 0x0003e20000100800 */
[----:B------:R-:W-:-:S03]  /*188a0*/  SEL R16, R16, RZ, !P0 ;  /* 0x000000ff10107207 */ /* 0x000fc60004000000 */
[----:B------:R1:W-:Y:S01]  /*188b0*/  STL [R1+0x66c], R24 ;  /* 0x00066c1801007387 */ /* 0x0003e20000100800 */
[----:B------:R-:W-:Y:S02]  /*188c0*/  ISETP.NE.U32.AND P1, PT, R16, RZ, PT ;  /* 0x000000ff1000720c */ /* 0x000fe40003f25070 */
[----:B---3--:R-:W-:-:S05]  /*188d0*/  IADD3 R19, P4, R19, R68, RZ ;  /* 0x0000004413137210 */ /* 0x008fca0007f9e0ff */
[----:B------:R-:W-:Y:S01]  /*188e0*/  IMAD.X R21, R21, 0x1, R0, P4 ;  /* 0x0000000115157824 */ /* 0x000fe200020e0600 */
[----:B------:R-:W-:Y:S04]  /*188f0*/  STL [R1+0x6a8], R19 ;  /* 0x0006a81301007387 */ /* 0x000fe80000100800 */
[----:B------:R-:W3:Y:S01]  /*18900*/  LDL.LU R39, [R1+0x6ec] ;  /* 0x0006ec0001277983 */ /* 0x000ee20000300800 */
[----:B------:R-:W-:Y:S01]  /*18910*/  MOV R16, R22 ;  /* 0x0000001600107202 */ /* 0x000fe20000000f00 */
[----:B------:R-:W-:Y:S02]  /*18920*/  IMAD.MOV.U32 R17, RZ, RZ, R24 ;  /* 0x000000ffff117224 */ /* 0x000fe400078e0018 */
[----:B------:R1:W-:Y:S04]  /*18930*/  STL [R1+0x6a4], R21 ;  /* 0x0006a41501007387 */ /* 0x0003e80000100800 */
[----:B-1----:R-:W3:Y:S04]  /*18940*/  LDL.LU R22, [R1+0x724] ;  /* 0x0007240001167983 */ /* 0x002ee80000300800 */
[----:B------:R1:W-:Y:S04]  /*18950*/  LDGSTS.E [R26+0x3600], [R16.64], P2 ;  /* 0x03600000101a7fae */ /* 0x0003e80009121846 */
[----:B------:R-:W3:Y:S01]  /*18960*/  LDL.LU R24, [R1+0x72c] ;  /* 0x00072c0001187983 */ /* 0x000ee20000300800 */
[----:B-1----:R-:W-:-:S03]  /*18970*/  IMAD.MOV.U32 R17, RZ, RZ, R21 ;  /* 0x000000ffff117224 */ /* 0x002fc600078e0015 */
[----:B------:R-:W3:Y:S01]  /*18980*/  LDL.LU R21, [R1+0x730] ;  /* 0x0007300001157983 */ /* 0x000ee20000300800 */
[----:B------:R-:W-:-:S03]  /*18990*/  IMAD.MOV.U32 R16, RZ, RZ, R19 ;  /* 0x000000ffff107224 */ /* 0x000fc600078e0013 */
[----:B------:R-:W3:Y:S04]  /*189a0*/  LDL.LU R37, [R1+0x764] ;  /* 0x0007640001257983 */ /* 0x000ee80000300800 */
[----:B------:R-:W3:Y:S01]  /*189b0*/  LDL.LU R19, [R1+0x768] ;  /* 0x0007680001137983 */ /* 0x000ee20000300800 */
[----:B------:R-:W-:-:S03]  /*189c0*/  ISETP.GT.AND P2, PT, R3, 0x15, PT ;  /* 0x000000150300780c */ /* 0x000fc60003f44270 */
[----:B------:R1:W-:Y:S02]  /*189d0*/  LDGSTS.E [R26+0x4400], [R16.64], P1 ;  /* 0x04400000101a7fae */ /* 0x0003e40008921846 */
[----:B-1----:R-:W-:-:S04]  /*189e0*/  SEL R16, RZ, 0x4, !P2 ;  /* 0x00000004ff107807 */ /* 0x002fc80005000000 */
[----:B------:R-:W-:-:S04]  /*189f0*/  SEL R16, R16, RZ, !P0 ;  /* 0x000000ff10107207 */ /* 0x000fc80004000000 */
[----:B------:R-:W-:Y:S02]  /*18a00*/  ISETP.NE.U32.AND P2, PT, R16, RZ, PT ;  /* 0x000000ff1000720c */ /* 0x000fe40003f45070 */
[-C--:B--2---:R-:W-:Y:S02]  /*18a10*/  IADD3 R27, P3, R27, R68.reuse, RZ ;  /* 0x000000441b1b7210 */ /* 0x084fe40007f7e0ff */
        /* <DEDUP_REMOVED lines=12> */
[----:B------:R-:W-:Y:S01]  /*18ae0*/  ISETP.GT.AND P1, PT, R3, 0x19, PT ;  /* 0x000000190300780c */ /* 0x000fe20003f24270 */
[----:B-1----:R-:W-:Y:S01]  /*18af0*/  IMAD.MOV.U32 R17, RZ, RZ, R25 ;  /* 0x000000ffff117224 */ /* 0x002fe200078e0019 */
[----:B------:R-:W-:Y:S01]  /*18b00*/  MOV R16, R23 ;  /* 0x0000001700107202 */ /* 0x000fe20000000f00 */
[----:B--2---:R-:W2:Y:S04]  /*18b10*/  LDL.LU R25, [R1+0x7a4] ;  /* 0x0007a40001197983 */ /* 0x004ea80000300800 */
[----:B------:R-:W2:Y:S01]  /*18b20*/  LDL.LU R23, [R1+0x7a8] ;  /* 0x0007a80001177983 */ /* 0x000ea20000300800 */
[----:B------:R-:W-:-:S03]  /*18b30*/  IADD3 R38, P3, R38, R68, RZ ;  /* 0x0000004426267210 */ /* 0x000fc60007f7e0ff */
[----:B------:R1:W-:Y:S01]  /*18b40*/  LDGSTS.E [R26+0x5400], [R16.64], P2 ;  /* 0x05400000101a7fae */ /* 0x0003e20009121846 */
[----:B------:R-:W-:Y:S02]  /*18b50*/  IADD3 R20, P4, R20, R68, RZ ;  /* 0x0000004414147210 */ /* 0x000fe40007f9e0ff */
[----:B-1----:R-:W-:-:S04]  /*18b60*/  SEL R16, RZ, 0x4, !P1 ;  /* 0x00000004ff107807 */ /* 0x002fc80004800000 */
[----:B------:R-:W-:-:S04]  /*18b70*/  SEL R16, R16, RZ, !P0 ;  /* 0x000000ff10107207 */ /* 0x000fc80004000000 */
[----:B------:R-:W-:Y:S01]  /*18b80*/  ISETP.NE.U32.AND P1, PT, R16, RZ, PT ;  /* 0x000000ff1000720c */ /* 0x000fe20003f25070 */
[----:B------:R-:W-:Y:S02]  /*18b90*/  IMAD.MOV.U32 R16, RZ, RZ, R38 ;  /* 0x000000ffff107224 */ /* 0x000fe400078e0026 */
[----:B---3--:R-:W-:-:S04]  /*18ba0*/  IMAD.X R39, R39, 0x1, R0, P3 ;  /* 0x0000000127277824 */ /* 0x008fc800018e0600 */
[----:B------:R-:W-:Y:S02]  /*18bb0*/  IMAD.MOV.U32 R17, RZ, RZ, R39 ;  /* 0x000000ffff117224 */ /* 0x000fe400078e0027 */
[----:B------:R-:W-:-:S03]  /*18bc0*/  IMAD.X R22, R22, 0x1, R0, P4 ;  /* 0x0000000116167824 */ /* 0x000fc600020e0600 */
[----:B------:R1:W-:Y:S01]  /*18bd0*/  LDGSTS.E [R26+0x5600], [R16.64], P2 ;  /* 0x05600000101a7fae */ /* 0x0003e20009121846 */
[----:B------:R-:W-:-:S03]  /*18be0*/  ISETP.GT.AND P2, PT, R3, 0x1d, PT ;  /* 0x0000001d0300780c */ /* 0x000fc60003f44270 */
[----:B------:R-:W-:Y:S01]  /*18bf0*/  STL [R1+0x6f0], R38 ;  /* 0x0006f02601007387 */ /* 0x000fe20000100800 */
[----:B-1----:R-:W-:Y:S01]  /*18c00*/  IMAD.MOV.U32 R16, RZ, RZ, R20 ;  /* 0x000000ffff107224 */ /* 0x002fe200078e0014 */
[----:B------:R-:W-:Y:S02]  /*18c10*/  MOV R17, R22 ;  /* 0x0000001600117202 */ /* 0x000fe40000000f00 */
[----:B------:R-:W-:-:S03]  /*18c20*/  IADD3 R21, P3, R21, R68, RZ ;  /* 0x0000004415157210 */ /* 0x000fc60007f7e0ff */
[----:B------:R1:W-:Y:S04]  /*18c30*/  LDGSTS.E [R26+0x6400], [R16.64], P1 ;  /* 0x06400000101a7fae */ /* 0x0003e80008921846 */
[----:B------:R-:W-:Y:S01]  /*18c40*/  STL [R1+0x6ec], R39 ;  /* 0x0006ec2701007387 */ /* 0x000fe20000100800 */
[----:B------:R-:W-:Y:S01]  /*18c50*/  IMAD.X R24, R24, 0x1, R0, P3 ;  /* 0x0000000118187824 */ /* 0x000fe200018e0600 */
[----:B------:R-:W-:Y:S02]  /*18c60*/  IADD3 R19, P4, R19, R68, RZ ;  /* 0x0000004413137210 */ /* 0x000fe40007f9e0ff */
[----:B------:R-:W-:Y:S01]  /*18c70*/  STL [R1+0x728], R20 ;  /* 0x0007281401007387 */ /* 0x000fe20000100800 */
[----:B-1----:R-:W-:-:S03]  /*18c80*/  SEL R16, RZ, 0x4, !P2 ;  /* 0x00000004ff107807 */ /* 0x002fc60005000000 */
[----:B------:R1:W-:Y:S01]  /*18c90*/  STL [R1+0x724], R22 ;  /* 0x0007241601007387 */ /* 0x0003e20000100800 */
[----:B------:R-:W-:Y:S01]  /*18ca0*/  IMAD.X R37, R37, 0x1, R0, P4 ;  /* 0x0000000125257824 */ /* 0x000fe200020e0600 */
[----:B------:R-:W-:Y:S01]  /*18cb0*/  SEL R16, R16, RZ, !P0 ;  /* 0x000000ff10107207 */ /* 0x000fe20004000000 */
[----:B------:R-:W-:Y:S01]  /*18cc0*/  IMAD.MOV.U32 R17, RZ, RZ, R24 ;  /* 0x000000ffff117224 */ /* 0x000fe200078e0018 */
[----:B-1----:R-:W2:Y:S04]  /*18cd0*/  LDL.LU R22, [R1+0x7b0] ;  /* 0x0007b00001167983 */ /* 0x002ea80000300800 */
        /* <DEDUP_REMOVED lines=19> */
[----:B----4-:R-:W-:-:S04]  /*18e10*/  IADD3 R27, P3, R27, R68, RZ ;  /* 0x000000441b1b7210 */ /* 0x010fc80007f7e0ff */
[----:B------:R-:W-:Y:S01]  /*18e20*/  IADD3.X R36, R36, R0, RZ, P3, !PT ;  /* 0x0000000024247210 */ /* 0x000fe20001ffe4ff */
[----:B------:R1:W-:Y:S04]  /*18e30*/  STL [R1+0x770], R27 ;  /* 0x0007701b01007387 */ /* 0x0003e80000100800 */
[----:B------:R4:W-:Y:S01]  /*18e40*/  STL [R1+0x76c], R36 ;  /* 0x00076c2401007387 */ /* 0x0009e20000100800 */
[----:B------:R-:W-:Y:S01]  /*18e50*/  IMAD.MOV.U32 R16, RZ, RZ, R27 ;  /* 0x000000ffff107224 */ /* 0x000fe200078e001b */
[----:B--2---:R-:W-:-:S05]  /*18e60*/  IADD3 R23, P4, R23, R68, RZ ;  /* 0x0000004417177210 */ /* 0x004fca0007f9e0ff */
[----:B------:R2:W-:Y:S01]  /*18e70*/  STL [R1+0x7a8], R23 ;  /* 0x0007a81701007387 */ /* 0x0005e20000100800 */
[----:B------:R-:W-:-:S03]  /*18e80*/  IMAD.X R25, R25, 0x1, R0, P4 ;  /* 0x0000000119197824 */ /* 0x000fc600020e0600 */
[----:B------:R-:W3:Y:S01]  /*18e90*/  LDL.LU R39, [R1+0x7ec] ;  /* 0x0007ec0001277983 */ /* 0x000ee20000300800 */
[----:B------:R-:W-:-:S03]  /*18ea0*/  IMAD.MOV.U32 R17, RZ, RZ, R36 ;  /* 0x000000ffff117224 */ /* 0x000fc600078e0024 */
[----:B------:R2:W-:Y:S04]  /*18eb0*/  STL [R1+0x7a4], R25 ;  /* 0x0007a41901007387 */ /* 0x0005e80000100800 */
[----:B-1----:R-:W3:Y:S04]  /*18ec0*/  LDL.LU R27, [R1+0x824] ;  /* 0x00082400011b7983 */ /* 0x002ee80000300800 */
[----:B------:R1:W-:Y:S04]  /*18ed0*/  LDGSTS.E [R26+0x7600], [R16.64], P2 ;  /* 0x07600000101a7fae */ /* 0x0003e80009121846 */
[----:B----4-:R-:W4:Y:S01]  /*18ee0*/  LDL.LU R36, [R1+0x82c] ;  /* 0x00082c0001247983 */ /* 0x010f220000300800 */
[----:B-1----:R-:W-:-:S03]  /*18ef0*/  IMAD.MOV.U32 R16, RZ, RZ, R23 ;  /* 0x000000ffff107224 */ /* 0x002fc600078e0017 */
[----:B--2---:R-:W2:Y:S01]  /*18f00*/  LDL.LU R23, [R1+0x830] ;  /* 0x0008300001177983 */ /* 0x004ea20000300800 */
        /* <DEDUP_REMOVED lines=8> */
[-C--:B------:R-:W-:Y:S02]  /*18f90*/  IADD3 R22, P3, R22, R68.reuse, RZ ;  /* 0x0000004416167210 */ /* 0x080fe40007f7e0ff */
[----:B------:R-:W-:-:S03]  /*18fa0*/  IADD3 R20, P4, R20, R68, RZ ;  /* 0x0000004414147210 */ /* 0x000fc60007f9e0ff */
[----:B------:R-:W-:Y:S01]  /*18fb0*/  STL [R1+0x7b0], R22 ;  /* 0x0007b01601007387 */ /* 0x000fe20000100800 */
[----:B------:R-:W-:Y:S02]  /*18fc0*/  IMAD.MOV.U32 R16, RZ, RZ, R22 ;  /* 0x000000ffff107224 */ /* 0x000fe400078e0016 */
[----:B------:R-:W-:-:S05]  /*18fd0*/  IMAD.X R24, R24, 0x1, R0, P3 ;  /* 0x0000000118187824 */ /* 0x000fca00018e0600 */
[----:B------:R1:W-:Y:S01]  /*18fe0*/  STL [R1+0x7ac], R24 ;  /* 0x0007ac1801007387 */ /* 0x0003e20000100800 */
[----:B------:R-:W-:-:S03]  /*18ff0*/  IADD3.X R21, R21, R0, RZ, P4, !PT ;  /* 0x0000000015157210 */ /* 0x000fc600027fe4ff */
[----:B------:R-:W-:Y:S01]  /*19000*/  STL [R1+0x7e8], R20 ;  /* 0x0007e81401007387 */ /* 0x000fe20000100800 */
[----:B------:R-:W-:-:S03]  /*19010*/  IMAD.MOV.U32 R17, RZ, RZ, R24 ;  /* 0x000000ffff117224 */ /* 0x000fc600078e0018 */
[----:B------:R1:W-:Y:S04]  /*19020*/  STL [R1+0x7e4], R21 ;  /* 0x0007e41501007387 */ /* 0x0003e80000100800 */
[----:B-1----:R-:W4:Y:S04]  /*19030*/  LDL.LU R24, [R1+0x86c] ;  /* 0x00086c0001187983 */ /* 0x002f280000300800 */
[----:B------:R-:W4:Y:S04]  /*19040*/  LDL.LU R22, [R1+0x870] ;  /* 0x0008700001167983 */ /* 0x000f280000300800 */
[----:B------:R1:W-:Y:S02]  /*19050*/  LDGSTS.E [R26+0x8600], [R16.64], P1 ;  /* 0x08600000101a7fae */ /* 0x0003e40008921846 */
[----:B-1----:R-:W-:-:S02]  /*19060*/  IMAD.MOV.U32 R17, RZ, RZ, R21 ;  /* 0x000000ffff117224 */ /* 0x002fc400078e0015 */
[----:B------:R-:W-:Y:S01]  /*19070*/  IMAD.MOV.U32 R16, RZ, RZ, R20 ;  /* 0x000000ffff107224 */ /* 0x000fe200078e0014 */
[----:B------:R-:W4:Y:S04]  /*19080*/  LDL.LU R21, [R1+0x8a4] ;  /* 0x0008a40001157983 */ /* 0x000f280000300800 */
[----:B------:R-:W4:Y:S01]  /*19090*/  LDL.LU R20, [R1+0x8a8] ;  /* 0x0008a80001147983 */ /* 0x000f220000300800 */
[----:B------:R-:W-:-:S03]  /*190a0*/  ISETP.GT.AND P1, PT, R3, 0x29, PT ;  /* 0x000000290300780c */ /* 0x000fc60003f24270 */
[----:B------:R1:W-:Y:S01]  /*190b0*/  LDGSTS.E [R26+0x9400], [R16.64], P2 ;  /* 0x09400000101a7fae */ /* 0x0003e20009121846 */
[-C--:B------:R-:W-:Y:S02]  /*190c0*/  IADD3 R38, P3, R38, R68.reuse, RZ ;  /* 0x0000004426267210 */ /* 0x080fe40007f7e0ff */
[----:B------:R-:W-:Y:S02]  /*190d0*/  IADD3 R19, P4, R19, R68, RZ ;  /* 0x0000004413137210 */ /* 0x000fe40007f9e0ff */
[----:B-1----:R-:W-:-:S04]  /*190e0*/  SEL R16, RZ, 0x4, !P1 ;  /* 0x00000004ff107807 */ /* 0x002fc80004800000 */
[----:B------:R-:W-:-:S04]  /*190f0*/  SEL R16, R16, RZ, !P0 ;  /* 0x000000ff10107207 */ /* 0x000fc80004000000 */
[----:B------:R-:W-:Y:S02]  /*19100*/  ISETP.NE.U32.AND P1, PT, R16, RZ, PT ;  /* 0x000000ff1000720c */ /* 0x000fe40003f25070 */
[----:B------:R-:W-:Y:S01]  /*19110*/  MOV R16, R38 ;  /* 0x0000002600107202 */ /* 0x000fe20000000f00 */
[----:B------:R-:W-:Y:S01]  /*19120*/  STL [R1+0x7f0], R38 ;  /* 0x0007f02601007387 */ /* 0x000fe20000100800 */
[----:B---3--:R-:W-:-:S04]  /*19130*/  IMAD.X R39, R39, 0x1, R0, P3 ;  /* 0x0000000127277824 */ /* 0x008fc800018e0600 */
[----:B------:R-:W-:Y:S02]  /*19140*/  IMAD.MOV.U32 R17, RZ, RZ, R39 ;  /* 0x000000ffff117224 */ /* 0x000fe400078e0027 */
[----:B------:R-:W-:-:S03]  /*19150*/  IMAD.X R27, R27, 0x1, R0, P4 ;  /* 0x000000011b1b7824 */ /* 0x000fc600020e0600 */
[----:B------:R1:W-:Y:S01]  /*19160*/  LDGSTS.E [R26+0x9600], [R16.64], P2 ;  /* 0x09600000101a7fae */ /* 0x0003e20009121846 */
[----:B------:R-:W-:-:S03]  /*19170*/  ISETP.GT.AND P2, PT, R3, 0x2d, PT ;  /* 0x0000002d0300780c */ /* 0x000fc60003f44270 */
[----:B------:R-:W-:Y:S01]  /*19180*/  STL [R1+0x7ec], R39 ;  /* 0x0007ec2701007387 */ /* 0x000fe20000100800 */
[----:B-1----:R-:W-:Y:S02]  /*19190*/  IMAD.MOV.U32 R16, RZ, RZ, R19 ;  /* 0x000000ffff107224 */ /* 0x002fe400078e0013 */
[----:B------:R-:W-:Y:S01]  /*191a0*/  IMAD.MOV.U32 R17, RZ, RZ, R27 ;  /* 0x000000ffff117224 */ /* 0x000fe200078e001b */
[----:B--2---:R-:W-:-:S04]  /*191b0*/  IADD3 R23, P3, R23, R68, RZ ;  /* 0x0000004417177210 */ /* 0x004fc80007f7e0ff */
[----:B------:R1:W-:Y:S01]  /*191c0*/  LDGSTS.E [R26+0xa400], [R16.64], P1 ;  /* 0x0a400000101a7fae */ /* 0x0003e20008921846 */
[----:B----4-:R-:W-:-:S03]  /*191d0*/  IMAD.X R36, R36, 0x1, R0, P3 ;  /* 0x0000000124247824 */ /* 0x010fc600018e0600 */
[----:B------:R-:W-:Y:S01]  /*191e0*/  STL [R1+0x828], R19 ;  /* 0x0008281301007387 */ /* 0x000fe20000100800 */
[----:B------:R-:W-:-:S03]  /*191f0*/  IADD3 R25, P4, R25, R68, RZ ;  /* 0x0000004419197210 */ /* 0x000fc60007f9e0ff */
[----:B------:R2:W-:Y:S01]  /*19200*/  STL [R1+0x824], R27 ;  /* 0x0008241b01007387 */ /* 0x0005e20000100800 */
[----:B-1----:R-:W-:Y:S01]  /*19210*/  SEL R16, RZ, 0x4, !P2 ;  /* 0x00000004ff107807 */ /* 0x002fe20005000000 */
[----:B------:R-:W-:-:S03]  /*19220*/  IMAD.X R37, R37, 0x1, R0, P4 ;  /* 0x0000000125257824 */ /* 0x000fc600020e0600 */
[----:B------:R-:W-:Y:S01]  /*19230*/  SEL R16, R16, RZ, !P0 ;  /* 0x000000ff10107207 */ /* 0x000fe20004000000 */
[----:B--2---:R-:W2:Y:S01]  /*19240*/  LDL.LU R27, [R1+0x8b0] ;  /* 0x0008b000011b7983 */ /* 0x004ea20000300800 */
[----:B------:R-:W-:-:S03]  /*19250*/  MOV R17, R36 ;  /* 0x0000002400117202 */ /* 0x000fc60000000f00 */
[----:B------:R-:W3:Y:S01]  /*19260*/  LDL.LU R19, [R1+0x8e8] ;  /* 0x0008e80001137983 */ /* 0x000ee20000300800 */
[----:B------:R-:W-:-:S03]  /*19270*/  ISETP.NE.U32.AND P2, PT, R16, RZ, PT ;  /* 0x000000ff1000720c */ /* 0x000fc60003f45070 */
        /* <DEDUP_REMOVED lines=8> */
[----:B------:R-:W-:-:S02]  /*19300*/  IMAD.MOV.U32 R16, RZ, RZ, R25 ;  /* 0x000000ffff107224 */ /* 0x000fc400078e0019 */
[----:B------:R-:W-:Y:S01]  /*19310*/  IMAD.MOV.U32 R17, RZ, RZ, R37 ;  /* 0x000000ffff117224 */ /* 0x000fe200078e0025 */
[----:B------:R-:W-:Y:S01]  /*19320*/  ISETP.GT.AND P1, PT, R3, 0x31, PT ;  /* 0x000000310300780c */ /* 0x000fe20003f24270 */
[----:B------:R-:W3:Y:S04]  /*19330*/  LDL.LU R38, [R1+0x8f0] ;  /* 0x0008f00001267983 */ /* 0x000ee80000300800 */
[----:B----4-:R-:W4:Y:S04]  /*19340*/  LDL.LU R25, [R1+0x928] ;  /* 0x0009280001197983 */ /* 0x010f280000300800 */
[----:B------:R1:W-:Y:S02]  /*19350*/  LDGSTS.E [R26+0xb400], [R16.64], P2 ;  /* 0x0b400000101a7fae */ /* 0x0003e40009121846 */
[----:B-1----:R-:W-:-:S02]  /*19360*/  SEL R16, RZ, 0x4, !P1 ;  /* 0x00000004ff107807 */ /* 0x002fc40004800000 */
[----:B------:R-:W-:-:S05]  /*19370*/  IADD3 R22, P3, R22, R68, RZ ;  /* 0x0000004416167210 */ /* 0x000fca0007f7e0ff */
[----:B------:R-:W-:Y:S01]  /*19380*/  IMAD.X R24, R24, 0x1, R0, P3 ;  /* 0x0000000118187824 */ /* 0x000fe200018e0600 */
[----:B------:R-:W-:Y:S04]  /*19390*/  STL [R1+0x870], R22 ;  /* 0x0008701601007387 */ /* 0x000fe80000100800 */
[----:B------:R1:W-:Y:S01]  /*193a0*/  STL [R1+0x86c], R24 ;  /* 0x00086c1801007387 */ /* 0x0003e20000100800 */
[----:B------:R-:W-:Y:S02]  /*193b0*/  SEL R16, R16, RZ, !P0 ;  /* 0x000000ff10107207 */ /* 0x000fe40004000000 */
[----:B------:R-:W-:-:S05]  /*193c0*/  IADD3 R20, P4, R20, R68, RZ ;  /* 0x0000004414147210 */ /* 0x000fca0007f9e0ff */
[----:B------:R1:W-:Y:S01]  /*193d0*/  STL [R1+0x8a8], R20 ;  /* 0x0008a81401007387 */ /* 0x0003e20000100800 */
[----:B------:R-:W-:-:S03]  /*193e0*/  IMAD.X R21, R21, 0x1, R0, P4 ;  /* 0x0000000115157824 */ /* 0x000fc600020e0600 */
[----:B------:R-:W4:Y:S01]  /*193f0*/  LDL.LU R39, [R1+0x8ec] ;  /* 0x0008ec0001277983 */ /* 0x000f220000300800 */
[----:B------:R-:W-:Y:S01]  /*19400*/  ISETP.NE.U32.AND P1, PT, R16, RZ, PT ;  /* 0x000000ff1000720c */ /* 0x000fe20003f25070 */
[----:B------:R-:W-:Y:S02]  /*19410*/  IMAD.MOV.U32 R16, RZ, RZ, R22 ;  /* 0x000000ffff107224 */ /* 0x000fe400078e0016 */
[----:B------:R1:W-:Y:S01]  /*19420*/  STL [R1+0x8a4], R21 ;  /* 0x0008a41501007387 */ /* 0x0003e20000100800 */
[----:B------:R-:W-:-:S03]  /*19430*/  IMAD.MOV.U32 R17, RZ, RZ, R24 ;  /* 0x000000ffff117224 */ /* 0x000fc600078e0018 */
[----:B------:R-:W4:Y:S04]  /*19440*/  LDL.LU R37, [R1+0x924] ;  /* 0x0009240001257983 */ /* 0x000f280000300800 */
[----:B------:R1:W-:Y:S04]  /*19450*/  LDGSTS.E [R26+0xb600], [R16.64], P2 ;  /* 0x0b600000101a7fae */ /* 0x0003e80009121846 */
[----:B-1----:R-:W4:Y:S01]  /*19460*/  LDL.LU R24, [R1+0x92c] ;  /* 0x00092c0001187983 */ /* 0x002f220000300800 */
[----:B------:R-:W-:Y:S01]  /*19470*/  MOV R16, R20 ;  /* 0x0000001400107202 */ /* 0x000fe20000000f00 */
[----:B------:R-:W-:-:S02]  /*19480*/  IMAD.MOV.U32 R17, RZ, RZ, R21 ;  /* 0x000000ffff117224 */ /* 0x000fc400078e0015 */
        /* <DEDUP_REMOVED lines=9> */
[----:B---3--:R-:W-:-:S03]  /*19520*/  IADD3 R19, P4, R19, R68, RZ ;  /* 0x0000004413137210 */ /* 0x008fc60007f9e0ff */
        /* <DEDUP_REMOVED lines=8> */
[----:B-1----:R-:W3:Y:S04]  /*195b0*/  LDL.LU R36, [R1+0x96c] ;  /* 0x00096c0001247983 */ /* 0x002ee80000300800 */
[----:B------:R1:W-:Y:S04]  /*195c0*/  LDGSTS.E [R26+0xc600], [R16.64], P1 ;  /* 0x0c600000101a7fae */ /* 0x0003e80008921846 */
[----:B------:R-:W3:Y:S01]  /*195d0*/  LDL.LU R27, [R1+0x970] ;  /* 0x00097000011b7983 */ /* 0x000ee20000300800 */
[----:B-1----:R-:W-:Y:S01]  /*195e0*/  MOV R17, R23 ;  /* 0x0000001700117202 */ /* 0x002fe20000000f00 */
[----:B------:R-:W-:-:S02]  /*195f0*/  IMAD.MOV.U32 R16, RZ, RZ, R19 ;  /* 0x000000ffff107224 */ /* 0x000fc400078e0013 */
[----:B--2---:R-:W3:Y:S04]  /*19600*/  LDL.LU R23, [R1+0x5b4] ;  /* 0x0005b40001177983 */ /* 0x004ee80000300800 */
[----:B------:R-:W3:Y:S01]  /*19610*/  LDL.LU R19, [R1+0x5b8] ;  /* 0x0005b80001137983 */ /* 0x000ee20000300800 */
[----:B------:R-:W-:-:S03]  /*19620*/  ISETP.GT.AND P1, PT, R3, 0x39, PT ;  /* 0x000000390300780c */ /* 0x000fc60003f24270 */
[----:B------:R1:W-:Y:S01]  /*19630*/  LDGSTS.E [R26+0xd400], [R16.64], P2 ;  /* 0x0d400000101a7fae */ /* 0x0003e20009121846 */
[-C--:B------:R-:W-:Y:S02]  /*19640*/  IADD3 R38, P3, R38, R68.reuse, RZ ;  /* 0x0000004426267210 */ /* 0x080fe40007f7e0ff */
[----:B----4-:R-:W-:Y:S02]  /*19650*/  IADD3 R25, P4, R25, R68, RZ ;  /* 0x0000004419197210 */ /* 0x010fe40007f9e0ff */
[----:B-1----:R-:W-:-:S04]  /*19660*/  SEL R16, RZ, 0x4, !P1 ;  /* 0x00000004ff107807 */ /* 0x002fc80004800000 */
[----:B------:R-:W-:-:S04]  /*19670*/  SEL R16, R16, RZ, !P0 ;  /* 0x000000ff10107207 */ /* 0x000fc80004000000 */
[----:B------:R-:W-:Y:S01]  /*19680*/  ISETP.NE.U32.AND P1, PT, R16, RZ, PT ;  /* 0x000000ff1000720c */ /* 0x000fe20003f25070 */
[----:B------:R-:W-:Y:S02]  /*19690*/  IMAD.MOV.U32 R16, RZ, RZ, R38 ;  /* 0x000000ffff107224 */ /* 0x000fe400078e0026 */
        /* <DEDUP_REMOVED lines=8> */
[----:B------:R-:W-:-:S04]  /*19720*/  IADD3 R20, P3, R20, R68, RZ ;  /* 0x0000004414147210 */ /* 0x000fc80007f7e0ff */
[----:B------:R1:W-:Y:S01]  /*19730*/  LDGSTS.E [R26+0xe400], [R16.64], P1 ;  /* 0x0e400000101a7fae */ /* 0x0003e20008921846 */
[----:B------:R-:W-:Y:S02]  /*19740*/  IADD3.X R24, R24, R0, RZ, P3, !PT ;  /* 0x0000000018187210 */ /* 0x000fe40001ffe4ff */
[----:B------:R-:W-:Y:S01]  /*19750*/  IADD3 R21, P4, R21, R68, RZ ;  /* 0x0000004415157210 */ /* 0x000fe20007f9e0ff */
[----:B------:R-:W-:Y:S01]  /*19760*/  STL [R1+0x8ec], R39 ;  /* 0x0008ec2701007387 */ /* 0x000fe20000100800 */
[----:B-1----:R-:W-:-:S03]  /*19770*/  SEL R16, RZ, 0x4, !P2 ;  /* 0x00000004ff107807 */ /* 0x002fc60005000000 */
[----:B------:R-:W-:Y:S01]  /*19780*/  STL [R1+0x928], R25 ;  /* 0x0009281901007387 */ /* 0x000fe20000100800 */
[----:B------:R-:W-:Y:S01]  /*19790*/  IMAD.X R22, R22, 0x1, R0, P4 ;  /* 0x0000000116167824 */ /* 0x000fe200020e0600 */
[----:B------:R-:W-:Y:S02]  /*197a0*/  SEL R16, R16, RZ, !P0 ;  /* 0x000000ff10107207 */ /* 0x000fe40004000000 */
[----:B------:R-:W-:Y:S01]  /*197b0*/  STL [R1+0x924], R37 ;  /* 0x0009242501007387 */ /* 0x000fe20000100800 */
[----:B------:R-:W-:-:S03]  /*197c0*/  IMAD.MOV.U32 R17, RZ, RZ, R24 ;  /* 0x000000ffff117224 */ /* 0x000fc600078e0018 */
[----:B------:R-:W-:Y:S01]  /*197d0*/  STL [R1+0x930], R20 ;  /* 0x0009301401007387 */ /* 0x000fe20000100800 */
[----:B------:R-:W-:Y:S01]  /*197e0*/  ISETP.NE.U32.AND P2, PT, R16, RZ, PT ;  /* 0x000000ff1000720c */ /* 0x000fe20003f45070 */
[----:B------:R-:W-:Y:S02]  /*197f0*/  IMAD.MOV.U32 R16, RZ, RZ, R20 ;  /* 0x000000ffff107224 */ /* 0x000fe400078e0014 */
[----:B------:R1:W-:Y:S04]  /*19800*/  STL [R1+0x92c], R24 ;  /* 0x00092c1801007387 */ /* 0x0003e80000100800 */
[----:B------:R-:W-:Y:S04]  /*19810*/  STL [R1+0x968], R21 ;  /* 0x0009681501007387 */ /* 0x000fe80000100800 */
[----:B------:R4:W-:Y:S04]  /*19820*/  LDGSTS.E [R26+0xe600], [R16.64], P1 ;  /* 0x0e600000101a7fae */ /* 0x0009e80008921846 */
[----:B-1----:R-:W2:Y:S04]  /*19830*/  LDL.LU R24, [R1+0x5c0] ;  /* 0x0005c00001187983 */ /* 0x002ea80000300800 */
[----:B------:R1:W-:Y:S04]  /*19840*/  STL [R1+0x964], R22 ;  /* 0x0009641601007387 */ /* 0x0003e80000100800 */
[----:B------:R-:W2:Y:S01]  /*19850*/  LDL.LU R20, [R1+0x5f8] ;  /* 0x0005f80001147983 */ /* 0x000ea20000300800 */
[----:B----4-:R-:W-:-:S03]  /*19860*/  IMAD.MOV.U32 R17, RZ, RZ, R22 ;  /* 0x000000ffff117224 */ /* 0x010fc600078e0016 */
[----:B------:R-:W2:Y:S04]  /*19870*/  LDL.LU R25, [R1+0x5bc] ;  /* 0x0005bc0001197983 */ /* 0x000ea80000300800 */
[----:B-1----:R-:W2:Y:S01]  /*19880*/  LDL.LU R22, [R1+0x5f4] ;  /* 0x0005f40001167983 */ /* 0x002ea20000300800 */
[----:B------:R-:W-:Y:S01]  /*19890*/  IMAD.MOV.U32 R16, RZ, RZ, R21 ;  /* 0x000000ffff107224 */ /* 0x000fe200078e0015 */
[----:B------:R-:W-:Y:S02]  /*198a0*/  ISETP.GT.AND P1, PT, R3, 0x2, PT ;  /* 0x000000020300780c */ /* 0x000fe40003f24270 */
[----:B------:R-:W2:Y:S04]  /*198b0*/  LDL.LU R38, [R1+0x600] ;  /* 0x0006000001267983 */ /* 0x000ea80000300800 */
[----:B------:R1:W-:Y:S04]  /*198c0*/  LDGSTS.E [R26+0xf400], [R16.64], P2 ;  /* 0x0f400000101a7fae */ /* 0x0003e80009121846 */
[----:B------:R-:W2:Y:S01]  /*198d0*/  LDL.LU R21, [R1+0x638] ;  /* 0x0006380001157983 */ /* 0x000ea20000300800 */
[----:B-1----:R-:W-:-:S04]  /*198e0*/  SEL R16, RZ, 0x4, !P1 ;  /* 0x00000004ff107807 */ /* 0x002fc80004800000 */
[----:B------:R-:W-:-:S04]  /*198f0*/  SEL R16, R16, RZ, !P0 ;  /* 0x000000ff10107207 */ /* 0x000fc80004000000 */
[----:B------:R-:W-:Y:S02]  /*19900*/  ISETP.NE.U32.AND P1, PT, R16, RZ, PT ;  /* 0x000000ff1000720c */ /* 0x000fe40003f25070 */
[----:B------:R-:W-:Y:S02]  /*19910*/  LOP3.LUT R37, R70, 0x40, RZ, 0x3c, !PT ;  /* 0x0000004046257812 */ /* 0x000fe400078e3cff */
[----:B---3--:R-:W-:-:S05]  /*19920*/  IADD3 R27, P4, R27, R68, RZ ;  /* 0x000000441b1b7210 */ /* 0x008fca0007f9e0ff */
[----:B------:R-:W-:Y:S01]  /*19930*/  IMAD.X R36, R36, 0x1, R0, P4 ;  /* 0x0000000124247824 */ /* 0x000fe200020e0600 */
[----:B------:R1:W-:Y:S01]  /*19940*/  STL [R1+0x970], R27 ;  /* 0x0009701b01007387 */ /* 0x0003e20000100800 */
[----:B------:R-:W-:-:S03]  /*19950*/  IADD3 R19, P3, R19, R68, RZ ;  /* 0x0000004413137210 */ /* 0x000fc60007f7e0ff */
[----:B------:R-:W-:Y:S01]  /*19960*/  STL [R1+0x96c], R36 ;  /* 0x00096c2401007387 */ /* 0x000fe20000100800 */
[----:B------:R-:W-:-:S03]  /*19970*/  IADD3.X R23, R23, R0, RZ, P3, !PT ;  /* 0x0000000017177210 */ /* 0x000fc60001ffe4ff */
[----:B------:R-:W-:Y:S01]  /*19980*/  STL [R1+0x5b8], R19 ;  /* 0x0005b81301007387 */ /* 0x000fe20000100800 */
[----:B------:R-:W-:-:S03]  /*19990*/  IMAD.MOV.U32 R16, RZ, RZ, R27 ;  /* 0x000000ffff107224 */ /* 0x000fc600078e001b */
[----:B------:R3:W-:Y:S01]  /*199a0*/  STL [R1+0x5b4], R23 ;  /* 0x0005b41701007387 */ /* 0x0007e20000100800 */
[----:B------:R-:W-:-:S03]  /*199b0*/  IMAD.MOV.U32 R17, RZ, RZ, R36 ;  /* 0x000000ffff117224 */ /* 0x000fc600078e0024 */
[----:B------:R-:W4:Y:S04]  /*199c0*/  LDL.LU R39, [R1+0x5fc] ;  /* 0x0005fc0001277983 */ /* 0x000f280000300800 */
[----:B------:R1:W-:Y:S04]  /*199d0*/  LDGSTS.E [R26+0xf600], [R16.64], P2 ;  /* 0x0f600000101a7fae */ /* 0x0003e80009121846 */
[----:B-1----:R-:W4:Y:S01]  /*199e0*/  LDL.LU R26, [R1+0x634] ;  /* 0x00063400011a7983 */ /* 0x002f220000300800 */
[----:B------:R-:W-:-:S03]  /*199f0*/  IMAD.MOV.U32 R17, RZ, RZ, R23 ;  /* 0x000000ffff117224 */ /* 0x000fc600078e0017 */
[----:B------:R-:W4:Y:S01]  /*19a00*/  LDL.LU R27, [R1+0x63c] ;  /* 0x00063c00011b7983 */ /* 0x000f220000300800 */
[----:B------:R-:W-:-:S03]  /*19a10*/  IMAD.MOV.U32 R16, RZ, RZ, R19 ;  /* 0x000000ffff107224 */ /* 0x000fc600078e0013 */
[----:B---3--:R-:W3:Y:S04]  /*19a20*/  LDL.LU R23, [R1+0x640] ;  /* 0x0006400001177983 */ /* 0x008ee80000300800 */
        /* <DEDUP_REMOVED lines=8> */
[----:B------:R-:W-:-:S03]  /*19ab0*/  IADD3 R20, P4, R20, R68, RZ ;  /* 0x0000004414147210 */ /* 0x000fc60007f9e0ff */
[--C-:B------:R-:W-:Y:S01]  /*19ac0*/  IMAD.X R25, R25, 0x1, R0.reuse, P3 ;  /* 0x0000000119197824 */ /* 0x100fe200018e0600 */
[----:B------:R-:W-:Y:S01]  /*19ad0*/  STL [R1+0x5c0], R24 ;  /* 0x0005c01801007387 */ /* 0x000fe20000100800 */
[----:B------:R-:W-:-:S03]  /*19ae0*/  IMAD.X R22, R22, 0x1, R0, P4 ;  /* 0x0000000116167824 */ /* 0x000fc600020e0600 */
[----:B------:R1:W-:Y:S01]  /*19af0*/  STL [R1+0x5bc], R25 ;  /* 0x0005bc1901007387 */ /* 0x0003e20000100800 */
[----:B------:R-:W-:Y:S01]  /*19b00*/  MOV R16, R24 ;  /* 0x0000001800107202 */ /* 0x000fe20000000f00 */
[----:B------:R-:W-:Y:S02]  /*19b10*/  IMAD.MOV.U32 R17, RZ, RZ, R25 ;  /* 0x000000ffff117224 */ /* 0x000fe400078e0019 */
[----:B------:R-:W-:Y:S04]  /*19b20*/  STL [R1+0x5f8], R20 ;  /* 0x0005f81401007387 */ /* 0x000fe80000100800 */
[----:B------:R2:W-:Y:S04]  /*19b30*/  STL [R1+0x5f4], R22 ;  /* 0x0005f41601007387 */ /* 0x0005e80000100800 */
[----:B-1----:R-:W3:Y:S04]  /*19b40*/  LDL.LU R25, [R1+0x67c] ;  /* 0x00067c0001197983 */ /* 0x002ee80000300800 */
[----:B------:R-:W3:Y:S04]  /*19b50*/  LDL.LU R24, [R1+0x680] ;  /* 0x0006800001187983 */ /* 0x000ee80000300800 */
[----:B------:R1:W-:Y:S02]  /*19b60*/  LDGSTS.E [R37+0xa00], [R16.64], P1 ;  /* 0x00a0000010257fae */ /* 0x0003e40008921846 */
[----:B-1----:R-:W-:-:S02]  /*19b70*/  IMAD.MOV.U32 R17, RZ, RZ, R22 ;  /* 0x000000ffff117224 */ /* 0x002fc400078e0016 */
[----:B------:R-:W-:Y:S01]  /*19b80*/  IMAD.MOV.U32 R16, RZ, RZ, R20 ;  /* 0x000000ffff107224 */ /* 0x000fe200078e0014 */
[----:B--2---:R-:W2:Y:S04]  /*19b90*/  LDL.LU R22, [R1+0x6b4] ;  /* 0x0006b40001167983 */ /* 0x004ea80000300800 */
[----:B------:R-:W2:Y:S01]  /*19ba0*/  LDL.LU R20, [R1+0x6b8] ;  /* 0x0006b80001147983 */ /* 0x000ea20000300800 */
[----:B------:R-:W-:Y:S02]  /*19bb0*/  ISETP.GT.AND P1, PT, R3, 0xa, PT ;  /* 0x0000000a0300780c */ /* 0x000fe40003f24270 */
[-C--:B------:R-:W-:Y:S01]  /*19bc0*/  IADD3 R38, P3, R38, R68.reuse, RZ ;  /* 0x0000004426267210 */ /* 0x080fe20007f7e0ff */
[----:B------:R1:W-:Y:S01]  /*19bd0*/  LDGSTS.E [R37+0x1800], [R16.64], P2 ;  /* 0x0180000010257fae */ /* 0x0003e20009121846 */
[----:B------:R-:W-:-:S02]  /*19be0*/  IADD3 R21, P4, R21, R68, RZ ;  /* 0x0000004415157210 */ /* 0x000fc40007f9e0ff */
[----:B-1----:R-:W-:-:S04]  /*19bf0*/  SEL R16, RZ, 0x4, !P1 ;  /* 0x00000004ff107807 */ /* 0x002fc80004800000 */
[----:B------:R-:W-:-:S04]  /*19c00*/  SEL R16, R16, RZ, !P0 ;  /* 0x000000ff10107207 */ /* 0x000fc80004000000 */
[----:B------:R-:W-:Y:S01]  /*19c10*/  ISETP.NE.U32.AND P1, PT, R16, RZ, PT ;  /* 0x000000ff1000720c */ /* 0x000fe20003f25070 */
[----:B------:R-:W-:Y:S01]  /*19c20*/  IMAD.MOV.U32 R16, RZ, RZ, R38 ;  /* 0x000000ffff107224 */ /* 0x000fe200078e0026 */
[----:B------:R-:W-:Y:S01]  /*19c30*/  STL [R1+0x600], R38 ;  /* 0x0006002601007387 */ /* 0x000fe20000100800 */
[----:B----4-:R-:W-:-:S05]  /*19c40*/  IMAD.X R39, R39, 0x1, R0, P3 ;  /* 0x0000000127277824 */ /* 0x010fca00018e0600 */
[----:B------:R-:W-:-:S05]  /*19c50*/  MOV R17, R39 ;  /* 0x0000002700117202 */ /* 0x000fca0000000f00 */
[----:B------:R1:W-:Y:S01]  /*19c60*/  LDGSTS.E [R37+0x1a00], [R16.64], P2 ;  /* 0x01a0000010257fae */ /* 0x0003e20009121846 */
[----:B------:R-:W-:Y:S01]  /*19c70*/  IMAD.X R26, R26, 0x1, R0, P4 ;  /* 0x000000011a1a7824 */ /* 0x000fe200020e0600 */
[----:B------:R-:W-:Y:S01]  /*19c80*/  ISETP.GT.AND P2, PT, R3, 0xe, PT ;  /* 0x0000000e0300780c */ /* 0x000fe20003f44270 */
[----:B-1----:R-:W-:Y:S02]  /*19c90*/  IMAD.MOV.U32 R16, RZ, RZ, R21 ;  /* 0x000000ffff107224 */ /* 0x002fe400078e0015 */
[----:B------:R-:W-:Y:S01]  /*19ca0*/  IMAD.MOV.U32 R17, RZ, RZ, R26 ;  /* 0x000000ffff117224 */ /* 0x000fe200078e001a */
[-C--:B---3--:R-:W-:Y:S01]  /*19cb0*/  IADD3 R23, P3, R23, R68.reuse, RZ ;  /* 0x0000004417177210 */ /* 0x088fe20007f7e0ff */
[----:B------:R-:W-:Y:S04]  /*19cc0*/  STL [R1+0x5fc], R39 ;  /* 0x0005fc2701007387 */ /* 0x000fe80000100800 */
[----:B------:R1:W-:Y:S01]  /*19cd0*/  LDGSTS.E [R37+0x2800], [R16.64], P1 ;  /* 0x0280000010257fae */ /* 0x0003e20008921846 */
[----:B------:R-:W-:Y:S01]  /*19ce0*/  IADD3 R19, P4, R19, R68, RZ ;  /* 0x0000004413137210 */ /* 0x000fe20007f9e0ff */
[----:B------:R-:W-:-:S02]  /*19cf0*/  IMAD.X R27, R27, 0x1, R0, P3 ;  /* 0x000000011b1b7824 */ /* 0x000fc400018e0600 */
[----:B------:R-:W-:Y:S04]  /*19d00*/  STL [R1+0x638], R21 ;  /* 0x0006381501007387 */ /* 0x000fe80000100800 */
[----:B------:R3:W-:Y:S01]  /*19d10*/  STL [R1+0x634], R26 ;  /* 0x0006341a01007387 */ /* 0x0007e20000100800 */
[----:B-1----:R-:W-:Y:S01]  /*19d20*/  SEL R16, RZ, 0x4, !P2 ;  /* 0x00000004ff107807 */ /* 0x002fe20005000000 */
[----:B------:R-:W-:-:S03]  /*19d30*/  IMAD.X R36, R36, 0x1, R0, P4 ;  /* 0x0000000124247824 */ /* 0x000fc600020e0600 */
[----:B------:R-:W-:Y:S01]  /*19d40*/  SEL R16, R16, RZ, !P0 ;  /* 0x000000ff10107207 */ /* 0x000fe20004000000 */
[----:B---3--:R-:W3:Y:S01]  /*19d50*/  LDL.LU R26, [R1+0x6c0] ;  /* 0x0006c000011a7983 */ /* 0x008ee20000300800 */
[----:B------:R-:W-:-:S03]  /*19d60*/  IMAD.MOV.U32 R17, RZ, RZ, R27 ;  /* 0x000000ffff117224 */ /* 0x000fc600078e001b */
        /* <DEDUP_REMOVED lines=10> */
[----:B------:R-:W-:Y:S01]  /*19e10*/  MOV R16, R19 ;  /* 0x0000001300107202 */ /* 0x000fe20000000f00 */
[----:B------:R-:W-:Y:S01]  /*19e20*/  IMAD.MOV.U32 R17, RZ, RZ, R36 ;  /* 0x000000ffff117224 */ /* 0x000fe200078e0024 */
[----:B------:R-:W-:Y:S01]  /*19e30*/  ISETP.GT.AND P1, PT, R3, 0x12, PT ;  /* 0x000000120300780c */ /* 0x000fe20003f24270 */
[----:B------:R-:W4:Y:S04]  /*19e40*/  LDL.LU R38, [R1+0x700] ;  /* 0x0007000001267983 */ /* 0x000f280000300800 */
[----:B------:R1:W-:Y:S04]  /*19e50*/  LDGSTS.E [R37+0x3800], [R16.64], P2 ;  /* 0x0380000010257fae */ /* 0x0003e80009121846 */
[----:B------:R-:W4:Y:S01]  /*19e60*/  LDL.LU R19, [R1+0x738] ;  /* 0x0007380001137983 */ /* 0x000f220000300800 */
[----:B-1----:R-:W-:-:S04]  /*19e70*/  SEL R16, RZ, 0x4, !P1 ;  /* 0x00000004ff107807 */ /* 0x002fc80004800000 */
[----:B------:R-:W-:-:S04]  /*19e80*/  SEL R16, R16, RZ, !P0 ;  /* 0x000000ff10107207 */ /* 0x000fc80004000000 */
[----:B------:R-:W-:Y:S02]  /*19e90*/  ISETP.NE.U32.AND P1, PT, R16, RZ, PT ;  /* 0x000000ff1000720c */ /* 0x000fe40003f25070 */
[----:B------:R-:W-:-:S05]  /*19ea0*/  IADD3 R24, P3, R24, R68, RZ ;  /* 0x0000004418187210 */ /* 0x000fca0007f7e0ff */
[----:B------:R-:W-:Y:S01]  /*19eb0*/  IMAD.X R25, R25, 0x1, R0, P3 ;  /* 0x0000000119197824 */ /* 0x000fe200018e0600 */
[----:B------:R1:W-:Y:S04]  /*19ec0*/  STL [R1+0x680], R24 ;  /* 0x0006801801007387 */ /* 0x0003e80000100800 */
[----:B------:R1:W-:Y:S01]  /*19ed0*/  STL [R1+0x67c], R25 ;  /* 0x00067c1901007387 */ /* 0x0003e20000100800 */
[----:B------:R-:W-:Y:S02]  /*19ee0*/  IMAD.MOV.U32 R16, RZ, RZ, R24 ;  /* 0x000000ffff107224 */ /* 0x000fe400078e0018 */
[----:B------:R-:W-:-:S05]  /*19ef0*/  IMAD.MOV.U32 R17, RZ, RZ, R25 ;  /* 0x000000ffff117224 */ /* 0x000fca00078e0019 */
[----:B------:R1:W-:Y:S01]  /*19f00*/  LDGSTS.E [R37+0x3a00], [R16.64], P2 ;  /* 0x03a0000010257fae */ /* 0x0003e20009121846 */
[----:B--2---:R-:W-:-:S05]  /*19f10*/  IADD3 R20, P4, R20, R68, RZ ;  /* 0x0000004414147210 */ /* 0x004fca0007f9e0ff */
[----:B------:R-:W-:Y:S01]  /*19f20*/  STL [R1+0x6b8], R20 ;  /* 0x0006b81401007387 */ /* 0x000fe20000100800 */
[----:B------:R-:W-:-:S03]  /*19f30*/  IMAD.X R22, R22, 0x1, R0, P4 ;  /* 0x0000000116167824 */ /* 0x000fc600020e0600 */
[----:B------:R-:W2:Y:S04]  /*19f40*/  LDL.LU R39, [R1+0x6fc] ;  /* 0x0006fc0001277983 */ /* 0x000ea80000300800 */
[----:B------:R1:W-:Y:S02]  /*19f50*/  STL [R1+0x6b4], R22 ;  /* 0x0006b41601007387 */ /* 0x0003e40000100800 */
[----:B-1----:R-:W-:Y:S02]  /*19f60*/  MOV R17, R22 ;  /* 0x0000001600117202 */ /* 0x002fe40000000f00 */
[----:B------:R-:W2:Y:S04]  /*19f70*/  LDL.LU R24, [R1+0x734] ;  /* 0x0007340001187983 */ /* 0x000ea80000300800 */
[----:B------:R-:W2:Y:S04]  /*19f80*/  LDL.LU R25, [R1+0x73c] ;  /* 0x00073c0001197983 */ /* 0x000ea80000300800 */
        /* <DEDUP_REMOVED lines=21> */
[----:B------:R1:W-:Y:S01]  /*1a0e0*/  LDGSTS.E [R37+0x4a00], [R16.64], P1 ;  /* 0x04a0000010257fae */ /* 0x0003e20008921846 */
[----:B------:R-:W-:Y:S01]  /*1a0f0*/  ISETP.GT.AND P1, PT, R3, 0x1a, PT ;  /* 0x0000001a0300780c */ /* 0x000fe20003f24270 */
[----:B-1----:R-:W-:-:S02]  /*1a100*/  IMAD.MOV.U32 R17, RZ, RZ, R23 ;  /* 0x000000ffff117224 */ /* 0x002fc400078e0017 */
[----:B------:R-:W-:Y:S01]  /*1a110*/  IMAD.MOV.U32 R16, RZ, RZ, R21 ;  /* 0x000000ffff107224 */ /* 0x000fe200078e0015 */
[----:B---3--:R-:W3:Y:S04]  /*1a120*/  LDL.LU R23, [R1+0x7b4] ;  /* 0x0007b40001177983 */ /* 0x008ee80000300800 */
[----:B------:R-:W3:Y:S01]  /*1a130*/  LDL.LU R21, [R1+0x7b8] ;  /* 0x0007b80001157983 */ /* 0x000ee20000300800 */
[----:B------:R-:W-:-:S03]  /*1a140*/  IADD3 R38, P3, R38, R68, RZ ;  /* 0x0000004426267210 */ /* 0x000fc60007f7e0ff */
[----:B------:R1:W-:Y:S01]  /*1a150*/  LDGSTS.E [R37+0x5800], [R16.64], P2 ;  /* 0x0580000010257fae */ /* 0x0003e20009121846 */
[----:B------:R-:W-:Y:S02]  /*1a160*/  IADD3 R19, P4, R19, R68, RZ ;  /* 0x0000004413137210 */ /* 0x000fe40007f9e0ff */
[----:B-1----:R-:W-:-:S04]  /*1a170*/  SEL R16, RZ, 0x4, !P1 ;  /* 0x00000004ff107807 */ /* 0x002fc80004800000 */
[----:B------:R-:W-:-:S04]  /*1a180*/  SEL R16, R16, RZ, !P0 ;  /* 0x000000ff10107207 */ /* 0x000fc80004000000 */
[----:B------:R-:W-:Y:S01]  /*1a190*/  ISETP.NE.U32.AND P1, PT, R16, RZ, PT ;  /* 0x000000ff1000720c */ /* 0x000fe20003f25070 */
[----:B------:R-:W-:Y:S01]  /*1a1a0*/  IMAD.MOV.U32 R16, RZ, RZ, R38 ;  /* 0x000000ffff107224 */ /* 0x000fe200078e0026 */
[----:B------:R-:W-:Y:S01]  /*1a1b0*/  STL [R1+0x700], R38 ;  /* 0x0007002601007387 */ /* 0x000fe20000100800 */
[----:B--2---:R-:W-:-:S05]  /*1a1c0*/  IADD3.X R39, R39, R0, RZ, P3, !PT ;  /* 0x0000000027277210 */ /* 0x004fca0001ffe4ff */
[----:B------:R-:W-:Y:S02]  /*1a1d0*/  IMAD.MOV.U32 R17, RZ, RZ, R39 ;  /* 0x000000ffff117224 */ /* 0x000fe400078e0027 */
[----:B------:R-:W-:-:S03]  /*1a1e0*/  IMAD.X R24, R24, 0x1, R0, P4 ;  /* 0x0000000118187824 */ /* 0x000fc600020e0600 */
[----:B------:R1:W-:Y:S01]  /*1a1f0*/  LDGSTS.E [R37+0x5a00], [R16.64], P2 ;  /* 0x05a0000010257fae */ /* 0x0003e20009121846 */
[----:B------:R-:W-:Y:S02]  /*1a200*/  ISETP.GT.AND P2, PT, R3, 0x1e, PT ;  /* 0x0000001e0300780c */ /* 0x000fe40003f44270 */
[-C--:B------:R-:W-:Y:S01]  /*1a210*/  IADD3 R22, P3, R22, R68.reuse, RZ ;  /* 0x0000004416167210 */ /* 0x080fe20007f7e0ff */
[----:B------:R-:W-:Y:S01]  /*1a220*/  STL [R1+0x6fc], R39 ;  /* 0x0006fc2701007387 */ /* 0x000fe20000100800 */
[----:B-1----:R-:W-:Y:S02]  /*1a230*/  IMAD.MOV.U32 R16, RZ, RZ, R19 ;  /* 0x000000ffff107224 */ /* 0x002fe400078e0013 */
[----:B------:R-:W-:Y:S01]  /*1a240*/  IMAD.MOV.U32 R17, RZ, RZ, R24 ;  /* 0x000000ffff117224 */ /* 0x000fe200078e0018 */
[----:B------:R-:W-:Y:S01]  /*1a250*/  STL [R1+0x738], R19 ;  /* 0x0007381301007387 */ /* 0x000fe20000100800 */
[----:B------:R-:W-:Y:S01]  /*1a260*/  IMAD.X R25, R25, 0x1, R0, P3 ;  /* 0x0000000119197824 */ /* 0x000fe200018e0600 */
[----:B------:R-:W-:-:S02]  /*1a270*/  IADD3 R20, P4, R20, R68, RZ ;  /* 0x0000004414147210 */ /* 0x000fc40007f9e0ff */
[----:B------:R1:W-:Y:S04]  /*1a280*/  STL [R1+0x734], R24 ;  /* 0x0007341801007387 */ /* 0x0003e80000100800 */
[----:B------:R2:W-:Y:S01]  /*1a290*/  LDGSTS.E [R37+0x6800], [R16.64], P1 ;  /* 0x0680000010257fae */ /* 0x0005e20008921846 */
[----:B------:R-:W-:-:S03]  /*1a2a0*/  IADD3.X R36, R36, R0, RZ, P4, !PT ;  /* 0x0000000024247210 */ /* 0x000fc600027fe4ff */
[----:B-1----:R-:W3:Y:S04]  /*1a2b0*/  LDL.LU R24, [R1+0x7c0] ;  /* 0x0007c00001187983 */ /* 0x002ee80000300800 */
[----:B------:R-:W3:Y:S01]  /*1a2c0*/  LDL.LU R19, [R1+0x7f8] ;  /* 0x0007f80001137983 */ /* 0x000ee20000300800 */
[----:B--2---:R-:W-:-:S03]  /*1a2d0*/  SEL R16, RZ, 0x4, !P2 ;  /* 0x00000004ff107807 */ /* 0x004fc60005000000 */
[----:B------:R-:W-:Y:S01]  /*1a2e0*/  STL [R1+0x740], R22 ;  /* 0x0007401601007387 */ /* 0x000fe20000100800 */
[----:B------:R-:W-:Y:S01]  /*1a2f0*/  IMAD.MOV.U32 R17, RZ, RZ, R25 ;  /* 0x000000ffff117224 */ /* 0x000fe200078e0019 */
[----:B------:R-:W-:Y:S02]  /*1a300*/  SEL R16, R16, RZ, !P0 ;  /* 0x000000ff10107207 */ /* 0x000fe40004000000 */
[----:B------:R1:W-:Y:S04]  /*1a310*/  STL [R1+0x73c], R25 ;  /* 0x00073c1901007387 */ /* 0x0003e80000100800 */
[----:B------:R2:W-:Y:S01]  /*1a320*/  STL [R1+0x778], R20 ;  /* 0x0007781401007387 */ /* 0x0005e20000100800 */
[----:B------:R-:W-:Y:S01]  /*1a330*/  ISETP.NE.U32.AND P2, PT, R16, RZ, PT ;  /* 0x000000ff1000720c */ /* 0x000fe20003f45070 */
[----:B------:R-:W-:-:S02]  /*1a340*/  IMAD.MOV.U32 R16, RZ, RZ, R22 ;  /* 0x000000ffff107224 */ /* 0x000fc400078e0016 */
[----:B-1----:R-:W3:Y:S04]  /*1a350*/  LDL.LU R25, [R1+0x7bc] ;  /* 0x0007bc0001197983 */ /* 0x002ee80000300800 */
[----:B------:R1:W-:Y:S04]  /*1a360*/  STL [R1+0x774], R36 ;  /* 0x0007742401007387 */ /* 0x0003e80000100800 */
[----:B------:R-:W3:Y:S04]  /*1a370*/  LDL.LU R22, [R1+0x7f4] ;  /* 0x0007f40001167983 */ /* 0x000ee80000300800 */
[----:B------:R1:W-:Y:S01]  /*1a380*/  LDGSTS.E [R37+0x6a00], [R16.64], P1 ;  /* 0x06a0000010257fae */ /* 0x0003e20008921846 */
[----:B------:R-:W-:-:S03]  /*1a390*/  ISETP.GT.AND P1, PT, R3, 0x22, PT ;  /* 0x000000220300780c */ /* 0x000fc60003f24270 */
[----:B------:R-:W3:Y:S01]  /*1a3a0*/  LDL.LU R38, [R1+0x800] ;  /* 0x0008000001267983 */ /* 0x000ee20000300800 */
[----:B-1----:R-:W-:Y:S02]  /*1a3b0*/  IMAD.MOV.U32 R16, RZ, RZ, R20 ;  /* 0x000000ffff107224 */ /* 0x002fe400078e0014 */
[----:B------:R-:W-:Y:S01]  /*1a3c0*/  IMAD.MOV.U32 R17, RZ, RZ, R36 ;  /* 0x000000ffff117224 */ /* 0x000fe200078e0024 */
[----:B--2---:R-:W2:Y:S04]  /*1a3d0*/  LDL.LU R20, [R1+0x838] ;  /* 0x0008380001147983 */ /* 0x004ea80000300800 */
[----:B------:R1:W-:Y:S02]  /*1a3e0*/  LDGSTS.E [R37+0x7800], [R16.64], P2 ;  /* 0x0780000010257fae */ /* 0x0003e40009121846 */
[----:B-1----:R-:W-:-:S04]  /*1a3f0*/  SEL R16, RZ, 0x4, !P1 ;  /* 0x00000004ff107807 */ /* 0x002fc80004800000 */
[----:B------:R-:W-:-:S04]  /*1a400*/  SEL R16, R16, RZ, !P0 ;  /* 0x000000ff10107207 */ /* 0x000fc80004000000 */
[----:B------:R-:W-:Y:S02]  /*1a410*/  ISETP.NE.U32.AND P1, PT, R16, RZ, PT ;  /* 0x000000ff1000720c */ /* 0x000fe40003f25070 */
[----:B----4-:R-:W-:-:S05]  /*1a420*/  IADD3 R26, P3, R26, R68, RZ ;  /* 0x000000441a1a7210 */ /* 0x010fca0007f7e0ff */
[----:B------:R-:W-:Y:S01]  /*1a430*/  IMAD.X R27, R27, 0x1, R0, P3 ;  /* 0x000000011b1b7824 */ /* 0x000fe200018e0600 */
[----:B------:R-:W-:Y:S04]  /*1a440*/  STL [R1+0x780], R26 ;  /* 0x0007801a01007387 */ /* 0x000fe80000100800 */
[----:B------:R1:W-:Y:S01]  /*1a450*/  STL [R1+0x77c], R27 ;  /* 0x00077c1b01007387 */ /* 0x0003e20000100800 */
[----:B------:R-:W-:Y:S01]  /*1a460*/  MOV R16, R26 ;  /* 0x0000001a00107202 */ /* 0x000fe20000000f00 */
[----:B------:R-:W-:-:S05]  /*1a470*/  IMAD.MOV.U32 R17, RZ, RZ, R27 ;  /* 0x000000ffff117224 */ /* 0x000fca00078e001b */
[----:B------:R4:W-:Y:S01]  /*1a480*/  LDGSTS.E [R37+0x7a00], [R16.64], P2 ;  /* 0x07a0000010257fae */ /* 0x0009e20009121846 */
[----:B---3--:R-:W-:-:S05]  /*1a490*/  IADD3 R21, P4, R21, R68, RZ ;  /* 0x0000004415157210 */ /* 0x008fca0007f9e0ff */
[----:B------:R-:W-:Y:S01]  /*1a4a0*/  STL [R1+0x7b8], R21 ;  /* 0x0007b81501007387 */ /* 0x000fe20000100800 */
[----:B------:R-:W-:-:S03]  /*1a4b0*/  IMAD.X R23, R23, 0x1, R0, P4 ;  /* 0x0000000117177824 */ /* 0x000fc600020e0600 */
[----:B------:R-:W3:Y:S04]  /*1a4c0*/  LDL.LU R39, [R1+0x7fc] ;  /* 0x0007fc0001277983 */ /* 0x000ee80000300800 */
[----:B------:R1:W-:Y:S04]  /*1a4d0*/  STL [R1+0x7b4], R23 ;  /* 0x0007b41701007387 */ /* 0x0003e80000100800 */
[----:B------:R-:W3:Y:S01]  /*1a4e0*/  LDL.LU R36, [R1+0x834] ;  /* 0x0008340001247983 */ /* 0x000ee20000300800 */
[----:B----4-:R-:W-:-:S03]  /*1a4f0*/  IMAD.MOV.U32 R17, RZ, RZ, R23 ;  /* 0x000000ffff117224 */ /* 0x010fc600078e0017 */
[----:B-1----:R-:W4:Y:S01]  /*1a500*/  LDL.LU R27, [R1+0x83c] ;  /* 0x00083c00011b7983 */ /* 0x002f220000300800 */
        /* <DEDUP_REMOVED lines=11> */
[----:B------:R-:W-:Y:S01]  /*1a5c0*/  IMAD.MOV.U32 R16, RZ, RZ, R24 ;  /* 0x000000ffff107224 */ /* 0x000fe200078e0018 */
[----:B------:R-:W-:Y:S01]  /*1a5d0*/  STL [R1+0x7c0], R24 ;  /* 0x0007c01801007387 */ /* 0x000fe20000100800 */
[----:B------:R-:W-:-:S05]  /*1a5e0*/  IMAD.X R25, R25, 0x1, R0, P3 ;  /* 0x0000000119197824 */ /* 0x000fca00018e0600 */
[----:B------:R-:W-:Y:S01]  /*1a5f0*/  MOV R17, R25 ;  /* 0x0000001900117202 */ /* 0x000fe20000000f00 */
[----:B------:R-:W-:Y:S01]  /*1a600*/  IMAD.X R22, R22, 0x1, R0, P4 ;  /* 0x0000000116167824 */ /* 0x000fe200020e0600 */
[----:B------:R1:W-:Y:S04]  /*1a610*/  STL [R1+0x7bc], R25 ;  /* 0x0007bc1901007387 */ /* 0x0003e80000100800 */
[----:B------:R-:W-:Y:S04]  /*1a620*/  STL [R1+0x7f8], R19 ;  /* 0x0007f81301007387 */ /* 0x000fe80000100800 */
[----:B------:R2:W-:Y:S04]  /*1a630*/  LDGSTS.E [R37+0x8a00], [R16.64], P1 ;  /* 0x08a0000010257fae */ /* 0x0005e80008921846 */
[----:B------:R2:W-:Y:S04]  /*1a640*/  STL [R1+0x7f4], R22 ;  /* 0x0007f41601007387 */ /* 0x0005e80000100800 */
[----:B-1----:R-:W4:Y:S01]  /*1a650*/  LDL.LU R25, [R1+0x87c] ;  /* 0x00087c0001197983 */ /* 0x002f220000300800 */
[----:B--2---:R-:W-:-:S03]  /*1a660*/  IMAD.MOV.U32 R17, RZ, RZ, R22 ;  /* 0x000000ffff117224 */ /* 0x004fc600078e0016 */
[----:B------:R-:W2:Y:S01]  /*1a670*/  LDL.LU R22, [R1+0x880] ;  /* 0x0008800001167983 */ /* 0x000ea20000300800 */
[----:B------:R-:W-:-:S03]  /*1a680*/  IMAD.MOV.U32 R16, RZ, RZ, R19 ;  /* 0x000000ffff107224 */ /* 0x000fc600078e0013 */
[----:B------:R-:W2:Y:S04]  /*1a690*/  LDL.LU R24, [R1+0x8b4] ;  /* 0x0008b40001187983 */ /* 0x000ea80000300800 */
        /* <DEDUP_REMOVED lines=9> */
[----:B------:R1:W-:Y:S01]  /*1a730*/  STL [R1+0x800], R38 ;  /* 0x0008002601007387 */ /* 0x0003e20000100800 */
[----:B---3--:R-:W-:-:S04]  /*1a740*/  IMAD.X R39, R39, 0x1, R0, P3 ;  /* 0x0000000127277824 */ /* 0x008fc800018e0600 */
[----:B------:R-:W-:Y:S02]  /*1a750*/  IMAD.MOV.U32 R17, RZ, RZ, R39 ;  /* 0x000000ffff117224 */ /* 0x000fe400078e0027 */
[----:B------:R-:W-:-:S03]  /*1a760*/  IMAD.X R36, R36, 0x1, R0, P4 ;  /* 0x0000000124247824 */ /* 0x000fc600020e0600 */
[----:B------:R3:W-:Y:S01]  /*1a770*/  LDGSTS.E [R37+0x9a00], [R16.64], P2 ;  /* 0x09a0000010257fae */ /* 0x0007e20009121846 */
[----:B------:R-:W-:Y:S02]  /*1a780*/  ISETP.GT.AND P2, PT, R3, 0x2e, PT ;  /* 0x0000002e0300780c */ /* 0x000fe40003f44270 */
[----:B----4-:R-:W-:Y:S02]  /*1a790*/  IADD3 R23, P3, R23, R68, RZ ;  /* 0x0000004417177210 */ /* 0x010fe40007f7e0ff */
[----:B---3--:R-:W-:Y:S01]  /*1a7a0*/  MOV R16, R20 ;  /* 0x0000001400107202 */ /* 0x008fe20000000f00 */
[----:B------:R-:W-:Y:S01]  /*1a7b0*/  IMAD.MOV.U32 R17, RZ, RZ, R36 ;  /* 0x000000ffff117224 */ /* 0x000fe200078e0024 */
[----:B------:R-:W-:Y:S01]  /*1a7c0*/  STL [R1+0x7fc], R39 ;  /* 0x0007fc2701007387 */ /* 0x000fe20000100800 */
[----:B------:R-:W-:Y:S01]  /*1a7d0*/  IADD3 R21, P4, R21, R68, RZ ;  /* 0x0000004415157210 */ /* 0x000fe20007f9e0ff */
[--C-:B------:R-:W-:Y:S02]  /*1a7e0*/  IMAD.X R27, R27, 0x1, R0.reuse, P3 ;  /* 0x000000011b1b7824 */ /* 0x100fe400018e0600 */
[----:B------:R3:W-:Y:S04]  /*1a7f0*/  LDGSTS.E [R37+0xa800], [R16.64], P1 ;  /* 0x0a80000010257fae */ /* 0x0007e80008921846 */
[----:B------:R4:W-:Y:S01]  /*1a800*/  STL [R1+0x838], R20 ;  /* 0x0008381401007387 */ /* 0x0009e20000100800 */
[----:B------:R-:W-:-:S03]  /*1a810*/  IMAD.X R26, R26, 0x1, R0, P4 ;  /* 0x000000011a1a7824 */ /* 0x000fc600020e0600 */
[----:B------:R-:W-:Y:S01]  /*1a820*/  STL [R1+0x834], R36 ;  /* 0x0008342401007387 */ /* 0x000fe20000100800 */
[----:B---3--:R-:W-:-:S03]  /*1a830*/  SEL R16, RZ, 0x4, !P2 ;  /* 0x00000004ff107807 */ /* 0x008fc60005000000 */
[----:B-1----:R-:W3:Y:S01]  /*1a840*/  LDL.LU R38, [R1+0x8c0] ;  /* 0x0008c00001267983 */ /* 0x002ee20000300800 */
[----:B------:R-:W-:-:S03]  /*1a850*/  SEL R16, R16, RZ, !P0 ;  /* 0x000000ff10107207 */ /* 0x000fc60004000000 */
[----:B----4-:R-:W4:Y:S04]  /*1a860*/  LDL.LU R20, [R1+0x8f8] ;  /* 0x0008f80001147983 */ /* 0x010f280000300800 */
[----:B------:R1:W-:Y:S01]  /*1a870*/  STL [R1+0x840], R23 ;  /* 0x0008401701007387 */ /* 0x0003e20000100800 */
[----:B------:R-:W-:-:S03]  /*1a880*/  ISETP.NE.U32.AND P2, PT, R16, RZ, PT ;  /* 0x000000ff1000720c */ /* 0x000fc60003f45070 */
[----:B------:R1:W-:Y:S01]  /*1a890*/  STL [R1+0x83c], R27 ;  /* 0x00083c1b01007387 */ /* 0x0003e20000100800 */
[----:B------:R-:W-:-:S03]  /*1a8a0*/  IMAD.MOV.U32 R16, RZ, RZ, R23 ;  /* 0x000000ffff107224 */ /* 0x000fc600078e0017 */
[----:B------:R1:W-:Y:S04]  /*1a8b0*/  STL [R1+0x878], R21 ;  /* 0x0008781501007387 */ /* 0x0003e80000100800 */
[----:B------:R-:W4:Y:S04]  /*1a8c0*/  LDL.LU R39, [R1+0x8bc] ;  /* 0x0008bc0001277983 */ /* 0x000f280000300800 */
[----:B------:R-:W-:Y:S04]  /*1a8d0*/  STL [R1+0x874], R26 ;  /* 0x0008741a01007387 */ /* 0x000fe80000100800 */
[----:B-1----:R-:W4:Y:S01]  /*1a8e0*/  LDL.LU R23, [R1+0x8f4] ;  /* 0x0008f40001177983 */ /* 0x002f220000300800 */
[----:B------:R-:W-:-:S03]  /*1a8f0*/  IMAD.MOV.U32 R17, RZ, RZ, R27 ;  /* 0x000000ffff117224 */ /* 0x000fc600078e001b */
[----:B------:R-:W4:Y:S04]  /*1a900*/  LDL.LU R27, [R1+0x900] ;  /* 0x00090000011b7983 */ /* 0x000f280000300800 */
[----:B------:R1:W-:Y:S01]  /*1a910*/  LDGSTS.E [R37+0xaa00], [R16.64], P1 ;  /* 0x0aa0000010257fae */ /* 0x0003e20008921846 */
[----:B------:R-:W-:Y:S01]  /*1a920*/  ISETP.GT.AND P1, PT, R3, 0x32, PT ;  /* 0x000000320300780c */ /* 0x000fe20003f24270 */
[----:B-1----:R-:W-:Y:S01]  /*1a930*/  IMAD.MOV.U32 R16, RZ, RZ, R21 ;  /* 0x000000ffff107224 */ /* 0x002fe200078e0015 */
[----:B------:R-:W-:Y:S01]  /*1a940*/  MOV R17, R26 ;  /* 0x0000001a00117202 */ /* 0x000fe20000000f00 */
[----:B------:R-:W4:Y:S04]  /*1a950*/  LDL.LU R21, [R1+0x938] ;  /* 0x0009380001157983 */ /* 0x000f280000300800 */
[----:B------:R1:W-:Y:S02]  /*1a960*/  LDGSTS.E [R37+0xb800], [R16.64], P2 ;  /* 0x0b80000010257fae */ /* 0x0003e40009121846 */
[----:B-1----:R-:W-:-:S04]  /*1a970*/  SEL R16, RZ, 0x4, !P1 ;  /* 0x00000004ff107807 */ /* 0x002fc80004800000 */
[----:B------:R-:W-:Y:S02]  /*1a980*/  SEL R16, R16, RZ, !P0 ;  /* 0x000000ff10107207 */ /* 0x000fe40004000000 */
[----:B--2---:R-:W-:-:S05]  /*1a990*/  IADD3 R22, P3, R22, R68, RZ ;  /* 0x0000004416167210 */ /* 0x004fca0007f7e0ff */
[----:B------:R-:W-:Y:S01]  /*1a9a0*/  IMAD.X R25, R25, 0x1, R0, P3 ;  /* 0x0000000119197824 */ /* 0x000fe200018e0600 */
[----:B------:R-:W-:Y:S01]  /*1a9b0*/  IADD3 R19, P4, R19, R68, RZ ;  /* 0x0000004413137210 */ /* 0x000fe20007f9e0ff */
[----:B------:R1:W-:Y:S01]  /*1a9c0*/  STL [R1+0x880], R22 ;  /* 0x0008801601007387 */ /* 0x0003e20000100800 */
[----:B------:R-:W-:-:S03]  /*1a9d0*/  ISETP.NE.U32.AND P1, PT, R16, RZ, PT ;  /* 0x000000ff1000720c */ /* 0x000fc60003f25070 */
[----:B------:R-:W-:Y:S01]  /*1a9e0*/  IMAD.X R24, R24, 0x1, R0, P4 ;  /* 0x0000000118187824 */ /* 0x000fe200020e0600 */
[----:B------:R2:W-:Y:S01]  /*1a9f0*/  STL [R1+0x87c], R25 ;  /* 0x00087c1901007387 */ /* 0x0005e20000100800 */
[----:B------:R-:W-:-:S03]  /*1aa00*/  IMAD.MOV.U32 R16, RZ, RZ, R22 ;  /* 0x000000ffff107224 */ /* 0x000fc600078e0016 */
[----:B------:R-:W-:Y:S01]  /*1aa10*/  STL [R1+0x8b8], R19 ;  /* 0x0008b81301007387 */ /* 0x000fe20000100800 */
[----:B------:R-:W-:-:S03]  /*1aa20*/  IMAD.MOV.U32 R17, RZ, RZ, R25 ;  /* 0x000000ffff117224 */ /* 0x000fc600078e0019 */
[----:B------:R-:W4:Y:S04]  /*1aa30*/  LDL.LU R36, [R1+0x8fc] ;  /* 0x0008fc0001247983 */ /* 0x000f280000300800 */
[----:B------:R2:W-:Y:S04]  /*1aa40*/  STL [R1+0x8b4], R24 ;  /* 0x0008b41801007387 */ /* 0x0005e80000100800 */
[----:B-1----:R-:W4:Y:S04]  /*1aa50*/  LDL.LU R22, [R1+0x934] ;  /* 0x0009340001167983 */ /* 0x002f280000300800 */
[----:B------:R-:W4:Y:S04]  /*1aa60*/  LDL.LU R26, [R1+0x93c] ;  /* 0x00093c00011a7983 */ /* 0x000f280000300800 */
[----:B--2---:R-:W2:Y:S04]  /*1aa70*/  LDL.LU R25, [R1+0x940] ;  /* 0x0009400001197983 */ /* 0x004ea80000300800 */
[----:B------:R1:W-:Y:S02]  /*1aa80*/  LDGSTS.E [R37+0xba00], [R16.64], P2 ;  /* 0x0ba0000010257fae */ /* 0x0003e40009121846 */
[----:B-1----:R-:W-:-:S02]  /*1aa90*/  IMAD.MOV.U32 R17, RZ, RZ, R24 ;  /* 0x000000ffff117224 */ /* 0x002fc400078e0018 */
[----:B------:R-:W-:Y:S01]  /*1aaa0*/  IMAD.MOV.U32 R16, RZ, RZ, R19 ;  /* 0x000000ffff107224 */ /* 0x000fe200078e0013 */
        /* <DEDUP_REMOVED lines=10> */
[----:B------:R-:W-:Y:S01]  /*1ab50*/  IMAD.MOV.U32 R16, RZ, RZ, R38 ;  /* 0x000000ffff107224 */ /* 0x000fe200078e0026 */
[----:B------:R-:W-:-:S05]  /*1ab60*/  IADD3.X R39, R39, R0, RZ, P3, !PT ;  /* 0x0000000027277210 */ /* 0x000fca0001ffe4ff */
[----:B------:R1:W-:Y:S01]  /*1ab70*/  STL [R1+0x8bc], R39 ;  /* 0x0008bc2701007387 */ /* 0x0003e20000100800 */
[----:B------:R-:W-:-:S03]  /*1ab80*/  IMAD.X R23, R23, 0x1, R0, P4 ;  /* 0x0000000117177824 */ /* 0x000fc600020e0600 */
[----:B------:R-:W-:Y:S01]  /*1ab90*/  STL [R1+0x8f8], R20 ;  /* 0x0008f81401007387 */ /* 0x000fe20000100800 */
[----:B------:R-:W-:-:S03]  /*1aba0*/  IMAD.MOV.U32 R17, RZ, RZ, R39 ;  /* 0x000000ffff117224 */ /* 0x000fc600078e0027 */
[----:B------:R3:W-:Y:S04]  /*1abb0*/  STL [R1+0x8f4], R23 ;  /* 0x0008f41701007387 */ /* 0x0007e80000100800 */
[----:B------:R-:W4:Y:S04]  /*1abc0*/  LDL.LU R69, [R1+0x97c] ;  /* 0x00097c0001457983 */ /* 0x000f280000300800 */
[----:B-1----:R-:W4:Y:S04]  /*1abd0*/  LDL.LU R39, [R1+0x980] ;  /* 0x0009800001277983 */ /* 0x002f280000300800 */
        /* <DEDUP_REMOVED lines=14> */
[----:B------:R-:W-:-:S04]  /*1acc0*/  IMAD.X R36, R36, 0x1, R0, P3 ;  /* 0x0000000124247824 */ /* 0x000fc800018e0600 */
[----:B------:R-:W-:Y:S01]  /*1acd0*/  IMAD.MOV.U32 R17, RZ, RZ, R36 ;  /* 0x000000ffff117224 */ /* 0x000fe200078e0024 */
[----:B------:R-:W-:Y:S01]  /*1ace0*/  IADD3.X R22, R22, R0, RZ, P4, !PT ;  /* 0x0000000016167210 */ /* 0x000fe200027fe4ff */
[----:B------:R-:W-:Y:S04]  /*1acf0*/  STL [R1+0x8fc], R36 ;  /* 0x0008fc2401007387 */ /* 0x000fe80000100800 */
[----:B------:R1:W-:Y:S01]  /*1ad00*/  LDGSTS.E [R37+0xda00], [R16.64], P2 ;  /* 0x0da0000010257fae */ /* 0x0003e20009121846 */
[----:B--2---:R-:W-:-:S03]  /*1ad10*/  IADD3 R25, P3, R25, R68, RZ ;  /* 0x0000004419197210 */ /* 0x004fc60007f7e0ff */
[----:B------:R2:W-:Y:S02]  /*1ad20*/  STL [R1+0x938], R21 ;  /* 0x0009381501007387 */ /* 0x0005e40000100800 */
[----:B------:R-:W-:Y:S02]  /*1ad30*/  IMAD.X R26, R26, 0x1, R0, P3 ;  /* 0x000000011a1a7824 */ /* 0x000fe400018e0600 */
[----:B------:R2:W-:Y:S01]  /*1ad40*/  STL [R1+0x934], R22 ;  /* 0x0009341601007387 */ /* 0x0005e20000100800 */
[----:B-1----:R-:W-:Y:S02]  /*1ad50*/  IMAD.MOV.U32 R16, RZ, RZ, R21 ;  /* 0x000000ffff107224 */ /* 0x002fe400078e0015 */
[----:B------:R-:W-:Y:S01]  /*1ad60*/  IMAD.MOV.U32 R17, RZ, RZ, R22 ;  /* 0x000000ffff117224 */ /* 0x000fe200078e0016 */
[----:B--2---:R-:W2:Y:S04]  /*1ad70*/  LDL.LU R21, [R1+0x5d0] ;  /* 0x0005d00001157983 */ /* 0x004ea80000300800 */
[----:B------:R-:W2:Y:S01]  /*1ad80*/  LDL.LU R22, [R1+0x608] ;  /* 0x0006080001167983 */ /* 0x000ea20000300800 */
[----:B------:R-:W-:-:S03]  /*1ad90*/  IADD3 R19, P4, R19, R68, RZ ;  /* 0x0000004413137210 */ /* 0x000fc60007f9e0ff */
[----:B------:R-:W-:Y:S02]  /*1ada0*/  STL [R1+0x940], R25 ;  /* 0x0009401901007387 */ /* 0x000fe40000100800 */
[----:B------:R-:W-:Y:S02]  /*1adb0*/  IMAD.X R24, R24, 0x1, R0, P4 ;  /* 0x0000000118187824 */ /* 0x000fe400020e0600 */
[----:B------:R1:W-:Y:S04]  /*1adc0*/  LDGSTS.E [R37+0xe800], [R16.64], P1 ;  /* 0x0e80000010257fae */ /* 0x0003e80008921846 */
[----:B------:R1:W-:Y:S04]  /*1add0*/  STL [R1+0x93c], R26 ;  /* 0x00093c1a01007387 */ /* 0x0003e80000100800 */
[----:B------:R1:W-:Y:S02]  /*1ade0*/  STL [R1+0x978], R19 ;  /* 0x0009781301007387 */ /* 0x0003e40000100800 */
[----:B-1----:R-:W-:-:S02]  /*1adf0*/  IMAD.MOV.U32 R17, RZ, RZ, R26 ;  /* 0x000000ffff117224 */ /* 0x002fc400078e001a */
[----:B------:R-:W2:Y:S04]  /*1ae00*/  LDL.LU R26, [R1+0x5cc] ;  /* 0x0005cc00011a7983 */ /* 0x000ea80000300800 */
[----:B------:R1:W-:Y:S04]  /*1ae10*/  STL [R1+0x974], R24 ;  /* 0x0009741801007387 */ /* 0x0003e80000100800 */
[----:B------:R-:W2:Y:S01]  /*1ae20*/  LDL.LU R36, [R1+0x604] ;  /* 0x0006040001247983 */ /* 0x000ea20000300800 */
[----:B------:R-:W-:-:S04]  /*1ae30*/  ISETP.GT.AND P2, PT, R3, 0x3e, PT ;  /* 0x0000003e0300780c */ /* 0x000fc80003f44270 */
[----:B------:R-:W-:-:S04]  /*1ae40*/  SEL R16, RZ, 0x4, !P2 ;  /* 0x00000004ff107807 */ /* 0x000fc80005000000 */
[----:B------:R-:W-:-:S04]  /*1ae50*/  SEL R16, R16, RZ, !P0 ;  /* 0x000000ff10107207 */ /* 0x000fc80004000000 */
[----:B------:R-:W-:Y:S02]  /*1ae60*/  ISETP.NE.U32.AND P2, PT, R16, RZ, PT ;  /* 0x000000ff1000720c */ /* 0x000fe40003f45070 */
[----:B------:R-:W-:Y:S02]  /*1ae70*/  MOV R16, R25 ;  /* 0x0000001900107202 */ /* 0x000fe40000000f00 */
[----:B------:R-:W2:Y:S04]  /*1ae80*/  LDL.LU R25, [R1+0x610] ;  /* 0x0006100001197983 */ /* 0x000ea80000300800 */
[----:B------:R1:W-:Y:S01]  /*1ae90*/  LDGSTS.E [R37+0xea00], [R16.64], P1 ;  /* 0x0ea0000010257fae */ /* 0x0003e20008921846 */
[----:B------:R-:W-:Y:S01]  /*1aea0*/  ISETP.GT.AND P1, PT, R3, 0x3, PT ;  /* 0x000000030300780c */ /* 0x000fe20003f24270 */
[----:B-1----:R-:W-:-:S02]  /*1aeb0*/  IMAD.MOV.U32 R16, RZ, RZ, R19 ;  /* 0x000000ffff107224 */ /* 0x002fc400078e0013 */
[----:B------:R-:W2:Y:S01]  /*1aec0*/  LDL.LU R19, [R1+0x648] ;  /* 0x0006480001137983 */ /* 0x000ea20000300800 */
[----:B------:R-:W-:-:S05]  /*1aed0*/  IMAD.MOV.U32 R17, RZ, RZ, R24 ;  /* 0x000000ffff117224 */ /* 0x000fca00078e0018 */
[----:B------:R1:W-:Y:S02]  /*1aee0*/  LDGSTS.E [R37+0xf800], [R16.64], P2 ;  /* 0x0f80000010257fae */ /* 0x0003e40009121846 */
[----:B-1----:R-:W-:-:S04]  /*1aef0*/  SEL R16, RZ, 0x4, !P1 ;  /* 0x00000004ff107807 */ /* 0x002fc80004800000 */
[----:B------:R-:W-:-:S04]  /*1af00*/  SEL R16, R16, RZ, !P0 ;  /* 0x000000ff10107207 */ /* 0x000fc80004000000 */
[----:B------:R-:W-:Y:S02]  /*1af10*/  ISETP.NE.U32.AND P1, PT, R16, RZ, PT ;  /* 0x000000ff1000720c */ /* 0x000fe40003f25070 */
[----:B------:R-:W-:Y:S02]  /*1af20*/  LOP3.LUT R38, R70, 0x60, RZ, 0x3c, !PT ;  /* 0x0000006046267812 */ /* 0x000fe400078e3cff */
[----:B----4-:R-:W-:-:S05]  /*1af30*/  IADD3 R39, P4, R39, R68, RZ ;  /* 0x0000004427277210 */ /* 0x010fca0007f9e0ff */
[----:B------:R-:W-:Y:S01]  /*1af40*/  IMAD.X R69, R69, 0x1, R0, P4 ;  /* 0x0000000145457824 */ /* 0x000fe200020e0600 */
[----:B------:R-:W-:Y:S04]  /*1af50*/  STL [R1+0x980], R39 ;  /* 0x0009802701007387 */ /* 0x000fe80000100800 */
[----:B------:R-:W-:Y:S01]  /*1af60*/  STL [R1+0x97c], R69 ;  /* 0x00097c4501007387 */ /* 0x000fe20000100800 */
[----:B---3--:R-:W-:-:S05]  /*1af70*/  IADD3 R20, P3, R20, R68, RZ ;  /* 0x0000004414147210 */ /* 0x008fca0007f7e0ff */
[----:B------:R-:W-:Y:S01]  /*1af80*/  STL [R1+0x5c8], R20 ;  /* 0x0005c81401007387 */ /* 0x000fe20000100800 */
[----:B------:R-:W-:-:S03]  /*1af90*/  IMAD.X R23, R23, 0x1, R0, P3 ;  /* 0x0000000117177824 */ /* 0x000fc600018e0600 */
[----:B------:R-:W3:Y:S04]  /*1afa0*/  LDL.LU R27, [R1+0x60c] ;  /* 0x00060c00011b7983 */ /* 0x000ee80000300800 */
[----:B------:R1:W-:Y:S04]  /*1afb0*/  STL [R1+0x5c4], R23 ;  /* 0x0005c41701007387 */ /* 0x0003e80000100800 */
[----:B------:R-:W4:Y:S01]  /*1afc0*/  LDL.LU R24, [R1+0x644] ;  /* 0x0006440001187983 */ /* 0x000f220000300800 */
[----:B------:R-:W-:Y:S01]  /*1afd0*/  IMAD.MOV.U32 R16, RZ, RZ, R39 ;  /* 0x000000ffff107224 */ /* 0x000fe200078e0027 */
[----:B------:R-:W-:-:S05]  /*1afe0*/  MOV R17, R69 ;  /* 0x0000004500117202 */ /* 0x000fca0000000f00 */
[----:B------:R1:W-:Y:S01]  /*1aff0*/  LDGSTS.E [R37+0xfa00], [R16.64], P2 ;  /* 0x0fa0000010257fae */ /* 0x0003e20009121846 */
[----:B------:R-:W-:Y:S01]  /*1b000*/  ISETP.GT.AND P2, PT, R3, 0x7, PT ;  /* 0x000000070300780c */ /* 0x000fe20003f44270 */
[----:B-1----:R-:W-:Y:S02]  /*1b010*/  IMAD.MOV.U32 R16, RZ, RZ, R20 ;  /* 0x000000ffff107224 */ /* 0x002fe400078e0014 */
[----:B------:R-:W-:Y:S02]  /*1b020*/  IMAD.MOV.U32 R17, RZ, RZ, R23 ;  /* 0x000000ffff117224 */ /* 0x000fe400078e0017 */
[----:B------:R-:W4:Y:S04]  /*1b030*/  LDL.LU R23, [R1+0x650] ;  /* 0x0006500001177983 */ /* 0x000f280000300800 */
[----:B------:R1:W-:Y:S04]  /*1b040*/  LDGSTS.E [R38+0xc00], [R16.64], P1 ;  /* 0x00c0000010267fae */ /* 0x0003e80008921846 */
[----:B------:R-:W4:Y:S01]  /*1b050*/  LDL.LU R20, [R1+0x688] ;  /* 0x0006880001147983 */ /* 0x000f220000300800 */
[----:B-1----:R-:W-:-:S04]  /*1b060*/  SEL R16, RZ, 0x4, !P2 ;  /* 0x00000004ff107807 */ /* 0x002fc80005000000 */
[----:B------:R-:W-:Y:S02]  /*1b070*/  SEL R16, R16, RZ, !P0 ;  /* 0x000000ff10107207 */ /* 0x000fe40004000000 */
[-C--:B--2---:R-:W-:Y:S02]  /*1b080*/  IADD3 R21, P3, R21, R68.reuse, RZ ;  /* 0x0000004415157210 */ /* 0x084fe40007f7e0ff */
[----:B------:R-:W-:-:S03]  /*1b090*/  IADD3 R22, P4, R22, R68, RZ ;  /* 0x0000004416167210 */ /* 0x000fc60007f9e0ff */
[----:B------:R-:W-:Y:S01]  /*1b0a0*/  STL [R1+0x5d0], R21 ;  /* 0x0005d01501007387 */ /* 0x000fe20000100800 */
[----:B------:R-:W-:Y:S01]  /*1b0b0*/  ISETP.NE.U32.AND P2, PT, R16, RZ, PT ;  /* 0x000000ff1000720c */ /* 0x000fe20003f45070 */
[----:B------:R-:W-:Y:S02]  /*1b0c0*/  IMAD.MOV.U32 R16, RZ, RZ, R21 ;  /* 0x000000ffff107224 */ /* 0x000fe400078e0015 */
[----:B------:R-:W-:-:S04]  /*1b0d0*/  IMAD.X R26, R26, 0x1, R0, P3 ;  /* 0x000000011a1a7824 */ /* 0x000fc800018e0600 */
[----:B------:R-:W-:Y:S01]  /*1b0e0*/  IMAD.MOV.U32 R17, RZ, RZ, R26 ;  /* 0x000000ffff117224 */ /* 0x000fe200078e001a */
[----:B------:R1:W-:Y:S01]  /*1b0f0*/  STL [R1+0x5cc], R26 ;  /* 0x0005cc1a01007387 */ /* 0x0003e20000100800 */
[----:B------:R-:W-:-:S03]  /*1b100*/  IMAD.X R36, R36, 0x1, R0, P4 ;  /* 0x0000000124247824 */ /* 0x000fc600020e0600 */
[----:B------:R2:W-:Y:S04]  /*1b110*/  STL [R1+0x608], R22 ;  /* 0x0006081601007387 */ /* 0x0005e80000100800 */
[----:B------:R1:W-:Y:S04]  /*1b120*/  LDGSTS.E [R38+0xe00], [R16.64], P1 ;  /* 0x00e0000010267fae */ /* 0x0003e80008921846 */
[----:B-1----:R-:W4:Y:S04]  /*1b130*/  LDL.LU R26, [R1+0x64c] ;  /* 0x00064c00011a7983 */ /* 0x002f280000300800 */
[----:B------:R-:W-:Y:S04]  /*1b140*/  STL [R1+0x604], R36 ;  /* 0x0006042401007387 */ /* 0x000fe80000100800 */
[----:B------:R-:W4:Y:S01]  /*1b150*/  LDL.LU R21, [R1+0x684] ;  /* 0x0006840001157983 */ /* 0x000f220000300800 */
[----:B------:R-:W-:Y:S01]  /*1b160*/  MOV R16, R22 ;  /* 0x0000001600107202 */ /* 0x000fe20000000f00 */
[----:B------:R-:W-:Y:S01]  /*1b170*/  IMAD.MOV.U32 R17, RZ, RZ, R36 ;  /* 0x000000ffff117224 */ /* 0x000fe200078e0024 */
[----:B------:R-:W-:Y:S01]  /*1b180*/  IADD3 R25, P3, R25, R68, RZ ;  /* 0x0000004419197210 */ /* 0x000fe20007f7e0ff */
[----:B------:R-:W4:Y:S01]  /*1b190*/  LDL.LU R37, [R1+0x690] ;  /* 0x0006900001257983 */ /* 0x000f220000300800 */
[----:B------:R-:W-:-:S03]  /*1b1a0*/  ISETP.GT.AND P1, PT, R3, 0xb, PT ;  /* 0x0000000b0300780c */ /* 0x000fc60003f24270 */
[----:B------:R1:W-:Y:S04]  /*1b1b0*/  LDGSTS.E [R38+0x1c00], [R16.64], P2 ;  /* 0x01c0000010267fae */ /* 0x0003e80009121846 */
[----:B--2---:R-:W2:Y:S01]  /*1b1c0*/  LDL.LU R22, [R1+0x6c8] ;  /* 0x0006c80001167983 */ /* 0x004ea20000300800 */
[----:B------:R-:W-:Y:S02]  /*1b1d0*/  IADD3 R19, P4, R19, R68, RZ ;  /* 0x0000004413137210 */ /* 0x000fe40007f9e0ff */
[----:B-1----:R-:W-:Y:S01]  /*1b1e0*/  SEL R16, RZ, 0x4, !P1 ;  /* 0x00000004ff107807 */ /* 0x002fe20004800000 */
[----:B------:R1:W-:Y:S03]  /*1b1f0*/  STL [R1+0x610], R25 ;  /* 0x0006101901007387 */ /* 0x0003e60000100800 */
[----:B------:R-:W-:-:S04]  /*1b200*/  SEL R16, R16, RZ, !P0 ;  /* 0x000000ff10107207 */ /* 0x000fc80004000000 */
[----:B------:R-:W-:Y:S01]  /*1b210*/  ISETP.NE.U32.AND P1, PT, R16, RZ, PT ;  /* 0x000000ff1000720c */ /* 0x000fe20003f25070 */
[----:B------:R-:W-:Y:S02]  /*1b220*/  IMAD.MOV.U32 R16, RZ, RZ, R25 ;  /* 0x000000ffff107224 */ /* 0x000fe400078e0019 */
[----:B---3--:R-:W-:-:S05]  /*1b230*/  IMAD.X R27, R27, 0x1, R0, P3 ;  /* 0x000000011b1b7824 */ /* 0x008fca00018e0600 */
[----:B------:R3:W-:Y:S04]  /*1b240*/  STL [R1+0x60c], R27 ;  /* 0x00060c1b01007387 */ /* 0x0007e80000100800 */
[----:B------:R-:W-:Y:S01]  /*1b250*/  STL [R1+0x648], R19 ;  /* 0x0006481301007387 */ /* 0x000fe20000100800 */
[----:B----4-:R-:W-:-:S03]  /*1b260*/  IMAD.X R24, R24, 0x1, R0, P4 ;  /* 0x0000000118187824 */ /* 0x010fc600020e0600 */
[----:B------:R-:W4:Y:S01]  /*1b270*/  LDL.LU R39, [R1+0x68c] ;  /* 0x00068c0001277983 */ /* 0x000f220000300800 */
[----:B------:R-:W-:-:S03]  /*1b280*/  IMAD.MOV.U32 R17, RZ, RZ, R27 ;  /* 0x000000ffff117224 */ /* 0x000fc600078e001b */
[----:B------:R3:W-:Y:S04]  /*1b290*/  STL [R1+0x644], R24 ;  /* 0x0006441801007387 */ /* 0x0007e80000100800 */
[----:B-1----:R-:W4:Y:S04]  /*1b2a0*/  LDL.LU R25, [R1+0x6c4] ;  /* 0x0006c40001197983 */ /* 0x002f280000300800 */
[----:B------:R1:W-:Y:S04]  /*1b2b0*/  LDGSTS.E [R38+0x1e00], [R16.64], P2 ;  /* 0x01e0000010267fae */ /* 0x0003e80009121846 */
[----:B---3--:R-:W3:Y:S01]  /*1b2c0*/  LDL.LU R27, [R1+0x6cc] ;  /* 0x0006cc00011b7983 */ /* 0x008ee20000300800 */
[----:B-1----:R-:W-:-:S03]  /*1b2d0*/  MOV R17, R24 ;  /* 0x0000001800117202 */ /* 0x002fc60000000f00 */
[----:B------:R-:W3:Y:S01]  /*1b2e0*/  LDL.LU R24, [R1+0x6d0] ;  /* 0x0006d00001187983 */ /* 0x000ee20000300800 */
[----:B------:R-:W-:-:S03]  /*1b2f0*/  IMAD.MOV.U32 R16, RZ, RZ, R19 ;  /* 0x000000ffff107224 */ /* 0x000fc600078e0013 */
[----:B------:R-:W3:Y:S04]  /*1b300*/  LDL.LU R36, [R1+0x704] ;  /* 0x0007040001247983 */ /* 0x000ee80000300800 */
[----:B------:R-:W3:Y:S01]  /*1b310*/  LDL.LU R19, [R1+0x708] ;  /* 0x0007080001137983 */ /* 0x000ee20000300800 */
[----:B------:R-:W-:Y:S02]  /*1b320*/  ISETP.GT.AND P2, PT, R3, 0xf, PT ;  /* 0x0000000f0300780c */ /* 0x000fe40003f44270 */
[-C--:B------:R-:W-:Y:S01]  /*1b330*/  IADD3 R23, P3, R23, R68.reuse, RZ ;  /* 0x0000004417177210 */ /* 0x080fe20007f7e0ff */
[----:B------:R1:W-:Y:S01]  /*1b340*/  LDGSTS.E [R38+0x2c00], [R16.64], P1 ;  /* 0x02c0000010267fae */ /* 0x0003e20008921846 */
[----:B------:R-:W-:-:S03]  /*1b350*/  IADD3 R20, P4, R20, R68, RZ ;  /* 0x0000004414147210 */ /* 0x000fc60007f9e0ff */
[----:B------:R-:W-:Y:S01]  /*1b360*/  STL [R1+0x650], R23 ;  /* 0x0006501701007387 */ /* 0x000fe20000100800 */
[----:B-1----:R-:W-:-:S04]  /*1b370*/  SEL R16, RZ, 0x4, !P2 ;  /* 0x00000004ff107807 */ /* 0x002fc80005000000 */
[----:B------:R-:W-:-:S04]  /*1b380*/  SEL R16, R16, RZ, !P0 ;  /* 0x000000ff10107207 */ /* 0x000fc80004000000 */
[----:B------:R-:W-:Y:S01]  /*1b390*/  ISETP.NE.U32.AND P2, PT, R16, RZ, PT ;  /* 0x000000ff1000720c */ /* 0x000fe20003f45070 */
[----:B------:R-:W-:Y:S02]  /*1b3a0*/  IMAD.MOV.U32 R16, RZ, RZ, R23 ;  /* 0x000000ffff107224 */ /* 0x000fe400078e0017 */
[----:B------:R-:W-:-:S05]  /*1b3b0*/  IMAD.X R26, R26, 0x1, R0, P3 ;  /* 0x000000011a1a7824 */ /* 0x000fca00018e0600 */
[----:B------:R1:W-:Y:S01]  /*1b3c0*/  STL [R1+0x64c], R26 ;  /* 0x00064c1a01007387 */ /* 0x0003e20000100800 */
[----:B------:R-:W-:-:S03]  /*1b3d0*/  IMAD.X R21, R21, 0x1, R0, P4 ;  /* 0x0000000115157824 */ /* 0x000fc600020e0600 */
[----:B------:R-:W-:Y:S01]  /*1b3e0*/  STL [R1+0x688], R20 ;  /* 0x0006881401007387 */ /* 0x000fe20000100800 */
[----:B------:R-:W-:-:S03]  /*1b3f0*/  IMAD.MOV.U32 R17, RZ, RZ, R26 ;  /* 0x000000ffff117224 */ /* 0x000fc600078e001a */
        /* <DEDUP_REMOVED lines=17> */
[----:B----4-:R-:W-:-:S05]  /*1b510*/  IADD3.X R39, R39, R0, RZ, P3, !PT ;  /* 0x0000000027277210 */ /* 0x010fca0001ffe4ff */
[----:B------:R-:W-:Y:S02]  /*1b520*/  IMAD.MOV.U32 R17, RZ, RZ, R39 ;  /* 0x000000ffff117224 */ /* 0x000fe400078e0027 */
[----:B------:R-:W-:-:S03]  /*1b530*/  IMAD.X R25, R25, 0x1, R0, P4 ;  /* 0x0000000119197824 */ /* 0x000fc600020e0600 */
[----:B------:R1:W-:Y:S01]  /*1b540*/  LDGSTS.E [R38+0x3e00], [R16.64], P2 ;  /* 0x03e0000010267fae */ /* 0x0003e20009121846 */
[----:B------:R-:W-:-:S03]  /*1b550*/  ISETP.GT.AND P2, PT, R3, 0x17, PT ;  /* 0x000000170300780c */ /* 0x000fc60003f44270 */
[----:B------:R-:W-:Y:S04]  /*1b560*/  STL [R1+0x68c], R39 ;  /* 0x00068c2701007387 */ /* 0x000fe80000100800 */
[----:B------:R-:W-:Y:S01]  /*1b570*/  STL [R1+0x6c8], R22 ;  /* 0x0006c81601007387 */ /* 0x000fe20000100800 */
[----:B-1----:R-:W-:Y:S02]  /*1b580*/  IMAD.MOV.U32 R16, RZ, RZ, R22 ;  /* 0x000000ffff107224 */ /* 0x002fe400078e0016 */
[----:B------:R-:W-:Y:S01]  /*1b590*/  IMAD.MOV.U32 R17, RZ, RZ, R25 ;  /* 0x000000ffff117224 */ /* 0x000fe200078e0019 */
[-C--:B---3--:R-:W-:Y:S01]  /*1b5a0*/  IADD3 R24, P3, R24, R68.reuse, RZ ;  /* 0x0000004418187210 */ /* 0x088fe20007f7e0ff */
[----:B------:R1:W-:Y:S04]  /*1b5b0*/  STL [R1+0x6c4], R25 ;  /* 0x0006c41901007387 */ /* 0x0003e80000100800 */
[----:B------:R-:W-:Y:S01]  /*1b5c0*/  IMAD.X R27, R27, 0x1, R0, P3 ;  /* 0x000000011b1b7824 */ /* 0x000fe200018e0600 */
[----:B------:R3:W-:Y:S01]  /*1b5d0*/  LDGSTS.E [R38+0x4c00], [R16.64], P1 ;  /* 0x04c0000010267fae */ /* 0x0007e20008921846 */
[----:B------:R-:W-:-:S03]  /*1b5e0*/  IADD3 R19, P4, R19, R68, RZ ;  /* 0x0000004413137210 */ /* 0x000fc60007f9e0ff */
[----:B-1----:R-:W4:Y:S01]  /*1b5f0*/  LDL.LU R25, [R1+0x750] ;  /* 0x0007500001197983 */ /* 0x002f220000300800 */
[----:B------:R-:W-:-:S03]  /*1b600*/  IADD3.X R36, R36, R0, RZ, P4, !PT ;  /* 0x0000000024247210 */ /* 0x000fc600027fe4ff */
[----:B------:R-:W4:Y:S01]  /*1b610*/  LDL.LU R22, [R1+0x788] ;  /* 0x0007880001167983 */ /* 0x000f220000300800 */
[----:B---3--:R-:W-:-:S03]  /*1b620*/  SEL R16, RZ, 0x4, !P2 ;  /* 0x00000004ff107807 */ /* 0x008fc60005000000 */
[----:B------:R-:W-:Y:S01]  /*1b630*/  STL [R1+0x6d0], R24 ;  /* 0x0006d01801007387 */ /* 0x000fe20000100800 */
[----:B------:R-:W-:Y:S01]  /*1b640*/  IMAD.MOV.U32 R17, RZ, RZ, R27 ;  /* 0x000000ffff117224 */ /* 0x000fe200078e001b */
[----:B------:R-:W-:Y:S02]  /*1b650*/  SEL R16, R16, RZ, !P0 ;  /* 0x000000ff10107207 */ /* 0x000fe40004000000 */
[----:B------:R1:W-:Y:S04]  /*1b660*/  STL [R1+0x6cc], R27 ;  /* 0x0006cc1b01007387 */ /* 0x0003e80000100800 */
[----:B------:R3:W-:Y:S01]  /*1b670*/  STL [R1+0x708], R19 ;  /* 0x0007081301007387 */ /* 0x0007e20000100800 */
[----:B------:R-:W-:Y:S01]  /*1b680*/  ISETP.NE.U32.AND P2, PT, R16, RZ, PT ;  /* 0x000000ff1000720c */ /* 0x000fe20003f45070 */
[----:B------:R-:W-:-:S02]  /*1b690*/  IMAD.MOV.U32 R16, RZ, RZ, R24 ;  /* 0x000000ffff107224 */ /* 0x000fc400078e0018 */
[----:B-1----:R-:W4:Y:S04]  /*1b6a0*/  LDL.LU R27, [R1+0x74c] ;  /* 0x00074c00011b7983 */ /* 0x002f280000300800 */
[----:B------:R-:W-:Y:S04]  /*1b6b0*/  STL [R1+0x704], R36 ;  /* 0x0007042401007387 */ /* 0x000fe80000100800 */
[----:B------:R-:W4:Y:S04]  /*1b6c0*/  LDL.LU R24, [R1+0x784] ;  /* 0x0007840001187983 */ /* 0x000f280000300800 */
[----:B------:R1:W-:Y:S01]  /*1b6d0*/  LDGSTS.E [R38+0x4e00], [R16.64], P1 ;  /* 0x04e0000010267fae */ /* 0x0003e20008921846 */
[----:B------:R-:W-:-:S03]  /*1b6e0*/  ISETP.GT.AND P1, PT, R3, 0x1b, PT ;  /* 0x0000001b0300780c */ /* 0x000fc60003f24270 */
[----:B------:R-:W4:Y:S01]  /*1b6f0*/  LDL.LU R37, [R1+0x790] ;  /* 0x0007900001257983 */ /* 0x000f220000300800 */
[----:B-1----:R-:W-:Y:S02]  /*1b700*/  IMAD.MOV.U32 R16, RZ, RZ, R19 ;  /* 0x000000ffff107224 */ /* 0x002fe400078e0013 */
[----:B------:R-:W-:Y:S01]  /*1b710*/  IMAD.MOV.U32 R17, RZ, RZ, R36 ;  /* 0x000000ffff117224 */ /* 0x000fe200078e0024 */
[----:B---3--:R-:W3:Y:S04]  /*1b720*/  LDL.LU R19, [R1+0x7c8] ;  /* 0x0007c80001137983 */ /* 0x008ee80000300800 */
[----:B------:R1:W-:Y:S02]  /*1b730*/  LDGSTS.E [R38+0x5c00], [R16.64], P2 ;  /* 0x05c0000010267fae */ /* 0x0003e40009121846 */
[----:B-1----:R-:W-:-:S02]  /*1b740*/  SEL R16, RZ, 0x4, !P1 ;  /* 0x00000004ff107807 */ /* 0x002fc40004800000 */
[----:B------:R-:W-:-:S05]  /*1b750*/  IADD3 R23, P3, R23, R68, RZ ;  /* 0x0000004417177210 */ /* 0x000fca0007f7e0ff */
[----:B------:R-:W-:Y:S01]  /*1b760*/  IMAD.X R26, R26, 0x1, R0, P3 ;  /* 0x000000011a1a7824 */ /* 0x000fe200018e0600 */
[----:B------:R1:W-:Y:S01]  /*1b770*/  STL [R1+0x710], R23 ;  /* 0x0007101701007387 */ /* 0x0003e20000100800 */
[----:B------:R-:W-:-:S03]  /*1b780*/  SEL R16, R16, RZ, !P0 ;  /* 0x000000ff10107207 */ /* 0x000fc60004000000 */
[----:B------:R1:W-:Y:S01]  /*1b790*/  STL [R1+0x70c], R26 ;  /* 0x00070c1a01007387 */ /* 0x0003e20000100800 */
[----:B------:R-:W-:Y:S01]  /*1b7a0*/  ISETP.NE.U32.AND P1, PT, R16, RZ, PT ;  /* 0x000000ff1000720c */ /* 0x000fe20003f25070 */
[----:B------:R-:W-:Y:S01]  /*1b7b0*/  IMAD.MOV.U32 R17, RZ, RZ, R26 ;  /* 0x000000ffff117224 */ /* 0x000fe200078e001a */
[----:B--2---:R-:W-:-:S05]  /*1b7c0*/  IADD3 R20, P4, R20, R68, RZ ;  /* 0x0000004414147210 */ /* 0x004fca0007f9e0ff */
[----:B------:R2:W-:Y:S01]  /*1b7d0*/  STL [R1+0x748], R20 ;  /* 0x0007481401007387 */ /* 0x0005e20000100800 */
[----:B------:R-:W-:-:S03]  /*1b7e0*/  IMAD.X R21, R21, 0x1, R0, P4 ;  /* 0x0000000115157824 */ /* 0x000fc600020e0600 */
[----:B------:R-:W3:Y:S01]  /*1b7f0*/  LDL.LU R39, [R1+0x78c] ;  /* 0x00078c0001277983 */ /* 0x000ee20000300800 */
[----:B------:R-:W-:-:S03]  /*1b800*/  MOV R16, R23 ;  /* 0x0000001700107202 */ /* 0x000fc60000000f00 */
[----:B------:R2:W-:Y:S04]  /*1b810*/  STL [R1+0x744], R21 ;  /* 0x0007441501007387 */ /* 0x0005e80000100800 */
[----:B-1----:R-:W3:Y:S04]  /*1b820*/  LDL.LU R23, [R1+0x7c4] ;  /* 0x0007c40001177983 */ /* 0x002ee80000300800 */
[----:B------:R1:W-:Y:S04]  /*1b830*/  LDGSTS.E [R38+0x5e00], [R16.64], P2 ;  /* 0x05e0000010267fae */ /* 0x0003e80009121846 */
[----:B------:R-:W3:Y:S01]  /*1b840*/  LDL.LU R26, [R1+0x7cc] ;  /* 0x0007cc00011a7983 */ /* 0x000ee20000300800 */
[----:B-1----:R-:W-:-:S03]  /*1b850*/  IMAD.MOV.U32 R16, RZ, RZ, R20 ;  /* 0x000000ffff107224 */ /* 0x002fc600078e0014 */
[----:B--2---:R-:W3:Y:S01]  /*1b860*/  LDL.LU R20, [R1+0x7d0] ;  /* 0x0007d00001147983 */ /* 0x004ee20000300800 */
        /* <DEDUP_REMOVED lines=8> */
[-C--:B----4-:R-:W-:Y:S02]  /*1b8f0*/  IADD3 R25, P3, R25, R68.reuse, RZ ;  /* 0x0000004419197210 */ /* 0x090fe40007f7e0ff */
[----:B------:R-:W-:-:S03]  /*1b900*/  IADD3 R22, P4, R22, R68, RZ ;  /* 0x0000004416167210 */ /* 0x000fc60007f9e0ff */
[----:B------:R-:W-:Y:S01]  /*1b910*/  IMAD.MOV.U32 R16, RZ, RZ, R25 ;  /* 0x000000ffff107224 */ /* 0x000fe200078e0019 */
[----:B------:R-:W-:Y:S01]  /*1b920*/  STL [R1+0x750], R25 ;  /* 0x0007501901007387 */ /* 0x000fe20000100800 */
[----:B------:R-:W-:-:S05]  /*1b930*/  IMAD.X R27, R27, 0x1, R0, P3 ;  /* 0x000000011b1b7824 */ /* 0x000fca00018e0600 */
[----:B------:R-:W-:Y:S01]  /*1b940*/  MOV R17, R27 ;  /* 0x0000001b00117202 */ /* 0x000fe20000000f00 */
[----:B------:R-:W-:Y:S01]  /*1b950*/  IMAD.X R24, R24, 0x1, R0, P4 ;  /* 0x0000000118187824 */ /* 0x000fe200020e0600 */
[----:B------:R1:W-:Y:S04]  /*1b960*/  STL [R1+0x74c], R27 ;  /* 0x00074c1b01007387 */ /* 0x0003e80000100800 */
[----:B------:R4:W-:Y:S04]  /*1b970*/  STL [R1+0x788], R22 ;  /* 0x0007881601007387 */ /* 0x0009e80000100800 */
[----:B------:R4:W-:Y:S04]  /*1b980*/  LDGSTS.E [R38+0x6e00], [R16.64], P1 ;  /* 0x06e0000010267fae */ /* 0x0009e80008921846 */
[----:B------:R4:W-:Y:S04]  /*1b990*/  STL [R1+0x784], R24 ;  /* 0x0007841801007387 */ /* 0x0009e80000100800 */
[----:B-1----:R-:W2:Y:S01]  /*1b9a0*/  LDL.LU R27, [R1+0x80c] ;  /* 0x00080c00011b7983 */ /* 0x002ea20000300800 */
[----:B----4-:R-:W-:-:S03]  /*1b9b0*/  IMAD.MOV.U32 R16, RZ, RZ, R22 ;  /* 0x000000ffff107224 */ /* 0x010fc600078e0016 */
[----:B------:R-:W4:Y:S01]  /*1b9c0*/  LDL.LU R22, [R1+0x810] ;  /* 0x0008100001167983 */ /* 0x000f220000300800 */
[----:B------:R-:W-:Y:S01]  /*1b9d0*/  IMAD.MOV.U32 R17, RZ, RZ, R24 ;  /* 0x000000ffff117224 */ /* 0x000fe200078e0018 */
[----:B------:R-:W-:Y:S02]  /*1b9e0*/  ISETP.GT.AND P1, PT, R3, 0x23, PT ;  /* 0x000000230300780c */ /* 0x000fe40003f24270 */
[----:B------:R-:W2:Y:S04]  /*1b9f0*/  LDL.LU R25, [R1+0x844] ;  /* 0x0008440001197983 */ /* 0x000ea80000300800 */
[----:B------:R-:W2:Y:S01]  /*1ba00*/  LDL.LU R24, [R1+0x848] ;  /* 0x0008480001187983 */ /* 0x000ea20000300800 */
[----:B------:R-:W-:-:S03]  /*1ba10*/  IADD3 R37, P3, R37, R68, RZ ;  /* 0x0000004425257210 */ /* 0x000fc60007f7e0ff */
[----:B------:R1:W-:Y:S01]  /*1ba20*/  LDGSTS.E [R38+0x7c00], [R16.64], P2 ;  /* 0x07c0000010267fae */ /* 0x0003e20009121846 */
[----:B---3--:R-:W-:Y:S02]  /*1ba30*/  IADD3 R19, P4, R19, R68, RZ ;  /* 0x0000004413137210 */ /* 0x008fe40007f9e0ff */
[----:B-1----:R-:W-:-:S04]  /*1ba40*/  SEL R16, RZ, 0x4, !P1 ;  /* 0x00000004ff107807 */ /* 0x002fc80004800000 */
[----:B------:R-:W-:-:S04]  /*1ba50*/  SEL R16, R16, RZ, !P0 ;  /* 0x000000ff10107207 */ /* 0x000fc80004000000 */
[----:B------:R-:W-:Y:S01]  /*1ba60*/  ISETP.NE.U32.AND P1, PT, R16, RZ, PT ;  /* 0x000000ff1000720c */ /* 0x000fe20003f25070 */
[----:B------:R-:W-:Y:S01]  /*1ba70*/  IMAD.MOV.U32 R16, RZ, RZ, R37 ;  /* 0x000000ffff107224 */ /* 0x000fe200078e0025 */
[----:B------:R-:W-:Y:S01]  /*1ba80*/  STL [R1+0x790], R37 ;  /* 0x0007902501007387 */ /* 0x000fe20000100800 */
[----:B------:R-:W-:-:S04]  /*1ba90*/  IMAD.X R39, R39, 0x1, R0, P3 ;  /* 0x0000000127277824 */ /* 0x000fc800018e0600 */
[----:B------:R-:W-:Y:S02]  /*1baa0*/  IMAD.MOV.U32 R17, RZ, RZ, R39 ;  /* 0x000000ffff117224 */ /* 0x000fe400078e0027 */
[----:B------:R-:W-:-:S03]  /*1bab0*/  IMAD.X R23, R23, 0x1, R0, P4 ;  /* 0x0000000117177824 */ /* 0x000fc600020e0600 */
[----:B------:R1:W-:Y:S01]  /*1bac0*/  LDGSTS.E [R38+0x7e00], [R16.64], P2 ;  /* 0x07e0000010267fae */ /* 0x0003e20009121846 */
[----:B------:R-:W-:-:S03]  /*1bad0*/  ISETP.GT.AND P2, PT, R3, 0x27, PT ;  /* 0x000000270300780c */ /* 0x000fc60003f44270 */
[----:B------:R-:W-:Y:S01]  /*1bae0*/  STL [R1+0x78c], R39 ;  /* 0x00078c2701007387 */ /* 0x000fe20000100800 */
[----:B-1----:R-:W-:Y:S01]  /*1baf0*/  MOV R16, R19 ;  /* 0x0000001300107202 */ /* 0x002fe20000000f00 */
[----:B------:R-:W-:Y:S01]  /*1bb00*/  IMAD.MOV.U32 R17, RZ, RZ, R23 ;  /* 0x000000ffff117224 */ /* 0x000fe200078e0017 */
[----:B------:R-:W-:-:S04]  /*1bb10*/  IADD3 R20, P3, R20, R68, RZ ;  /* 0x0000004414147210 */ /* 0x000fc80007f7e0ff */
[----:B------:R1:W-:Y:S04]  /*1bb20*/  LDGSTS.E [R38+0x8c00], [R16.64], P1 ;  /* 0x08c0000010267fae */ /* 0x0003e80008921846 */
[----:B------:R-:W-:Y:S01]  /*1bb30*/  STL [R1+0x7c8], R19 ;  /* 0x0007c81301007387 */ /* 0x000fe20000100800 */
[--C-:B------:R-:W-:Y:S01]  /*1bb40*/  IMAD.X R26, R26, 0x1, R0.reuse, P3 ;  /* 0x000000011a1a7824 */ /* 0x100fe200018e0600 */
[----:B------:R-:W-:Y:S02]  /*1bb50*/  IADD3 R21, P4, R21, R68, RZ ;  /* 0x0000004415157210 */ /* 0x000fe40007f9e0ff */
[----:B------:R3:W-:Y:S01]  /*1bb60*/  STL [R1+0x7c4], R23 ;  /* 0x0007c41701007387 */ /* 0x0007e20000100800 */
[----:B-1----:R-:W-:Y:S02]  /*1bb70*/  SEL R16, RZ, 0x4, !P2 ;  /* 0x00000004ff107807 */ /* 0x002fe40005000000 */
[----:B------:R-:W-:-:S02]  /*1bb80*/  IMAD.X R36, R36, 0x1, R0, P4 ;  /* 0x0000000124247824 */ /* 0x000fc400020e0600 */
[----:B------:R-:W-:Y:S01]  /*1bb90*/  SEL R16, R16, RZ, !P0 ;  /* 0x000000ff10107207 */ /* 0x000fe20004000000 */
[----:B---3--:R-:W3:Y:S01]  /*1bba0*/  LDL.LU R23, [R1+0x850] ;  /* 0x0008500001177983 */ /* 0x008ee20000300800 */
[----:B------:R-:W-:-:S03]  /*1bbb0*/  IMAD.MOV.U32 R17, RZ, RZ, R26 ;  /* 0x000000ffff117224 */ /* 0x000fc600078e001a */
        /* <DEDUP_REMOVED lines=8> */
[----:B------:R-:W-:Y:S04]  /*1bc40*/  STL [R1+0x804], R36 ;  /* 0x0008042401007387 */ /* 0x000fe80000100800 */
[----:B------:R-:W3:Y:S01]  /*1bc50*/  LDL.LU R20, [R1+0x884] ;  /* 0x0008840001147983 */ /* 0x000ee20000300800 */
[----:B------:R-:W-:Y:S01]  /*1bc60*/  IMAD.MOV.U32 R16, RZ, RZ, R21 ;  /* 0x000000ffff107224 */ /* 0x000fe200078e0015 */
[----:B------:R-:W-:-:S02]  /*1bc70*/  MOV R17, R36 ;  /* 0x0000002400117202 */ /* 0x000fc40000000f00 */
[----:B------:R-:W-:Y:S01]  /*1bc80*/  ISETP.GT.AND P1, PT, R3, 0x2b, PT ;  /* 0x0000002b0300780c */ /* 0x000fe20003f24270 */
[----:B------:R-:W3:Y:S04]  /*1bc90*/  LDL.LU R37, [R1+0x890] ;  /* 0x0008900001257983 */ /* 0x000ee80000300800 */
[----:B------:R1:W-:Y:S04]  /*1bca0*/  LDGSTS.E [R38+0x9c00], [R16.64], P2 ;  /* 0x09c0000010267fae */ /* 0x0003e80009121846 */
[----:B------:R-:W3:Y:S01]  /*1bcb0*/  LDL.LU R21, [R1+0x8c8] ;  /* 0x0008c80001157983 */ /* 0x000ee20000300800 */
[----:B-1----:R-:W-:-:S04]  /*1bcc0*/  SEL R16, RZ, 0x4, !P1 ;  /* 0x00000004ff107807 */ /* 0x002fc80004800000 */
[----:B------:R-:W-:-:S04]  /*1bcd0*/  SEL R16, R16, RZ, !P0 ;  /* 0x000000ff10107207 */ /* 0x000fc80004000000 */
[----:B------:R-:W-:Y:S02]  /*1bce0*/  ISETP.NE.U32.AND P1, PT, R16, RZ, PT ;  /* 0x000000ff1000720c */ /* 0x000fe40003f25070 */
[----:B----4-:R-:W-:-:S05]  /*1bcf0*/  IADD3 R22, P3, R22, R68, RZ ;  /* 0x0000004416167210 */ /* 0x010fca0007f7e0ff */
[--C-:B--2---:R-:W-:Y:S01]  /*1bd00*/  IMAD.X R27, R27, 0x1, R0.reuse, P3 ;  /* 0x000000011b1b7824 */ /* 0x104fe200018e0600 */
[----:B------:R-:W-:Y:S01]  /*1bd10*/  IADD3 R24, P4, R24, R68, RZ ;  /* 0x0000004418187210 */ /* 0x000fe20007f9e0ff */
[----:B------:R1:W-:Y:S04]  /*1bd20*/  STL [R1+0x810], R22 ;  /* 0x0008101601007387 */ /* 0x0003e80000100800 */
[----:B------:R2:W-:Y:S01]  /*1bd30*/  STL [R1+0x80c], R27 ;  /* 0x00080c1b01007387 */ /* 0x0005e20000100800 */
[----:B------:R-:W-:-:S03]  /*1bd40*/  IMAD.X R25, R25, 0x1, R0, P4 ;  /* 0x0000000119197824 */ /* 0x000fc600020e0600 */
[----:B------:R-:W-:Y:S04]  /*1bd50*/  STL [R1+0x848], R24 ;  /* 0x0008481801007387 */ /* 0x000fe80000100800 */
[----:B------:R-:W4:Y:S01]  /*1bd60*/  LDL.LU R39, [R1+0x88c] ;  /* 0x00088c0001277983 */ /* 0x000f220000300800 */
[----:B------:R-:W-:-:S03]  /*1bd70*/  IMAD.MOV.U32 R16, RZ, RZ, R22 ;  /* 0x000000ffff107224 */ /* 0x000fc600078e0016 */
[----:B------:R2:W-:Y:S04]  /*1bd80*/  STL [R1+0x844], R25 ;  /* 0x0008441901007387 */ /* 0x0005e80000100800 */
[----:B-1----:R-:W4:Y:S01]  /*1bd90*/  LDL.LU R22, [R1+0x8c4] ;  /* 0x0008c40001167983 */ /* 0x002f220000300800 */
[----:B------:R-:W-:-:S03]  /*1bda0*/  IMAD.MOV.U32 R17, RZ, RZ, R27 ;  /* 0x000000ffff117224 */ /* 0x000fc600078e001b */
[----:B------:R-:W4:Y:S04]  /*1bdb0*/  LDL.LU R36, [R1+0x8cc] ;  /* 0x0008cc0001247983 */ /* 0x000f280000300800 */
[----:B--2---:R-:W2:Y:S04]  /*1bdc0*/  LDL.LU R27, [R1+0x8d0] ;  /* 0x0008d000011b7983 */ /* 0x004ea80000300800 */
[----:B------:R1:W-:Y:S01]  /*1bdd0*/  LDGSTS.E [R38+0x9e00], [R16.64], P2 ;  /* 0x09e0000010267fae */ /* 0x0003e20009121846 */
[----:B------:R-:W-:Y:S01]  /*1bde0*/  ISETP.GT.AND P2, PT, R3, 0x2f, PT ;  /* 0x0000002f0300780c */ /* 0x000fe20003f44270 */
[----:B-1----:R-:W-:-:S02]  /*1bdf0*/  IMAD.MOV.U32 R17, RZ, RZ, R25 ;  /* 0x000000ffff117224 */ /* 0x002fc400078e0019 */
[----:B------:R-:W-:Y:S01]  /*1be00*/  IMAD.MOV.U32 R16, RZ, RZ, R24 ;  /* 0x000000ffff107224 */ /* 0x000fe200078e0018 */
[----:B------:R-:W2:Y:S04]  /*1be10*/  LDL.LU R25, [R1+0x904] ;  /* 0x0009040001197983 */ /* 0x000ea80000300800 */
[----:B------:R-:W2:Y:S04]  /*1be20*/  LDL.LU R24, [R1+0x908] ;  /* 0x0009080001187983 */ /* 0x000ea80000300800 */
[----:B------:R1:W-:Y:S02]  /*1be30*/  LDGSTS.E [R38+0xac00], [R16.64], P1 ;  /* 0x0ac0000010267fae */ /* 0x0003e40008921846 */
[----:B-1----:R-:W-:-:S04]  /*1be40*/  SEL R16, RZ, 0x4, !P2 ;  /* 0x00000004ff107807 */ /* 0x002fc80005000000 */
[----:B------:R-:W-:-:S04]  /*1be50*/  SEL R16, R16, RZ, !P0 ;  /* 0x000000ff10107207 */ /* 0x000fc80004000000 */
[----:B------:R-:W-:Y:S02]  /*1be60*/  ISETP.NE.U32.AND P2, PT, R16, RZ, PT ;  /* 0x000000ff1000720c */ /* 0x000fe40003f45070 */
[-C--:B---3--:R-:W-:Y:S02]  /*1be70*/  IADD3 R23, P3, R23, R68.reuse, RZ ;  /* 0x0000004417177210 */ /* 0x088fe40007f7e0ff */
[----:B------:R-:W-:-:S03]  /*1be80*/  IADD3 R19, P4, R19, R68, RZ ;  /* 0x0000004413137210 */ /* 0x000fc60007f9e0ff */
        /* <DEDUP_REMOVED lines=8> */
[----:B-1----:R-:W2:Y:S04]  /*1bf10*/  LDL.LU R26, [R1+0x90c] ;  /* 0x00090c00011a7983 */ /* 0x002ea80000300800 */
[----:B------:R-:W2:Y:S04]  /*1bf20*/  LDL.LU R23, [R1+0x910] ;  /* 0x0009100001177983 */ /* 0x000ea80000300800 */
[----:B------:R1:W-:Y:S02]  /*1bf30*/  LDGSTS.E [R38+0xae00], [R16.64], P1 ;  /* 0x0ae0000010267fae */ /* 0x0003e40008921846 */
[----:B-1----:R-:W-:-:S02]  /*1bf40*/  IMAD.MOV.U32 R17, RZ, RZ, R20 ;  /* 0x000000ffff117224 */ /* 0x002fc400078e0014 */
[----:B------:R-:W-:Y:S01]  /*1bf50*/  IMAD.MOV.U32 R16, RZ, RZ, R19 ;  /* 0x000000ffff107224 */ /* 0x000fe200078e0013 */
[----:B---3--:R-:W3:Y:S04]  /*1bf60*/  LDL.LU R20, [R1+0x944] ;  /* 0x0009440001147983 */ /* 0x008ee80000300800 */
[----:B------:R-:W3:Y:S01]  /*1bf70*/  LDL.LU R19, [R1+0x948] ;  /* 0x0009480001137983 */ /* 0x000ee20000300800 */
        /* <DEDUP_REMOVED lines=9> */
[----:B----4-:R-:W-:-:S04]  /*1c010*/  IMAD.X R39, R39, 0x1, R0, P3 ;  /* 0x0000000127277824 */ /* 0x010fc800018e0600 */
[----:B------:R-:W-:Y:S01]  /*1c020*/  IMAD.MOV.U32 R17, RZ, RZ, R39 ;  /* 0x000000ffff117224 */ /* 0x000fe200078e0027 */
[----:B------:R-:W-:-:S04]  /*1c030*/  IADD3.X R22, R22, R0, RZ, P4, !PT ;  /* 0x0000000016167210 */ /* 0x000fc800027fe4ff */
[----:B------:R1:W-:Y:S01]  /*1c040*/  LDGSTS.E [R38+0xbe00], [R16.64], P2 ;  /* 0x0be0000010267fae */ /* 0x0003e20009121846 */
[----:B------:R-:W-:-:S03]  /*1c050*/  ISETP.GT.AND P2, PT, R3, 0x37, PT ;  /* 0x000000370300780c */ /* 0x000fc60003f44270 */
[----:B------:R-:W-:Y:S01]  /*1c060*/  STL [R1+0x88c], R39 ;  /* 0x00088c2701007387 */ /* 0x000fe20000100800 */
[----:B-1----:R-:W-:Y:S02]  /*1c070*/  IMAD.MOV.U32 R16, RZ, RZ, R21 ;  /* 0x000000ffff107224 */ /* 0x002fe400078e0015 */
[----:B------:R-:W-:Y:S01]  /*1c080*/  IMAD.MOV.U32 R17, RZ, RZ, R22 ;  /* 0x000000ffff117224 */ /* 0x000fe200078e0016 */
[----:B------:R-:W-:Y:S01]  /*1c090*/  STL [R1+0x8c8], R21 ;  /* 0x0008c81501007387 */ /* 0x000fe20000100800 */
[----:B--2---:R-:W-:-:S03]  /*1c0a0*/  IADD3 R27, P3, R27, R68, RZ ;  /* 0x000000441b1b7210 */ /* 0x004fc60007f7e0ff */
[----:B------:R1:W-:Y:S04]  /*1c0b0*/  LDGSTS.E [R38+0xcc00], [R16.64], P1 ;  /* 0x0cc0000010267fae */ /* 0x0003e80008921846 */
[----:B------:R2:W-:Y:S01]  /*1c0c0*/  STL [R1+0x8c4], R22 ;  /* 0x0008c41601007387 */ /* 0x0005e20000100800 */
[----:B------:R-:W-:Y:S01]  /*1c0d0*/  IMAD.X R36, R36, 0x1, R0, P3 ;  /* 0x0000000124247824 */ /* 0x000fe200018e0600 */
[----:B-1----:R-:W-:Y:S02]  /*1c0e0*/  SEL R16, RZ, 0x4, !P2 ;  /* 0x00000004ff107807 */ /* 0x002fe40005000000 */
[----:B--2---:R-:W2:Y:S01]  /*1c0f0*/  LDL.LU R22, [R1+0x94c] ;  /* 0x00094c0001167983 */ /* 0x004ea20000300800 */
[----:B------:R-:W-:-:S03]  /*1c100*/  IADD3 R24, P4, R24, R68, RZ ;  /* 0x0000004418187210 */ /* 0x000fc60007f9e0ff */
[----:B------:R-:W4:Y:S01]  /*1c110*/  LDL.LU R21, [R1+0x950] ;  /* 0x0009500001157983 */ /* 0x000f220000300800 */
[----:B------:R-:W-:Y:S01]  /*1c120*/  SEL R16, R16, RZ, !P0 ;  /* 0x000000ff10107207 */ /* 0x000fe20004000000 */
[----:B------:R-:W-:-:S03]  /*1c130*/  IMAD.MOV.U32 R17, RZ, RZ, R36 ;  /* 0x000000ffff117224 */ /* 0x000fc600078e0024 */
[----:B------:R-:W-:Y:S01]  /*1c140*/  ISETP.NE.U32.AND P2, PT, R16, RZ, PT ;  /* 0x000000ff1000720c */ /* 0x000fe20003f45070 */
[----:B------:R-:W-:Y:S01]  /*1c150*/  IMAD.X R25, R25, 0x1, R0, P4 ;  /* 0x0000000119197824 */ /* 0x000fe200020e0600 */
[----:B------:R-:W-:Y:S01]  /*1c160*/  MOV R16, R27 ;  /* 0x0000001b00107202 */ /* 0x000fe20000000f00 */
[----:B------:R-:W-:Y:S04]  /*1c170*/  STL [R1+0x8d0], R27 ;  /* 0x0008d01b01007387 */ /* 0x000fe80000100800 */
[----:B------:R-:W-:Y:S04]  /*1c180*/  STL [R1+0x8cc], R36 ;  /* 0x0008cc2401007387 */ /* 0x000fe80000100800 */
[----:B------:R-:W-:Y:S04]  /*1c190*/  STL [R1+0x908], R24 ;  /* 0x0009081801007387 */ /* 0x000fe80000100800 */
[----:B------:R1:W-:Y:S04]  /*1c1a0*/  LDGSTS.E [R38+0xce00], [R16.64], P1 ;  /* 0x0ce0000010267fae */ /* 0x0003e80008921846 */
[----:B------:R1:W-:Y:S02]  /*1c1b0*/  STL [R1+0x904], R25 ;  /* 0x0009041901007387 */ /* 0x0003e40000100800 */
[----:B-1----:R-:W-:-:S02]  /*1c1c0*/  IMAD.MOV.U32 R17, RZ, RZ, R25 ;  /* 0x000000ffff117224 */ /* 0x002fc400078e0019 */
[----:B------:R-:W-:Y:S01]  /*1c1d0*/  IMAD.MOV.U32 R16, RZ, RZ, R24 ;  /* 0x000000ffff107224 */ /* 0x000fe200078e0018 */
[----:B------:R-:W2:Y:S04]  /*1c1e0*/  LDL.LU R25, [R1+0x984] ;  /* 0x0009840001197983 */ /* 0x000ea80000300800 */
[----:B------:R-:W2:Y:S01]  /*1c1f0*/  LDL.LU R24, [R1+0x988] ;  /* 0x0009880001187983 */ /* 0x000ea20000300800 */
[----:B------:R-:W-:-:S03]  /*1c200*/  ISETP.GT.AND P1, PT, R3, 0x3b, PT ;  /* 0x0000003b0300780c */ /* 0x000fc60003f24270 */
[----:B------:R1:W-:Y:S04]  /*1c210*/  LDGSTS.E [R38+0xdc00], [R16.64], P2 ;  /* 0x0dc0000010267fae */ /* 0x0003e80009121846 */
[----:B------:R-:W2:Y:S01]  /*1c220*/  LDL.LU R37, [R1+0x990] ;  /* 0x0009900001257983 */ /* 0x000ea20000300800 */
[----:B-1----:R-:W-:-:S04]  /*1c230*/  SEL R16, RZ, 0x4, !P1 ;  /* 0x00000004ff107807 */ /* 0x002fc80004800000 */
[----:B------:R-:W-:-:S04]  /*1c240*/  SEL R16, R16, RZ, !P0 ;  /* 0x000000ff10107207 */ /* 0x000fc80004000000 */
[----:B------:R-:W-:Y:S02]  /*1c250*/  ISETP.NE.U32.AND P1, PT, R16, RZ, PT ;  /* 0x000000ff1000720c */ /* 0x000fe40003f25070 */
[----:B------:R-:W-:-:S05]  /*1c260*/  IADD3 R23, P3, R23, R68, RZ ;  /* 0x0000004417177210 */ /* 0x000fca0007f7e0ff */
[----:B------:R-:W-:Y:S01]  /*1c270*/  IMAD.X R26, R26, 0x1, R0, P3 ;  /* 0x000000011a1a7824 */ /* 0x000fe200018e0600 */
[----:B------:R1:W-:Y:S04]  /*1c280*/  STL [R1+0x910], R23 ;  /* 0x0009101701007387 */ /* 0x0003e80000100800 */
[----:B------:R-:W-:Y:S01]  /*1c290*/  STL [R1+0x90c], R26 ;  /* 0x00090c1a01007387 */ /* 0x000fe20000100800 */
[----:B------:R-:W-:Y:S01]  /*1c2a0*/  IMAD.MOV.U32 R16, RZ, RZ, R23 ;  /* 0x000000ffff107224 */ /* 0x000fe200078e0017 */
[----:B------:R-:W-:-:S05]  /*1c2b0*/  MOV R17, R26 ;  /* 0x0000001a00117202 */ /* 0x000fca0000000f00 */
[----:B------:R1:W-:Y:S01]  /*1c2c0*/  LDGSTS.E [R38+0xde00], [R16.64], P2 ;  /* 0x0de0000010267fae */ /* 0x0003e20009121846 */
[----:B---3--:R-:W-:-:S05]  /*1c2d0*/  IADD3 R19, P4, R19, R68, RZ ;  /* 0x0000004413137210 */ /* 0x008fca0007f9e0ff */
[----:B------:R3:W-:Y:S04]  /*1c2e0*/  STL [R1+0x948], R19 ;  /* 0x0009481301007387 */ /* 0x0007e80000100800 */
[----:B------:R-:W2:Y:S01]  /*1c2f0*/  LDL.LU R39, [R1+0x98c] ;  /* 0x00098c0001277983 */ /* 0x000ea20000300800 */
[----:B------:R-:W-:Y:S02]  /*1c300*/  IMAD.X R20, R20, 0x1, R0, P4 ;  /* 0x0000000114147824 */ /* 0x000fe400020e0600 */
[----:B-1----:R-:W-:-:S03]  /*1c310*/  IMAD.MOV.U32 R16, RZ, RZ, R19 ;  /* 0x000000ffff107224 */ /* 0x002fc600078e0013 */
[----:B------:R1:W-:Y:S01]  /*1c320*/  STL [R1+0x944], R20 ;  /* 0x0009441401007387 */ /* 0x0003e20000100800 */
[----:B------:R-:W-:-:S03]  /*1c330*/  IMAD.MOV.U32 R17, RZ, RZ, R20 ;  /* 0x000000ffff117224 */ /* 0x000fc600078e0014 */
[----:B------:R-:W2:Y:S04]  /*1c340*/  LDL.LU R23, [R1+0x398] ;  /* 0x0003980001177983 */ /* 0x000ea80000300800 */
[----:B---3--:R-:W2:Y:S04]  /*1c350*/  LDL.LU R19, [R1+0x39c] ;  /* 0x00039c0001137983 */ /* 0x008ea80000300800 */
[----:B------:R-:W2:Y:S04]  /*1c360*/  LDL.LU R36, [R1+0x3c4] ;  /* 0x0003c40001247983 */ /* 0x000ea80000300800 */
[----:B-1----:R-:W2:Y:S04]  /*1c370*/  LDL.LU R20, [R1+0x3c8] ;  /* 0x0003c80001147983 */ /* 0x002ea80000300800 */
[----:B------:R-:W1:Y:S01]  /*1c380*/  S2R R69, SR_TID.X ;  /* 0x0000000000457919 */ /* 0x000e620000002100 */
[----:B------:R-:W-:-:S03]  /*1c390*/  ISETP.GT.AND P2, PT, R3, 0x3f, PT ;  /* 0x0000003f0300780c */ /* 0x000fc60003f44270 */
[----:B------:R1:W-:Y:S02]  /*1c3a0*/  LDGSTS.E [R38+0xec00], [R16.64], P1 ;  /* 0x0ec0000010267fae */ /* 0x0003e40008921846 */
[----:B-1----:R-:W-:-:S04]  /*1c3b0*/  SEL R16, RZ, 0x4, !P2 ;  /* 0x00000004ff107807 */ /* 0x002fc80005000000 */
[----:B------:R-:W-:-:S04]  /*1c3c0*/  SEL R16, R16, RZ, !P0 ;  /* 0x000000ff10107207 */ /* 0x000fc80004000000 */
[----:B------:R-:W-:Y:S02]  /*1c3d0*/  ISETP.NE.U32.AND P2, PT, R16, RZ, PT ;  /* 0x000000ff1000720c */ /* 0x000fe40003f45070 */
[----:B----4-:R-:W-:-:S05]  /*1c3e0*/  IADD3 R21, P3, R21, R68, RZ ;  /* 0x0000004415157210 */ /* 0x010fca0007f7e0ff */
[----:B--2---:R-:W-:Y:S02]  /*1c3f0*/  IMAD.X R22, R22, 0x1, R0, P3 ;  /* 0x0000000116167824 */ /* 0x004fe400018e0600 */
[----:B------:R-:W-:Y:S02]  /*1c400*/  IMAD.MOV.U32 R16, RZ, RZ, R21 ;  /* 0x000000ffff107224 */ /* 0x000fe400078e0015 */
[----:B------:R-:W-:Y:S01]  /*1c410*/  IMAD.MOV.U32 R17, RZ, RZ, R22 ;  /* 0x000000ffff117224 */ /* 0x000fe200078e0016 */
[----:B------:R1:W-:Y:S04]  /*1c420*/  STL [R1+0x950], R21 ;  /* 0x0009501501007387 */ /* 0x0003e80000100800 */
[----:B------:R2:W-:Y:S04]  /*1c430*/  LDGSTS.E [R38+0xee00], [R16.64], P1 ;  /* 0x0ee0000010267fae */ /* 0x0005e80008921846 */
[----:B------:R4:W-:Y:S04]  /*1c440*/  STL [R1+0x94c], R22 ;  /* 0x00094c1601007387 */ /* 0x0009e80000100800 */
[----:B-1----:R-:W3:Y:S04]  /*1c450*/  LDL.LU R21, [R1+0x3e8] ;  /* 0x0003e80001157983 */ /* 0x002ee80000300800 */
[----:B------:R-:W3:Y:S01]  /*1c460*/  LDL.LU R26, [R1+0x408] ;  /* 0x00040800011a7983 */ /* 0x000ee20000300800 */
[----:B----4-:R-:W-:-:S02]  /*1c470*/  LOP3.LUT R22, R69, 0x3f, RZ, 0xc0, !PT ;  /* 0x0000003f45167812 */ /* 0x010fc400078ec0ff */
[----:B------:R-:W-:-:S05]  /*1c480*/  IADD3 R24, P1, R24, R68, RZ ;  /* 0x0000004418187210 */ /* 0x000fca0007f3e0ff */
[----:B------:R-:W-:Y:S01]  /*1c490*/  IMAD.X R25, R25, 0x1, R0, P1 ;  /* 0x0000000119197824 */ /* 0x000fe200008e0600 */
[----:B------:R-:W-:Y:S02]  /*1c4a0*/  ISETP.GE.AND P1, PT, R22, R3, PT ;  /* 0x000000031600720c */ /* 0x000fe40003f26270 */
[----:B------:R-:W4:Y:S01]  /*1c4b0*/  LDL.LU R22, [R1+0x3e4] ;  /* 0x0003e40001167983 */ /* 0x000f220000300800 */
[----:B------:R-:W-:-:S03]  /*1c4c0*/  IADD3 R37, P3, R37, R68, RZ ;  /* 0x0000004425257210 */ /* 0x000fc60007f7e0ff */
[----:B------:R1:W-:Y:S04]  /*1c4d0*/  STL [R1+0x988], R24 ;  /* 0x0009881801007387 */ /* 0x0003e80000100800 */
[----:B------:R2:W-:Y:S04]  /*1c4e0*/  STL [R1+0x984], R25 ;  /* 0x0009841901007387 */ /* 0x0005e80000100800 */
[----:B------:R-:W4:Y:S01]  /*1c4f0*/  LDL.LU R27, [R1+0x404] ;  /* 0x00040400011b7983 */ /* 0x000f220000300800 */
[----:B--2---:R-:W-:Y:S01]  /*1c500*/  MOV R16, R24 ;  /* 0x0000001800107202 */ /* 0x004fe20000000f00 */
[----:B------:R-:W-:Y:S01]  /*1c510*/  IMAD.MOV.U32 R17, RZ, RZ, R25 ;  /* 0x000000ffff117224 */ /* 0x000fe200078e0019 */
[----:B------:R-:W-:Y:S01]  /*1c520*/  SEL R3, RZ, 0x4, P1 ;  /* 0x00000004ff037807 */ /* 0x000fe20000800000 */
[----:B-1----:R-:W2:Y:S03]  /*1c530*/  LDL.LU R24, [R1+0x428] ;  /* 0x0004280001187983 */ /* 0x002ea60000300800 */
[----:B------:R-:W-:Y:S01]  /*1c540*/  SEL R3, R3, RZ, !P0 ;  /* 0x000000ff03037207 */ /* 0x000fe20004000000 */
[----:B------:R-:W2:Y:S04]  /*1c550*/  LDL.LU R25, [R1+0x448] ;  /* 0x0004480001197983 */ /* 0x000ea80000300800 */
[----:B------:R1:W-:Y:S04]  /*1c560*/  LDGSTS.E [R38+0xfc00], [R16.64], P2 ;  /* 0x0fc0000010267fae */ /* 0x0003e80009121846 */
[----:B------:R1:W-:Y:S01]  /*1c570*/  STL [R1+0x990], R37 ;  /* 0x0009902501007387 */ /* 0x0003e20000100800 */
[----:B------:R-:W-:Y:S01]  /*1c580*/  ISETP.NE.U32.AND P0, PT, R3, RZ, PT ;  /* 0x000000ff0300720c */ /* 0x000fe20003f05070 */
[----:B-1----:R-:W-:-:S02]  /*1c590*/  IMAD.MOV.U32 R16, RZ, RZ, R37 ;  /* 0x000000ffff107224 */ /* 0x002fc400078e0025 */
[----:B------:R-:W-:-:S05]  /*1c5a0*/  IMAD.X R39, R39, 0x1, R0, P3 ;  /* 0x0000000127277824 */ /* 0x000fca00018e0600 */
[----:B------:R-:W-:Y:S01]  /*1c5b0*/  STL [R1+0x98c], R39 ;  /* 0x00098c2701007387 */ /* 0x000fe20000100800 */
[----:B------:R-:W-:-:S03]  /*1c5c0*/  IMAD.MOV.U32 R17, RZ, RZ, R39 ;  /* 0x000000ffff117224 */ /* 0x000fc600078e0027 */
[----:B------:R-:W2:Y:S04]  /*1c5d0*/  LDL.LU R37, [R1+0x424] ;  /* 0x0004240001257983 */ /* 0x000ea80000300800 */
[----:B------:R-:W2:Y:S01]  /*1c5e0*/  LDL.LU R3, [R1+0x444] ;  /* 0x0004440001037983 */ /* 0x000ea20000300800 */
[----:B------:R-:W-:-:S03]  /*1c5f0*/  IADD3 R19, P1, R19, UR8, RZ ;  /* 0x0000000813137c10 */ /* 0x000fc6000ff3e0ff */
[----:B------:R1:W-:Y:S01]  /*1c600*/  LDGSTS.E [R38+0xfe00], [R16.64], P2 ;  /* 0x0fe0000010267fae */ /* 0x0003e20009121846 */
[----:B------:R-:W-:-:S03]  /*1c610*/  IADD3.X R23, R23, UR5, RZ, P1, !PT ;  /* 0x0000000517177c10 */ /* 0x000fc60008ffe4ff */
[----:B------:R-:W-:Y:S01]  /*1c620*/  STL [R1+0x39c], R19 ;  /* 0x00039c1301007387 */ /* 0x000fe20000100800 */
[----:B------:R-:W-:-:S03]  /*1c630*/  IADD3 R20, P2, R20, UR8, RZ ;  /* 0x0000000814147c10 */ /* 0x000fc6000ff5e0ff */
[----:B------:R-:W0:Y:S01]  /*1c640*/  LDGDEPBAR ;  /* 0x00000000000079af */ /* 0x000e220000000000 */
[----:B------:R-:W-:-:S03]  /*1c650*/  IADD3.X R36, R36, UR5, RZ, P2, !PT ;  /* 0x0000000524247c10 */ /* 0x000fc600097fe4ff */
[----:B------:R1:W-:Y:S02]  /*1c660*/  STL [R1+0x398], R23 ;  /* 0x0003981701007387 */ /* 0x0003e40000100800 */
[----:B-1----:R-:W-:Y:S02]  /*1c670*/  IMAD.MOV.U32 R16, RZ, RZ, R19 ;  /* 0x000000ffff107224 */ /* 0x002fe400078e0013 */
[----:B------:R-:W-:Y:S01]  /*1c680*/  IMAD.MOV.U32 R17, RZ, RZ, R23 ;  /* 0x000000ffff117224 */ /* 0x000fe200078e0017 */
[----:B------:R-:W-:Y:S04]  /*1c690*/  STL [R1+0x3c8], R20 ;  /* 0x0003c81401007387 */ /* 0x000fe80000100800 */
[----:B------:R1:W-:Y:S04]  /*1c6a0*/  STL [R1+0x3c4], R36 ;  /* 0x0003c42401007387 */ /* 0x0003e80000100800 */
[----:B------:R-:W2:Y:S04]  /*1c6b0*/  LDL.LU R23, [R1+0x468] ;  /* 0x0004680001177983 */ /* 0x000ea80000300800 */
[----:B------:R1:W-:Y:S04]  /*1c6c0*/  LDGSTS.E [R252+0x10000], [R16.64], P0 ;  /* 0x1000000010fc7fae */ /* 0x0003e80008121846 */
[----:B------:R-:W2:Y:S01]  /*1c6d0*/  LDL.LU R19, [R1+0x488] ;  /* 0x0004880001137983 */ /* 0x000ea20000300800 */
[----:B-1----:R-:W-:-:S03]  /*1c6e0*/  IMAD.MOV.U32 R17, RZ, RZ, R36 ;  /* 0x000000ffff117224 */ /* 0x002fc600078e0024 */
[----:B------:R-:W2:Y:S01]  /*1c6f0*/  LDL.LU R36, [R1+0x464] ;  /* 0x0004640001247983 */ /* 0x000ea20000300800 */
[----:B------:R-:W-:-:S03]  /*1c700*/  MOV R16, R20 ;  /* 0x0000001400107202 */ /* 0x000fc60000000f00 */
[----:B------:R-:W2:Y:S04]  /*1c710*/  LDL.LU R20, [R1+0x484] ;  /* 0x0004840001147983 */ /* 0x000ea80000300800 */
[----:B------:R1:W-:Y:S01]  /*1c720*/  LDGSTS.E [R252+0x10800], [R16.64], P0 ;  /* 0x1080000010fc7fae */ /* 0x0003e20008121846 */
[----:B---3--:R-:W-:Y:S02]  /*1c730*/  IADD3 R21, P1, R21, UR8, RZ ;  /* 0x0000000815157c10 */ /* 0x008fe4000ff3e0ff */
[----:B------:R-:W-:-:S03]  /*1c740*/  IADD3 R26, P2, R26, UR8, RZ ;  /* 0x000000081a1a7c10 */ /* 0x000fc6000ff5e0ff */
[----:B------:R3:W-:Y:S01]  /*1c750*/  STL [R1+0x3e8], R21 ;  /* 0x0003e81501007387 */ /* 0x0007e20000100800 */
[----:B-1----:R-:W-:Y:S01]  /*1c760*/  IMAD.MOV.U32 R16, RZ, RZ, R21 ;  /* 0x000000ffff107224 */ /* 0x002fe200078e0015 */
[----:B----4-:R-:W-:-:S05]  /*1c770*/  IADD3.X R22, R22, UR5, RZ, P1, !PT ;  /* 0x0000000516167c10 */ /* 0x010fca0008ffe4ff */
[----:B------:R-:W-:Y:S01]  /*1c780*/  IMAD.MOV.U32 R17, RZ, RZ, R22 ;  /* 0x000000ffff117224 */ /* 0x000fe200078e0016 */
[----:B------:R1:W-:Y:S04]  /*1c790*/  STL [R1+0x3e4], R22 ;  /* 0x0003e41601007387 */ /* 0x0003e80000100800 */
[----:B------:R-:W-:Y:S01]  /*1c7a0*/  STL [R1+0x408], R26 ;  /* 0x0004081a01007387 */ /* 0x000fe20000100800 */
[----:B------:R-:W-:-:S03]  /*1c7b0*/  IADD3.X R27, R27, UR5, RZ, P2, !PT ;  /* 0x000000051b1b7c10 */ /* 0x000fc600097fe4ff */
[----:B---3--:R-:W3:Y:S01]  /*1c7c0*/  LDL.LU R21, [R1+0x4a8] ;  /* 0x0004a80001157983 */ /* 0x008ee20000300800 */
[----:B--2---:R-:W-:-:S03]  /*1c7d0*/  IADD3 R24, P1, R24, UR8, RZ ;  /* 0x0000000818187c10 */ /* 0x004fc6000ff3e0ff */
[----:B------:R2:W-:Y:S04]  /*1c7e0*/  STL [R1+0x404], R27 ;  /* 0x0004041b01007387 */ /* 0x0005e80000100800 */
[----:B------:R4:W-:Y:S04]  /*1c7f0*/  LDGSTS.E [R252+0x11000], [R16.64], P0 ;  /* 0x1100000010fc7fae */ /* 0x0009e80008121846 */
[----:B-1----:R-:W3:Y:S01]  /*1c800*/  LDL.LU R22, [R1+0x4c8] ;  /* 0x0004c80001167983 */ /* 0x002ee20000300800 */
[----:B------:R-:W-:Y:S01]  /*1c810*/  IADD3 R25, P2, R25, UR8, RZ ;  /* 0x0000000819197c10 */ /* 0x000fe2000ff5e0ff */
[----:B----4-:R-:W-:-:S02]  /*1c820*/  IMAD.MOV.U32 R17, RZ, RZ, R27 ;  /* 0x000000ffff117224 */ /* 0x010fc400078e001b */
[----:B--2---:R-:W2:Y:S01]  /*1c830*/  LDL.LU R27, [R1+0x4a4] ;  /* 0x0004a400011b7983 */ /* 0x004ea20000300800 */
[----:B------:R-:W-:-:S03]  /*1c840*/  IMAD.MOV.U32 R16, RZ, RZ, R26 ;  /* 0x000000ffff107224 */ /* 0x000fc600078e001a */
[----:B------:R-:W4:Y:S04]  /*1c850*/  LDL.LU R26, [R1+0x4c4] ;  /* 0x0004c400011a7983 */ /* 0x000f280000300800 */
[----:B------:R1:W-:Y:S04]  /*1c860*/  STL [R1+0x428], R24 ;  /* 0x0004281801007387 */ /* 0x0003e80000100800 */
[----:B------:R1:W-:Y:S02]  /*1c870*/  LDGSTS.E [R252+0x11800], [R16.64], P0 ;  /* 0x1180000010fc7fae */ /* 0x0003e40008121846 */
[----:B-1----:R-:W-:Y:S01]  /*1c880*/  IMAD.MOV.U32 R16, RZ, RZ, R24 ;  /* 0x000000ffff107224 */ /* 0x002fe200078e0018 */
[----:B------:R-:W-:-:S02]  /*1c890*/  IADD3.X R37, R37, UR5, RZ, P1, !PT ;  /* 0x0000000525257c10 */ /* 0x000fc40008ffe4ff */
[----:B------:R-:W-:-:S03]  /*1c8a0*/  IADD3.X R3, R3, UR5, RZ, P2, !PT ;  /* 0x0000000503037c10 */ /* 0x000fc600097fe4ff */
[----:B------:R1:W-:Y:S04]  /*1c8b0*/  STL [R1+0x424], R37 ;  /* 0x0004242501007387 */ /* 0x0003e80000100800 */
[----:B------:R-:W-:Y:S04]  /*1c8c0*/  STL [R1+0x448], R25 ;  /* 0x0004481901007387 */ /* 0x000fe80000100800 */
[----:B------:R-:W4:Y:S04]  /*1c8d0*/  LDL.LU R38, [R1+0x4e8] ;  /* 0x0004e80001267983 */ /* 0x000f280000300800 */
[----:B------:R1:W-:Y:S04]  /*1c8e0*/  STL [R1+0x444], R3 ;  /* 0x0004440301007387 */ /* 0x0003e80000100800 */
[----:B------:R-:W4:Y:S04]  /*1c8f0*/  LDL.LU R24, [R1+0x508] ;  /* 0x0005080001187983 */ /* 0x000f280000300800 */
[----:B------:R-:W4:Y:S01]  /*1c900*/  LDL.LU R39, [R1+0x4e4] ;  /* 0x0004e40001277983 */ /* 0x000f220000300800 */
[----:B------:R-:W-:-:S03]  /*1c910*/  MOV R17, R37 ;  /* 0x0000002500117202 */ /* 0x000fc60000000f00 */
[----:B-1----:R-:W4:Y:S01]  /*1c920*/  LDL.LU R37, [R1+0x504] ;  /* 0x0005040001257983 */ /* 0x002f220000300800 */
[----:B------:R-:W-:-:S03]  /*1c930*/  IADD3 R23, P1, R23, UR8, RZ ;  /* 0x0000000817177c10 */ /* 0x000fc6000ff3e0ff */
[----:B------:R1:W-:Y:S01]  /*1c940*/  LDGSTS.E [R252+0x12000], [R16.64], P0 ;  /* 0x1200000010fc7fae */ /* 0x0003e20008121846 */
[----:B------:R-:W-:Y:S01]  /*1c950*/  IADD3 R19, P2, R19, UR8, RZ ;  /* 0x0000000813137c10 */ /* 0x000fe2000ff5e0ff */
[----:B-1----:R-:W-:Y:S02]  /*1c960*/  IMAD.MOV.U32 R16, RZ, RZ, R25 ;  /* 0x000000ffff107224 */ /* 0x002fe400078e0019 */
[----:B------:R-:W-:Y:S02]  /*1c970*/  IMAD.MOV.U32 R17, RZ, RZ, R3 ;  /* 0x000000ffff117224 */ /* 0x000fe400078e0003 */
[----:B------:R-:W4:Y:S01]  /*1c980*/  LDL.LU R3, [R1+0x528] ;  /* 0x0005280001037983 */ /* 0x000f220000300800 */
[----:B------:R-:W-:-:S03]  /*1c990*/  IADD3.X R36, R36, UR5, RZ, P1, !PT ;  /* 0x0000000524247c10 */ /* 0x000fc60008ffe4ff */
[----:B------:R-:W4:Y:S01]  /*1c9a0*/  LDL.LU R25, [R1+0x548] ;  /* 0x0005480001197983 */ /* 0x000f220000300800 */
[----:B------:R-:W-:-:S03]  /*1c9b0*/  IADD3.X R20, R20, UR5, RZ, P2, !PT ;  /* 0x0000000514147c10 */ /* 0x000fc600097fe4ff */
[----:B------:R1:W-:Y:S04]  /*1c9c0*/  STL [R1+0x468], R23 ;  /* 0x0004681701007387 */ /* 0x0003e80000100800 */
[----:B------:R1:W-:Y:S04]  /*1c9d0*/  LDGSTS.E [R252+0x12800], [R16.64], P0 ;  /* 0x1280000010fc7fae */ /* 0x0003e80008121846 */
[----:B------:R1:W-:Y:S04]  /*1c9e0*/  STL [R1+0x464], R36 ;  /* 0x0004642401007387 */ /* 0x0003e80000100800 */
[----:B------:R-:W-:Y:S01]  /*1c9f0*/  STL [R1+0x488], R19 ;  /* 0x0004881301007387 */ /* 0x000fe20000100800 */
[----:B-1----:R-:W-:-:S03]  /*1ca00*/  IMAD.MOV.U32 R16, RZ, RZ, R23 ;  /* 0x000000ffff107224 */ /* 0x002fc600078e0017 */
[----:B------:R-:W4:Y:S01]  /*1ca10*/  LDL.LU R23, [R1+0x524] ;  /* 0x0005240001177983 */ /* 0x000f220000300800 */
[----:B------:R-:W-:-:S03]  /*1ca20*/  IMAD.MOV.U32 R17, RZ, RZ, R36 ;  /* 0x000000ffff117224 */ /* 0x000fc600078e0024 */
[----:B------:R1:W-:Y:S04]  /*1ca30*/  STL [R1+0x484], R20 ;  /* 0x0004841401007387 */ /* 0x0003e80000100800 */
[----:B------:R-:W4:Y:S04]  /*1ca40*/  LDL.LU R36, [R1+0x544] ;  /* 0x0005440001247983 */ /* 0x000f280000300800 */
[----:B------:R1:W-:Y:S02]  /*1ca50*/  LDGSTS.E [R252+0x13000], [R16.64], P0 ;  /* 0x1300000010fc7fae */ /* 0x0003e40008121846 */
[----:B-1----:R-:W-:-:S02]  /*1ca60*/  IMAD.MOV.U32 R16, RZ, RZ, R19 ;  /* 0x000000ffff107224 */ /* 0x002fc400078e0013 */
[----:B------:R-:W-:Y:S02]  /*1ca70*/  IMAD.MOV.U32 R17, RZ, RZ, R20 ;  /* 0x000000ffff117224 */ /* 0x000fe400078e0014 */
[----:B------:R-:W4:Y:S04]  /*1ca80*/  LDL.LU R20, [R1+0x568] ;  /* 0x0005680001147983 */ /* 0x000f280000300800 */
[----:B------:R-:W4:Y:S04]  /*1ca90*/  LDL.LU R19, [R1+0x588] ;  /* 0x0005880001137983 */ /* 0x000f280000300800 */
[----:B------:R1:W-:Y:S01]  /*1caa0*/  LDGSTS.E [R252+0x13800], [R16.64], P0 ;  /* 0x1380000010fc7fae */ /* 0x0003e20008121846 */
[----:B---3--:R-:W-:-:S05]  /*1cab0*/  IADD3 R21, P1, R21, UR8, RZ ;  /* 0x0000000815157c10 */ /* 0x008fca000ff3e0ff */
[----:B------:R-:W-:Y:S01]  /*1cac0*/  STL [R1+0x4a8], R21 ;  /* 0x0004a81501007387 */ /* 0x000fe20000100800 */
[----:B------:R-:W-:Y:S02]  /*1cad0*/  IADD3 R22, P2, R22, UR8, RZ ;  /* 0x0000000816167c10 */ /* 0x000fe4000ff5e0ff */
[----:B-1----:R-:W-:Y:S02]  /*1cae0*/  MOV R16, R21 ;  /* 0x0000001500107202 */ /* 0x002fe40000000f00 */
[----:B--2---:R-:W-:Y:S02]  /*1caf0*/  IADD3.X R27, R27, UR5, RZ, P1, !PT ;  /* 0x000000051b1b7c10 */ /* 0x004fe40008ffe4ff */
[----:B----4-:R-:W-:-:S03]  /*1cb00*/  IADD3.X R26, R26, UR5, RZ, P2, !PT ;  /* 0x000000051a1a7c10 */ /* 0x010fc600097fe4ff */
[----:B------:R1:W-:Y:S01]  /*1cb10*/  STL [R1+0x4a4], R27 ;  /* 0x0004a41b01007387 */ /* 0x0003e20000100800 */
[----:B------:R-:W-:-:S03]  /*1cb20*/  IMAD.MOV.U32 R17, RZ, RZ, R27 ;  /* 0x000000ffff117224 */ /* 0x000fc600078e001b */
[----:B------:R2:W-:Y:S04]  /*1cb30*/  STL [R1+0x4c8], R22 ;  /* 0x0004c81601007387 */ /* 0x0005e80000100800 */
[----:B------:R3:W-:Y:S04]  /*1cb40*/  LDGSTS.E [R252+0x14000], [R16.64], P0 ;  /* 0x1400000010fc7fae */ /* 0x0007e80008121846 */
[----:B-1----:R-:W4:Y:S04]  /*1cb50*/  LDL.LU R27, [R1+0x564] ;  /* 0x00056400011b7983 */ /* 0x002f280000300800 */
[----:B------:R1:W-:Y:S04]  /*1cb60*/  STL [R1+0x4c4], R26 ;  /* 0x0004c41a01007387 */ /* 0x0003e80000100800 */
[----:B------:R-:W4:Y:S01]  /*1cb70*/  LDL.LU R21, [R1+0x584] ;  /* 0x0005840001157983 */ /* 0x000f220000300800 */
[----:B---3--:R-:W-:-:S02]  /*1cb80*/  IMAD.MOV.U32 R16, RZ, RZ, R22 ;  /* 0x000000ffff107224 */ /* 0x008fc400078e0016 */
[----:B------:R-:W-:Y:S01]  /*1cb90*/  IMAD.MOV.U32 R17, RZ, RZ, R26 ;  /* 0x000000ffff117224 */ /* 0x000fe200078e001a */
[----:B--2---:R-:W2:Y:S04]  /*1cba0*/  LDL.LU R22, [R1+0x3a4] ;  /* 0x0003a40001167983 */ /* 0x004ea80000300800 */
[----:B------:R3:W-:Y:S04]  /*1cbb0*/  LDGSTS.E [R252+0x14800], [R16.64], P0 ;  /* 0x1480000010fc7fae */ /* 0x0007e80008121846 */
[----:B-1----:R-:W2:Y:S01]  /*1cbc0*/  LDL.LU R26, [R1+0x3d0] ;  /* 0x0003d000011a7983 */ /* 0x002ea20000300800 */
[----:B------:R-:W-:-:S05]  /*1cbd0*/  IADD3 R38, P1, R38, UR8, RZ ;  /* 0x0000000826267c10 */ /* 0x000fca000ff3e0ff */
[----:B---3--:R-:W-:Y:S01]  /*1cbe0*/  IMAD.MOV.U32 R16, RZ, RZ, R38 ;  /* 0x000000ffff107224 */ /* 0x008fe200078e0026 */
[----:B------:R-:W-:Y:S02]  /*1cbf0*/  IADD3 R24, P2, R24, UR8, RZ ;  /* 0x0000000818187c10 */ /* 0x000fe4000ff5e0ff */
[----:B------:R-:W-:Y:S01]  /*1cc00*/  IADD3.X R39, R39, UR5, RZ, P1, !PT ;  /* 0x0000000527277c10 */ /* 0x000fe20008ffe4ff */
[----:B------:R-:W-:Y:S01]  /*1cc10*/  STL [R1+0x4e8], R38 ;  /* 0x0004e82601007387 */ /* 0x000fe20000100800 */
[----:B------:R-:W-:-:S03]  /*1cc20*/  IADD3.X R37, R37, UR5, RZ, P2, !PT ;  /* 0x0000000525257c10 */ /* 0x000fc600097fe4ff */
[----:B------:R-:W-:Y:S01]  /*1cc30*/  IMAD.MOV.U32 R17, RZ, RZ, R39 ;  /* 0x000000ffff117224 */ /* 0x000fe200078e0027 */
[----:B------:R-:W-:Y:S04]  /*1cc40*/  STL [R1+0x4e4], R39 ;  /* 0x0004e42701007387 */ /* 0x000fe80000100800 */
[----:B------:R1:W-:Y:S04]  /*1cc50*/  STL [R1+0x508], R24 ;  /* 0x0005081801007387 */ /* 0x0003e80000100800 */
[----:B------:R3:W-:Y:S04]  /*1cc60*/  LDGSTS.E [R252+0x15000], [R16.64], P0 ;  /* 0x1500000010fc7fae */ /* 0x0007e80008121846 */
[----:B------:R1:W-:Y:S01]  /*1cc70*/  STL [R1+0x504], R37 ;  /* 0x0005042501007387 */ /* 0x0003e20000100800 */
[----:B------:R-:W-:Y:S01]  /*1cc80*/  IADD3 R3, P1, R3, UR8, RZ ;  /* 0x0000000803037c10 */ /* 0x000fe2000ff3e0ff */
[----:B---3--:R-:W-:-:S02]  /*1cc90*/  IMAD.MOV.U32 R16, RZ, RZ, R24 ;  /* 0x000000ffff107224 */ /* 0x008fc400078e0018 */
[----:B-1----:R-:W2:Y:S01]  /*1cca0*/  LDL.LU R24, [R1+0x3a0] ;  /* 0x0003a00001187983 */ /* 0x002ea20000300800 */
[----:B------:R-:W-:Y:S02]  /*1ccb0*/  MOV R17, R37 ;  /* 0x0000002500117202 */ /* 0x000fe40000000f00 */
[----:B------:R-:W-:Y:S01]  /*1ccc0*/  IADD3 R25, P2, R25, UR8, RZ ;  /* 0x0000000819197c10 */ /* 0x000fe2000ff5e0ff */
[----:B------:R-:W2:Y:S04]  /*1ccd0*/  LDL.LU R37, [R1+0x3cc] ;  /* 0x0003cc0001257983 */ /* 0x000ea80000300800 */
[----:B------:R1:W-:Y:S04]  /*1cce0*/  LDGSTS.E [R252+0x15800], [R16.64], P0 ;  /* 0x1580000010fc7fae */ /* 0x0003e80008121846 */
[----:B------:R1:W-:Y:S01]  /*1ccf0*/  STL [R1+0x528], R3 ;  /* 0x0005280301007387 */ /* 0x0003e20000100800 */
[----:B------:R-:W-:Y:S01]  /*1cd00*/  IADD3.X R23, R23, UR5, RZ, P1, !PT ;  /* 0x0000000517177c10 */ /* 0x000fe20008ffe4ff */
[----:B-1----:R-:W-:-:S04]  /*1cd10*/  IMAD.MOV.U32 R16, RZ, RZ, R3 ;  /* 0x000000ffff107224 */ /* 0x002fc800078e0003 */
[----:B------:R-:W-:Y:S01]  /*1cd20*/  IMAD.MOV.U32 R17, RZ, RZ, R23 ;  /* 0x000000ffff117224 */ /* 0x000fe200078e0017 */
[----:B------:R1:W-:Y:S01]  /*1cd30*/  STL [R1+0x524], R23 ;  /* 0x0005241701007387 */ /* 0x0003e20000100800 */
[----:B------:R-:W-:-:S03]  /*1cd40*/  IADD3.X R36, R36, UR5, RZ, P2, !PT ;  /* 0x0000000524247c10 */ /* 0x000fc600097fe4ff */
[----:B------:R1:W-:Y:S04]  /*1cd50*/  STL [R1+0x548], R25 ;  /* 0x0005481901007387 */ /* 0x0003e80000100800 */
[----:B------:R-:W2:Y:S04]  /*1cd60*/  LDL.LU R3, [R1+0x3f0] ;  /* 0x0003f00001037983 */ /* 0x000ea80000300800 */
[----:B------:R-:W-:Y:S04]  /*1cd70*/  STL [R1+0x544], R36 ;  /* 0x0005442401007387 */ /* 0x000fe80000100800 */
[----:B------:R1:W-:Y:S04]  /*1cd80*/  LDGSTS.E [R252+0x16000], [R16.64], P0 ;  /* 0x1600000010fc7fae */ /* 0x0003e80008121846 */
[----:B-1----:R-:W2:Y:S01]  /*1cd90*/  LDL.LU R23, [R1+0x410] ;  /* 0x0004100001177983 */ /* 0x002ea20000300800 */
[----:B------:R-:W-:-:S03]  /*1cda0*/  IMAD.MOV.U32 R16, RZ, RZ, R25 ;  /* 0x000000ffff107224 */ /* 0x000fc600078e0019 */
[----:B------:R-:W2:Y:S04]  /*1cdb0*/  LDL.LU R25, [R1+0x3ec] ;  /* 0x0003ec0001197983 */ /* 0x000ea80000300800 */
[----:B------:R-:W2:Y:S01]  /*1cdc0*/  LDL.LU R38, [R1+0x40c] ;  /* 0x00040c0001267983 */ /* 0x000ea20000300800 */
[----:B------:R-:W-:Y:S01]  /*1cdd0*/  IADD3 R20, P1, R20, UR8, RZ ;  /* 0x0000000814147c10 */ /* 0x000fe2000ff3e0ff */
[----:B------:R-:W-:Y:S01]  /*1cde0*/  IMAD.MOV.U32 R17, RZ, RZ, R36 ;  /* 0x000000ffff117224 */ /* 0x000fe200078e0024 */
[----:B------:R-:W-:-:S03]  /*1cdf0*/  IADD3 R19, P2, R19, UR8, RZ ;  /* 0x0000000813137c10 */ /* 0x000fc6000ff5e0ff */
[----:B------:R-:W-:Y:S04]  /*1ce00*/  STL [R1+0x568], R20 ;  /* 0x0005681401007387 */ /* 0x000fe80000100800 */
[----:B------:R1:W-:Y:S02]  /*1ce10*/  LDGSTS.E [R252+0x16800], [R16.64], P0 ;  /* 0x1680000010fc7fae */ /* 0x0003e40008121846 */
[----:B-1----:R-:W-:Y:S01]  /*1ce20*/  IMAD.MOV.U32 R16, RZ, RZ, R20 ;  /* 0x000000ffff107224 */ /* 0x002fe200078e0014 */
[----:B----4-:R-:W-:-:S05]  /*1ce30*/  IADD3.X R27, R27, UR5, RZ, P1, !PT ;  /* 0x000000051b1b7c10 */ /* 0x010fca0008ffe4ff */
[----:B------:R1:W-:Y:S01]  /*1ce40*/  STL [R1+0x564], R27 ;  /* 0x0005641b01007387 */ /* 0x0003e20000100800 */
[----:B------:R-:W-:Y:S01]  /*1ce50*/  IMAD.MOV.U32 R17, RZ, RZ, R27 ;  /* 0x000000ffff117224 */ /* 0x000fe200078e001b */
[----:B------:R-:W-:Y:S02]  /*1ce60*/  IADD3.X R21, R21, UR5, RZ, P2, !PT ;  /* 0x0000000515157c10 */ /* 0x000fe400097fe4ff */
[----:B------:R-:W-:Y:S04]  /*1ce70*/  STL [R1+0x588], R19 ;  /* 0x0005881301007387 */ /* 0x000fe80000100800 */
[----:B------:R4:W-:Y:S04]  /*1ce80*/  LDGSTS.E [R252+0x17000], [R16.64], P0 ;  /* 0x1700000010fc7fae */ /* 0x0009e80008121846 */
[----:B-1----:R-:W3:Y:S04]  /*1ce90*/  LDL.LU R27, [R1+0x430] ;  /* 0x00043000011b7983 */ /* 0x002ee80000300800 */
[----:B------:R1:W-:Y:S04]  /*1cea0*/  STL [R1+0x584], R21 ;  /* 0x0005841501007387 */ /* 0x0003e80000100800 */
[----:B------:R-:W3:Y:S01]  /*1ceb0*/  LDL.LU R20, [R1+0x450] ;  /* 0x0004500001147983 */ /* 0x000ee20000300800 */
[----:B----4-:R-:W-:-:S03]  /*1cec0*/  IMAD.MOV.U32 R17, RZ, RZ, R21 ;  /* 0x000000ffff117224 */ /* 0x010fc600078e0015 */
[----:B------:R-:W4:Y:S01]  /*1ced0*/  LDL.LU R36, [R1+0x42c] ;  /* 0x00042c0001247983 */ /* 0x000f220000300800 */
[----:B--2---:R-:W-:-:S03]  /*1cee0*/  IADD3 R22, P1, R22, UR8, RZ ;  /* 0x0000000816167c10 */ /* 0x004fc6000ff3e0ff */
[----:B-1----:R-:W2:Y:S01]  /*1cef0*/  LDL.LU R21, [R1+0x44c] ;  /* 0x00044c0001157983 */ /* 0x002ea20000300800 */
[----:B------:R-:W-:Y:S02]  /*1cf00*/  MOV R16, R19 ;  /* 0x0000001300107202 */ /* 0x000fe40000000f00 */
[----:B------:R-:W-:Y:S01]  /*1cf10*/  IADD3 R26, P2, R26, UR8, RZ ;  /* 0x000000081a1a7c10 */ /* 0x000fe2000ff5e0ff */
[----:B------:R-:W-:Y:S01]  /*1cf20*/  STL [R1+0x3a4], R22 ;  /* 0x0003a41601007387 */ /* 0x000fe20000100800 */
[----:B------:R-:W-:-:S03]  /*1cf30*/  LOP3.LUT R19, R252, 0x20, RZ, 0x3c, !PT ;  /* 0x00000020fc137812 */ /* 0x000fc600078e3cff */
[----:B------:R1:W-:Y:S04]  /*1cf40*/  LDGSTS.E [R252+0x17800], [R16.64], P0 ;  /* 0x1780000010fc7fae */ /* 0x0003e80008121846 */
[----:B------:R-:W-:Y:S01]  /*1cf50*/  STL [R1+0x3d0], R26 ;  /* 0x0003d01a01007387 */ /* 0x000fe20000100800 */
[----:B-1----:R-:W-:Y:S01]  /*1cf60*/  IMAD.MOV.U32 R16, RZ, RZ, R22 ;  /* 0x000000ffff107224 */ /* 0x002fe200078e0016 */
[----:B------:R-:W-:Y:S02]  /*1cf70*/  IADD3.X R24, R24, UR5, RZ, P1, !PT ;  /* 0x0000000518187c10 */ /* 0x000fe40008ffe4ff */
[----:B------:R-:W-:-:S03]  /*1cf80*/  IADD3.X R37, R37, UR5, RZ, P2, !PT ;  /* 0x0000000525257c10 */ /* 0x000fc600097fe4ff */
[----:B------:R-:W-:Y:S01]  /*1cf90*/  IMAD.MOV.U32 R17, RZ, RZ, R24 ;  /* 0x000000ffff117224 */ /* 0x000fe200078e0018 */
[----:B------:R1:W-:Y:S04]  /*1cfa0*/  STL [R1+0x3a0], R24 ;  /* 0x0003a01801007387 */ /* 0x0003e80000100800 */
[----:B------:R1:W-:Y:S04]  /*1cfb0*/  LDGSTS.E [R19+0x10200], [R16.64], P0 ;  /* 0x1020000010137fae */ /* 0x0003e80008121846 */
[----:B-1----:R-:W2:Y:S04]  /*1cfc0*/  LDL.LU R24, [R1+0x470] ;  /* 0x0004700001187983 */ /* 0x002ea80000300800 */
[----:B------:R1:W-:Y:S01]  /*1cfd0*/  STL [R1+0x3cc], R37 ;  /* 0x0003cc2501007387 */ /* 0x0003e20000100800 */
[----:B------:R-:W-:-:S03]  /*1cfe0*/  IMAD.MOV.U32 R17, RZ, RZ, R37 ;  /* 0x000000ffff117224 */ /* 0x000fc600078e0025 */
[----:B------:R-:W2:Y:S01]  /*1cff0*/  LDL.LU R22, [R1+0x490] ;  /* 0x0004900001167983 */ /* 0x000ea20000300800 */
[----:B------:R-:W-:-:S03]  /*1d000*/  IMAD.MOV.U32 R16, RZ, RZ, R26 ;  /* 0x000000ffff107224 */ /* 0x000fc600078e001a */
[----:B-1----:R-:W2:Y:S04]  /*1d010*/  LDL.LU R37, [R1+0x46c] ;  /* 0x00046c0001257983 */ /* 0x002ea80000300800 */
[----:B------:R-:W2:Y:S01]  /*1d020*/  LDL.LU R26, [R1+0x48c] ;  /* 0x00048c00011a7983 */ /* 0x000ea20000300800 */
[----:B------:R-:W-:-:S03]  /*1d030*/  IADD3 R3, P1, R3, UR8, RZ ;  /* 0x0000000803037c10 */ /* 0x000fc6000ff3e0ff */
[----:B------:R1:W-:Y:S04]  /*1d040*/  LDGSTS.E [R19+0x10a00], [R16.64], P0 ;  /* 0x10a0000010137fae */ /* 0x0003e80008121846 */
[----:B------:R-:W-:Y:S01]  /*1d050*/  STL [R1+0x3f0], R3 ;  /* 0x0003f00301007387 */ /* 0x000fe20000100800 */
[----:B------:R-:W-:Y:S01]  /*1d060*/  IADD3 R23, P2, R23, UR8, RZ ;  /* 0x0000000817177c10 */ /* 0x000fe2000ff5e0ff */
[----:B-1----:R-:W-:Y:S01]  /*1d070*/  IMAD.MOV.U32 R16, RZ, RZ, R3 ;  /* 0x000000ffff107224 */ /* 0x002fe200078e0003 */
[----:B------:R-:W-:Y:S02]  /*1d080*/  IADD3.X R25, R25, UR5, RZ, P1, !PT ;  /* 0x0000000519197c10 */ /* 0x000fe40008ffe4ff */
[----:B------:R-:W-:-:S03]  /*1d090*/  IADD3.X R38, R38, UR5, RZ, P2, !PT ;  /* 0x0000000526267c10 */ /* 0x000fc600097fe4ff */
[----:B------:R1:W-:Y:S01]  /*1d0a0*/  STL [R1+0x3ec], R25 ;  /* 0x0003ec1901007387 */ /* 0x0003e20000100800 */
[----:B------:R-:W-:-:S03]  /*1d0b0*/  MOV R17, R25 ;  /* 0x0000001900117202 */ /* 0x000fc60000000f00 */
[----:B------:R-:W-:Y:S04]  /*1d0c0*/  STL [R1+0x410], R23 ;  /* 0x0004101701007387 */ /* 0x000fe80000100800 */
[----:B------:R1:W-:Y:S04]  /*1d0d0*/  LDGSTS.E [R19+0x11200], [R16.64], P0 ;  /* 0x1120000010137fae */ /* 0x0003e80008121846 */
[----:B-1----:R-:W2:Y:S04]  /*1d0e0*/  LDL.LU R25, [R1+0x4b0] ;  /* 0x0004b00001197983 */ /* 0x002ea80000300800 */
[----:B------:R1:W-:Y:S04]  /*1d0f0*/  STL [R1+0x40c], R38 ;  /* 0x00040c2601007387 */ /* 0x0003e80000100800 */
[----:B------:R-:W2:Y:S01]  /*1d100*/  LDL.LU R3, [R1+0x4d0] ;  /* 0x0004d00001037983 */ /* 0x000ea20000300800 */
[----:B------:R-:W-:-:S03]  /*1d110*/  IMAD.MOV.U32 R17, RZ, RZ, R38 ;  /* 0x000000ffff117224 */ /* 0x000fc600078e0026 */
[----:B-1----:R-:W2:Y:S01]  /*1d120*/  LDL.LU R38, [R1+0x4ac] ;  /* 0x0004ac0001267983 */ /* 0x002ea20000300800 */
[----:B------:R-:W-:-:S03]  /*1d130*/  IMAD.MOV.U32 R16, RZ, RZ, R23 ;  /* 0x000000ffff107224 */ /* 0x000fc600078e0017 */
[----:B------:R-:W2:Y:S04]  /*1d140*/  LDL.LU R23, [R1+0x4cc] ;  /* 0x0004cc0001177983 */ /* 0x000ea80000300800 */
[----:B------:R1:W-:Y:S01]  /*1d150*/  LDGSTS.E [R19+0x11a00], [R16.64], P0 ;  /* 0x11a0000010137fae */ /* 0x0003e20008121846 */
[----:B---3--:R-:W-:Y:S02]  /*1d160*/  IADD3 R27, P1, R27, UR8, RZ ;  /* 0x000000081b1b7c10 */ /* 0x008fe4000ff3e0ff */
[----:B------:R-:W-:Y:S02]  /*1d170*/  IADD3 R20, P2, R20, UR8, RZ ;  /* 0x0000000814147c10 */ /* 0x000fe4000ff5e0ff */
[----:B----4-:R-:W-:Y:S01]  /*1d180*/  IADD3.X R36, R36, UR5, RZ, P1, !PT ;  /* 0x0000000524247c10 */ /* 0x010fe20008ffe4ff */
[----:B------:R3:W-:Y:S01]  /*1d190*/  STL [R1+0x430], R27 ;  /* 0x0004301b01007387 */ /* 0x0007e20000100800 */
[----:B--2---:R-:W-:-:S03]  /*1d1a0*/  IADD3.X R21, R21, UR5, RZ, P2, !PT ;  /* 0x0000000515157c10 */ /* 0x004fc600097fe4ff */
[----:B------:R2:W-:Y:S01]  /*1d1b0*/  STL [R1+0x42c], R36 ;  /* 0x00042c2401007387 */ /* 0x0005e20000100800 */
[----:B-1----:R-:W-:-:S03]  /*1d1c0*/  IMAD.MOV.U32 R16, RZ, RZ, R27 ;  /* 0x000000ffff107224 */ /* 0x002fc600078e001b */
[----:B------:R1:W-:Y:S04]  /*1d1d0*/  STL [R1+0x450], R20 ;  /* 0x0004501401007387 */ /* 0x0003e80000100800 */
[----:B------:R-:W4:Y:S04]  /*1d1e0*/  LDL.LU R39, [R1+0x4f0] ;  /* 0x0004f00001277983 */ /* 0x000f280000300800 */
[----:B------:R1:W-:Y:S04]  /*1d1f0*/  STL [R1+0x44c], R21 ;  /* 0x00044c1501007387 */ /* 0x0003e80000100800 */
[----:B---3--:R-:W3:Y:S04]  /*1d200*/  LDL.LU R27, [R1+0x510] ;  /* 0x00051000011b7983 */ /* 0x008ee80000300800 */
[----:B------:R-:W3:Y:S01]  /*1d210*/  LDL.LU R68, [R1+0x4ec] ;  /* 0x0004ec0001447983 */ /* 0x000ee20000300800 */
[----:B------:R-:W-:-:S03]  /*1d220*/  IMAD.MOV.U32 R17, RZ, RZ, R36 ;  /* 0x000000ffff117224 */ /* 0x000fc600078e0024 */
[----:B--2---:R-:W2:Y:S04]  /*1d230*/  LDL.LU R36, [R1+0x50c] ;  /* 0x00050c0001247983 */ /* 0x004ea80000300800 */
[----:B------:R1:W-:Y:S02]  /*1d240*/  LDGSTS.E [R19+0x12200], [R16.64], P0 ;  /* 0x1220000010137fae */ /* 0x0003e40008121846 */
[----:B-1----:R-:W-:Y:S02]  /*1d250*/  IMAD.MOV.U32 R16, RZ, RZ, R20 ;  /* 0x000000ffff107224 */ /* 0x002fe400078e0014 */
[----:B------:R-:W-:Y:S01]  /*1d260*/  IMAD.MOV.U32 R17, RZ, RZ, R21 ;  /* 0x000000ffff117224 */ /* 0x000fe200078e0015 */
[----:B------:R-:W2:Y:S04]  /*1d270*/  LDL.LU R20, [R1+0x530] ;  /* 0x0005300001147983 */ /* 0x000ea80000300800 */
[----:B------:R-:W2:Y:S04]  /*1d280*/  LDL.LU R21, [R1+0x550] ;  /* 0x0005500001157983 */ /* 0x000ea80000300800 */
[----:B------:R1:W-:Y:S01]  /*1d290*/  LDGSTS.E [R19+0x12a00], [R16.64], P0 ;  /* 0x12a0000010137fae */ /* 0x0003e20008121846 */
[----:B------:R-:W-:-:S05]  /*1d2a0*/  IADD3 R24, P1, R24, UR8, RZ ;  /* 0x0000000818187c10 */ /* 0x000fca000ff3e0ff */
[----:B------:R1:W-:Y:S01]  /*1d2b0*/  STL [R1+0x470], R24 ;  /* 0x0004701801007387 */ /* 0x0003e20000100800 */
[----:B------:R-:W-:Y:S02]  /*1d2c0*/  IADD3 R22, P2, R22, UR8, RZ ;  /* 0x0000000816167c10 */ /* 0x000fe4000ff5e0ff */
[----:B------:R-:W-:Y:S02]  /*1d2d0*/  IADD3.X R37, R37, UR5, RZ, P1, !PT ;  /* 0x0000000525257c10 */ /* 0x000fe40008ffe4ff */
[----:B-1----:R-:W-:Y:S02]  /*1d2e0*/  MOV R16, R24 ;  /* 0x0000001800107202 */ /* 0x002fe40000000f00 */
[----:B------:R-:W-:Y:S01]  /*1d2f0*/  IADD3.X R26, R26, UR5, RZ, P2, !PT ;  /* 0x000000051a1a7c10 */ /* 0x000fe200097fe4ff */
[----:B------:R1:W-:Y:S04]  /*1d300*/  STL [R1+0x46c], R37 ;  /* 0x00046c2501007387 */ /* 0x0003e80000100800 */
[----:B------:R1:W-:Y:S01]  /*1d310*/  STL [R1+0x490], R22 ;  /* 0x0004901601007387 */ /* 0x0003e20000100800 */
[----:B------:R-:W-:-:S03]  /*1d320*/  IMAD.MOV.U32 R17, RZ, RZ, R37 ;  /* 0x000000ffff117224 */ /* 0x000fc600078e0025 */
[----:B------:R-:W2:Y:S04]  /*1d330*/  LDL.LU R24, [R1+0x52c] ;  /* 0x00052c0001187983 */ /* 0x000ea80000300800 */
[----:B------:R1:W-:Y:S04]  /*1d340*/  STL [R1+0x48c], R26 ;  /* 0x00048c1a01007387 */ /* 0x0003e80000100800 */
[----:B-1----:R-:W2:Y:S04]  /*1d350*/  LDL.LU R37, [R1+0x54c] ;  /* 0x00054c0001257983 */ /* 0x002ea80000300800 */
[----:B------:R1:W-:Y:S02]  /*1d360*/  LDGSTS.E [R19+0x13200], [R16.64], P0 ;  /* 0x1320000010137fae */ /* 0x0003e40008121846 */
[----:B-1----:R-:W-:-:S02]  /*1d370*/  IMAD.MOV.U32 R16, RZ, RZ, R22 ;  /* 0x000000ffff107224 */ /* 0x002fc400078e0016 */
[----:B------:R-:W-:Y:S01]  /*1d380*/  IMAD.MOV.U32 R17, RZ, RZ, R26 ;  /* 0x000000ffff117224 */ /* 0x000fe200078e001a */
[----:B------:R-:W2:Y:S04]  /*1d390*/  LDL.LU R22, [R1+0x570] ;  /* 0x0005700001167983 */ /* 0x000ea80000300800 */
[----:B------:R-:W2:Y:S01]  /*1d3a0*/  LDL.LU R26, [R1+0x590] ;  /* 0x00059000011a7983 */ /* 0x000ea20000300800 */
[----:B------:R-:W-:-:S03]  /*1d3b0*/  IADD3 R25, P1, R25, UR8, RZ ;  /* 0x0000000819197c10 */ /* 0x000fc6000ff3e0ff */
[----:B------:R1:W-:Y:S01]  /*1d3c0*/  LDGSTS.E [R19+0x13a00], [R16.64], P0 ;  /* 0x13a0000010137fae */ /* 0x0003e20008121846 */
[----:B------:R-:W-:-:S03]  /*1d3d0*/  IADD3 R3, P2, R3, UR8, RZ ;  /* 0x0000000803037c10 */ /* 0x000fc6000ff5e0ff */
[----:B------:R1:W-:Y:S01]  /*1d3e0*/  STL [R1+0x4b0], R25 ;  /* 0x0004b01901007387 */ /* 0x0003e20000100800 */
[----:B------:R-:W-:Y:S01]  /*1d3f0*/  IADD3.X R38, R38, UR5, RZ, P1, !PT ;  /* 0x0000000526267c10 */ /* 0x000fe20008ffe4ff */
[----:B-1----:R-:W-:Y:S01]  /*1d400*/  IMAD.MOV.U32 R16, RZ, RZ, R25 ;  /* 0x000000ffff107224 */ /* 0x002fe200078e0019 */
[----:B------:R-:W-:-:S03]  /*1d410*/  IADD3.X R23, R23, UR5, RZ, P2, !PT ;  /* 0x0000000517177c10 */ /* 0x000fc600097fe4ff */
[----:B------:R1:W-:Y:S04]  /*1d420*/  STL [R1+0x4ac], R38 ;  /* 0x0004ac2601007387 */ /* 0x0003e80000100800 */
[----:B------:R1:W-:Y:S04]  /*1d430*/  STL [R1+0x4d0], R3 ;  /* 0x0004d00301007387 */ /* 0x0003e80000100800 */
[----:B------:R-:W2:Y:S01]  /*1d440*/  LDL.LU R25, [R1+0x56c] ;  /* 0x00056c0001197983 */ /* 0x000ea20000300800 */
[----:B------:R-:W-:-:S03]  /*1d450*/  IMAD.MOV.U32 R17, RZ, RZ, R38 ;  /* 0x000000ffff117224 */ /* 0x000fc600078e0026 */
[----:B------:R1:W-:Y:S04]  /*1d460*/  STL [R1+0x4cc], R23 ;  /* 0x0004cc1701007387 */ /* 0x0003e80000100800 */
[----:B-1----:R-:W2:Y:S04]  /*1d470*/  LDL.LU R38, [R1+0x58c] ;  /* 0x00058c0001267983 */ /* 0x002ea80000300800 */
[----:B------:R1:W-:Y:S02]  /*1d480*/  LDGSTS.E [R19+0x14200], [R16.64], P0 ;  /* 0x1420000010137fae */ /* 0x0003e40008121846 */
[----:B-1----:R-:W-:Y:S01]  /*1d490*/  IMAD.MOV.U32 R16, RZ, RZ, R3 ;  /* 0x000000ffff107224 */ /* 0x002fe200078e0003 */
[----:B------:R-:W-:Y:S01]  /*1d4a0*/  MOV R17, R23 ;  /* 0x0000001700117202 */ /* 0x000fe20000000f00 */
[----:B------:R-:W2:Y:S04]  /*1d4b0*/  LDL.LU R3, [R1+0x3ac] ;  /* 0x0003ac0001037983 */ /* 0x000ea80000300800 */
[----:B------:R1:W-:Y:S04]  /*1d4c0*/  LDGSTS.E [R19+0x14a00], [R16.64], P0 ;  /* 0x14a0000010137fae */ /* 0x0003e80008121846 */
[----:B------:R-:W2:Y:S01]  /*1d4d0*/  LDL.LU R23, [R1+0x3d8] ;  /* 0x0003d80001177983 */ /* 0x000ea20000300800 */
[----:B----4-:R-:W-:-:S05]  /*1d4e0*/  IADD3 R39, P1, R39, UR8, RZ ;  /* 0x0000000827277c10 */ /* 0x010fca000ff3e0ff */
[----:B-1----:R-:W-:Y:S01]  /*1d4f0*/  IMAD.MOV.U32 R16, RZ, RZ, R39 ;  /* 0x000000ffff107224 */ /* 0x002fe200078e0027 */
[----:B---3--:R-:W-:Y:S02]  /*1d500*/  IADD3 R27, P2, R27, UR8, RZ ;  /* 0x000000081b1b7c10 */ /* 0x008fe4000ff5e0ff */
[----:B------:R-:W-:Y:S01]  /*1d510*/  IADD3.X R68, R68, UR5, RZ, P1, !PT ;  /* 0x0000000544447c10 */ /* 0x000fe20008ffe4ff */
[----:B------:R-:W-:Y:S01]  /*1d520*/  STL [R1+0x4f0], R39 ;  /* 0x0004f02701007387 */ /* 0x000fe20000100800 */
[----:B--2---:R-:W-:-:S03]  /*1d530*/  IADD3.X R36, R36, UR5, RZ, P2, !PT ;  /* 0x0000000524247c10 */ /* 0x004fc600097fe4ff */
[----:B------:R-:W-:Y:S01]  /*1d540*/  IMAD.MOV.U32 R17, RZ, RZ, R68 ;  /* 0x000000ffff117224 */ /* 0x000fe200078e0044 */
[----:B------:R-:W-:Y:S04]  /*1d550*/  STL [R1+0x4ec], R68 ;  /* 0x0004ec4401007387 */ /* 0x000fe80000100800 */
[----:B------:R1:W-:Y:S04]  /*1d560*/  STL [R1+0x510], R27 ;  /* 0x0005101b01007387 */ /* 0x0003e80000100800 */
[----:B------:R2:W-:Y:S04]  /*1d570*/  LDGSTS.E [R19+0x15200], [R16.64], P0 ;  /* 0x1520000010137fae */ /* 0x0005e80008121846 */
[----:B------:R3:W-:Y:S01]  /*1d580*/  STL [R1+0x50c], R36 ;  /* 0x00050c2401007387 */ /* 0x0007e20000100800 */
[----:B------:R-:W-:Y:S01]  /*1d590*/  IADD3 R20, P1, R20, UR8, RZ ;  /* 0x0000000814147c10 */ /* 0x000fe2000ff3e0ff */
[----:B--2---:R-:W-:-:S02]  /*1d5a0*/  IMAD.MOV.U32 R16, RZ, RZ, R27 ;  /* 0x000000ffff107224 */ /* 0x004fc400078e001b */
[----:B-1----:R-:W2:Y:S01]  /*1d5b0*/  LDL.LU R27, [R1+0x3a8] ;  /* 0x0003a800011b7983 */ /* 0x002ea20000300800 */
[----:B------:R-:W-:Y:S01]  /*1d5c0*/  IMAD.MOV.U32 R17, RZ, RZ, R36 ;  /* 0x000000ffff117224 */ /* 0x000fe200078e0024 */
[----:B------:R-:W-:Y:S02]  /*1d5d0*/  IADD3 R21, P2, R21, UR8, RZ ;  /* 0x0000000815157c10 */ /* 0x000fe4000ff5e0ff */
[----:B---3--:R-:W3:Y:S04]  /*1d5e0*/  LDL.LU R36, [R1+0x3d4] ;  /* 0x0003d40001247983 */ /* 0x008ee80000300800 */
[----:B------:R1:W-:Y:S04]  /*1d5f0*/  LDGSTS.E [R19+0x15a00], [R16.64], P0 ;  /* 0x15a0000010137fae */ /* 0x0003e80008121846 */
[----:B------:R4:W-:Y:S01]  /*1d600*/  STL [R1+0x530], R20 ;  /* 0x0005301401007387 */ /* 0x0009e20000100800 */
[----:B-1----:R-:W-:Y:S01]  /*1d610*/  IMAD.MOV.U32 R16, RZ, RZ, R20 ;  /* 0x000000ffff107224 */ /* 0x002fe200078e0014 */
[----:B------:R-:W-:-:S05]  /*1d620*/  IADD3.X R24, R24, UR5, RZ, P1, !PT ;  /* 0x0000000518187c10 */ /* 0x000fca0008ffe4ff */
[----:B------:R-:W-:Y:S01]  /*1d630*/  IMAD.MOV.U32 R17, RZ, RZ, R24 ;  /* 0x000000ffff117224 */ /* 0x000fe200078e0018 */
[----:B------:R1:W-:Y:S01]  /*1d640*/  STL [R1+0x52c], R24 ;  /* 0x00052c1801007387 */ /* 0x0003e20000100800 */
[----:B------:R-:W-:-:S03]  /*1d650*/  IADD3.X R37, R37, UR5, RZ, P2, !PT ;  /* 0x0000000525257c10 */ /* 0x000fc600097fe4ff */
[----:B------:R1:W-:Y:S04]  /*1d660*/  STL [R1+0x550], R21 ;  /* 0x0005501501007387 */ /* 0x0003e80000100800 */
[----:B----4-:R-:W4:Y:S04]  /*1d670*/  LDL.LU R20, [R1+0x3f8] ;  /* 0x0003f80001147983 */ /* 0x010f280000300800 */
[----:B------:R1:W-:Y:S04]  /*1d680*/  STL [R1+0x54c], R37 ;  /* 0x00054c2501007387 */ /* 0x0003e80000100800 */
[----:B------:R1:W-:Y:S04]  /*1d690*/  LDGSTS.E [R19+0x16200], [R16.64], P0 ;  /* 0x1620000010137fae */ /* 0x0003e80008121846 */
[----:B-1----:R-:W4:Y:S01]  /*1d6a0*/  LDL.LU R24, [R1+0x418] ;  /* 0x0004180001187983 */ /* 0x002f220000300800 */
[----:B------:R-:W-:-:S02]  /*1d6b0*/  IADD3 R22, P1, R22, UR8, RZ ;  /* 0x0000000816167c10 */ /* 0x000fc4000ff3e0ff */
[----:B------:R-:W-:Y:S02]  /*1d6c0*/  MOV R16, R21 ;  /* 0x0000001500107202 */ /* 0x000fe40000000f00 */
[----:B------:R-:W4:Y:S01]  /*1d6d0*/  LDL.LU R21, [R1+0x3f4] ;  /* 0x0003f40001157983 */ /* 0x000f220000300800 */
[----:B------:R-:W-:Y:S01]  /*1d6e0*/  IMAD.MOV.U32 R17, RZ, RZ, R37 ;  /* 0x000000ffff117224 */ /* 0x000fe200078e0025 */
[----:B------:R-:W-:Y:S02]  /*1d6f0*/  IADD3 R26, P2, R26, UR8, RZ ;  /* 0x000000081a1a7c10 */ /* 0x000fe4000ff5e0ff */
[----:B------:R-:W4:Y:S04]  /*1d700*/  LDL.LU R37, [R1+0x414] ;  /* 0x0004140001257983 */ /* 0x000f280000300800 */
[----:B------:R1:W-:Y:S04]  /*1d710*/  LDGSTS.E [R19+0x16a00], [R16.64], P0 ;  /* 0x16a0000010137fae */ /* 0x0003e80008121846 */
[----:B------:R1:W-:Y:S01]  /*1d720*/  STL [R1+0x570], R22 ;  /* 0x0005701601007387 */ /* 0x0003e20000100800 */
[----:B------:R-:W-:Y:S01]  /*1d730*/  IADD3.X R25, R25, UR5, RZ, P1, !PT ;  /* 0x0000000519197c10 */ /* 0x000fe20008ffe4ff */
[----:B-1----:R-:W-:-:S04]  /*1d740*/  IMAD.MOV.U32 R16, RZ, RZ, R22 ;  /* 0x000000ffff107224 */ /* 0x002fc800078e0016 */
[----:B------:R-:W-:Y:S01]  /*1d750*/  IMAD.MOV.U32 R17, RZ, RZ, R25 ;  /* 0x000000ffff117224 */ /* 0x000fe200078e0019 */
[----:B------:R1:W-:Y:S01]  /*1d760*/  STL [R1+0x56c], R25 ;  /* 0x00056c1901007387 */ /* 0x0003e20000100800 */
[----:B------:R-:W-:-:S03]  /*1d770*/  IADD3.X R38, R38, UR5, RZ, P2, !PT ;  /* 0x0000000526267c10 */ /* 0x000fc600097fe4ff */
[----:B------:R-:W-:Y:S04]  /*1d780*/  STL [R1+0x590], R26 ;  /* 0x0005901a01007387 */ /* 0x000fe80000100800 */
[----:B------:R-:W4:Y:S04]  /*1d790*/  LDL.LU R22, [R1+0x438] ;  /* 0x0004380001167983 */ /* 0x000f280000300800 */
[----:B------:R1:W-:Y:S04]  /*1d7a0*/  STL [R1+0x58c], R38 ;  /* 0x00058c2601007387 */ /* 0x0003e80000100800 */
[----:B------:R1:W-:Y:S04]  /*1d7b0*/  LDGSTS.E [R19+0x17200], [R16.64], P0 ;  /* 0x1720000010137fae */ /* 0x0003e80008121846 */
[----:B-1----:R-:W4:Y:S01]  /*1d7c0*/  LDL.LU R25, [R1+0x458] ;  /* 0x0004580001197983 */ /* 0x002f220000300800 */
[----:B------:R-:W-:-:S03]  /*1d7d0*/  IMAD.MOV.U32 R17, RZ, RZ, R38 ;  /* 0x000000ffff117224 */ /* 0x000fc600078e0026 */
[----:B------:R-:W4:Y:S01]  /*1d7e0*/  LDL.LU R38, [R1+0x434] ;  /* 0x0004340001267983 */ /* 0x000f220000300800 */
[----:B------:R-:W-:-:S03]  /*1d7f0*/  IMAD.MOV.U32 R16, RZ, RZ, R26 ;  /* 0x000000ffff107224 */ /* 0x000fc600078e001a */
[----:B------:R-:W4:Y:S01]  /*1d800*/  LDL.LU R26, [R1+0x454] ;  /* 0x00045400011a7983 */ /* 0x000f220000300800 */
[----:B------:R-:W-:Y:S02]  /*1d810*/  IADD3 R3, P1, R3, UR8, RZ ;  /* 0x0000000803037c10 */ /* 0x000fe4000ff3e0ff */
[----:B------:R-:W-:Y:S01]  /*1d820*/  IADD3 R23, P2, R23, UR8, RZ ;  /* 0x0000000817177c10 */ /* 0x000fe2000ff5e0ff */
[----:B------:R1:W-:Y:S04]  /*1d830*/  LDGSTS.E [R19+0x17a00], [R16.64], P0 ;  /* 0x17a0000010137fae */ /* 0x0003e80008121846 */
[----:B------:R-:W-:Y:S04]  /*1d840*/  STL [R1+0x3ac], R3 ;  /* 0x0003ac0301007387 */ /* 0x000fe80000100800 */
[----:B------:R-:W-:Y:S01]  /*1d850*/  STL [R1+0x3d8], R23 ;  /* 0x0003d81701007387 */ /* 0x000fe20000100800 */
[----:B-1----:R-:W-:Y:S01]  /*1d860*/  LOP3.LUT R19, R252, 0x40, RZ, 0x3c, !PT ;  /* 0x00000040fc137812 */ /* 0x002fe200078e3cff */
[----:B------:R-:W-:Y:S01]  /*1d870*/  IMAD.MOV.U32 R16, RZ, RZ, R3 ;  /* 0x000000ffff107224 */ /* 0x000fe200078e0003 */
[----:B--2---:R-:W-:-:S02]  /*1d880*/  IADD3.X R27, R27, UR5, RZ, P1, !PT ;  /* 0x000000051b1b7c10 */ /* 0x004fc40008ffe4ff */
[----:B---3--:R-:W-:Y:S02]  /*1d890*/  IADD3.X R36, R36, UR5, RZ, P2, !PT ;  /* 0x0000000524247c10 */ /* 0x008fe400097fe4ff */
[----:B------:R-:W-:Y:S01]  /*1d8a0*/  MOV R17, R27 ;  /* 0x0000001b00117202 */ /* 0x000fe20000000f00 */
[----:B------:R1:W-:Y:S04]  /*1d8b0*/  STL [R1+0x3a8], R27 ;  /* 0x0003a81b01007387 */ /* 0x0003e80000100800 */
[----:B------:R2:W-:Y:S04]  /*1d8c0*/  LDGSTS.E [R19+0x10400], [R16.64], P0 ;  /* 0x1040000010137fae */ /* 0x0005e80008121846 */
[----:B-1----:R-:W3:Y:S04]  /*1d8d0*/  LDL.LU R27, [R1+0x478] ;  /* 0x00047800011b7983 */ /* 0x002ee80000300800 */
[----:B------:R1:W-:Y:S01]  /*1d8e0*/  STL [R1+0x3d4], R36 ;  /* 0x0003d42401007387 */ /* 0x0003e20000100800 */
[----:B--2---:R-:W-:-:S03]  /*1d8f0*/  IMAD.MOV.U32 R17, RZ, RZ, R36 ;  /* 0x000000ffff117224 */ /* 0x004fc600078e0024 */
[----:B------:R-:W2:Y:S01]  /*1d900*/  LDL.LU R3, [R1+0x498] ;  /* 0x0004980001037983 */ /* 0x000ea20000300800 */
[----:B------:R-:W-:-:S03]  /*1d910*/  IMAD.MOV.U32 R16, RZ, RZ, R23 ;  /* 0x000000ffff107224 */ /* 0x000fc600078e0017 */
[----:B-1----:R-:W2:Y:S04]  /*1d920*/  LDL.LU R36, [R1+0x474] ;  /* 0x0004740001247983 */ /* 0x002ea80000300800 */
[----:B------:R-:W2:Y:S04]  /*1d930*/  LDL.LU R23, [R1+0x494] ;  /* 0x0004940001177983 */ /* 0x000ea80000300800 */
[----:B------:R1:W-:Y:S01]  /*1d940*/  LDGSTS.E [R19+0x10c00], [R16.64], P0 ;  /* 0x10c0000010137fae */ /* 0x0003e20008121846 */
[----:B----4-:R-:W-:-:S05]  /*1d950*/  IADD3 R20, P1, R20, UR8, RZ ;  /* 0x0000000814147c10 */ /* 0x010fca000ff3e0ff */
[----:B------:R4:W-:Y:S01]  /*1d960*/  STL [R1+0x3f8], R20 ;  /* 0x0003f81401007387 */ /* 0x0009e20000100800 */
[----:B-1----:R-:W-:Y:S01]  /*1d970*/  IMAD.MOV.U32 R16, RZ, RZ, R20 ;  /* 0x000000ffff107224 */ /* 0x002fe200078e0014 */
[----:B------:R-:W-:Y:S02]  /*1d980*/  IADD3 R24, P2, R24, UR8, RZ ;  /* 0x0000000818187c10 */ /* 0x000fe4000ff5e0ff */
[----:B------:R-:W-:Y:S02]  /*1d990*/  IADD3.X R21, R21, UR5, RZ, P1, !PT ;  /* 0x0000000515157c10 */ /* 0x000fe40008ffe4ff */
[----:B------:R-:W-:-:S03]  /*1d9a0*/  IADD3.X R37, R37, UR5, RZ, P2, !PT ;  /* 0x0000000525257c10 */ /* 0x000fc600097fe4ff */
[----:B------:R-:W-:Y:S01]  /*1d9b0*/  IMAD.MOV.U32 R17, RZ, RZ, R21 ;  /* 0x000000ffff117224 */ /* 0x000fe200078e0015 */
[----:B------:R1:W-:Y:S04]  /*1d9c0*/  STL [R1+0x3f4], R21 ;  /* 0x0003f41501007387 */ /* 0x0003e80000100800 */
[----:B------:R1:W-:Y:S04]  /*1d9d0*/  STL [R1+0x418], R24 ;  /* 0x0004181801007387 */ /* 0x0003e80000100800 */
[----:B----4-:R-:W4:Y:S04]  /*1d9e0*/  LDL.LU R20, [R1+0x4b8] ;  /* 0x0004b80001147983 */ /* 0x010f280000300800 */
[----:B------:R1:W-:Y:S04]  /*1d9f0*/  STL [R1+0x414], R37 ;  /* 0x0004142501007387 */ /* 0x0003e80000100800 */
[----:B------:R1:W-:Y:S04]  /*1da00*/  LDGSTS.E [R19+0x11400], [R16.64], P0 ;  /* 0x1140000010137fae */ /* 0x0003e80008121846 */
[----:B-1----:R-:W4:Y:S01]  /*1da10*/  LDL.LU R21, [R1+0x4d8] ;  /* 0x0004d80001157983 */ /* 0x002f220000300800 */
[----:B------:R-:W-:-:S03]  /*1da20*/  IMAD.MOV.U32 R16, RZ, RZ, R24 ;  /* 0x000000ffff107224 */ /* 0x000fc600078e0018 */
[----:B------:R-:W4:Y:S01]  /*1da30*/  LDL.LU R24, [R1+0x4b4] ;  /* 0x0004b40001187983 */ /* 0x000f220000300800 */
[----:B------:R-:W-:Y:S01]  /*1da40*/  IADD3 R22, P1, R22, UR8, RZ ;  /* 0x0000000816167c10 */ /* 0x000fe2000ff3e0ff */
[----:B------:R-:W-:Y:S02]  /*1da50*/  IMAD.MOV.U32 R17, RZ, RZ, R37 ;  /* 0x000000ffff117224 */ /* 0x000fe400078e0025 */
[----:B------:R-:W4:Y:S04]  /*1da60*/  LDL.LU R37, [R1+0x4d4] ;  /* 0x0004d40001257983 */ /* 0x000f280000300800 */
[----:B------:R1:W-:Y:S04]  /*1da70*/  STL [R1+0x438], R22 ;  /* 0x0004381601007387 */ /* 0x0003e80000100800 */
[----:B------:R1:W-:Y:S01]  /*1da80*/  LDGSTS.E [R19+0x11c00], [R16.64], P0 ;  /* 0x11c0000010137fae */ /* 0x0003e20008121846 */
[----:B------:R-:W-:-:S02]  /*1da90*/  IADD3 R25, P2, R25, UR8, RZ ;  /* 0x0000000819197c10 */ /* 0x000fc4000ff5e0ff */
[----:B------:R-:W-:Y:S02]  /*1daa0*/  IADD3.X R38, R38, UR5, RZ, P1, !PT ;  /* 0x0000000526267c10 */ /* 0x000fe40008ffe4ff */
[----:B------:R-:W-:-:S03]  /*1dab0*/  IADD3.X R26, R26, UR5, RZ, P2, !PT ;  /* 0x000000051a1a7c10 */ /* 0x000fc600097fe4ff */
[----:B------:R1:W-:Y:S02]  /*1dac0*/  STL [R1+0x434], R38 ;  /* 0x0004342601007387 */ /* 0x0003e40000100800 */
[----:B-1----:R-:W-:Y:S02]  /*1dad0*/  MOV R16, R22 ;  /* 0x0000001600107202 */ /* 0x002fe40000000f00 */
[----:B------:R1:W-:Y:S04]  /*1dae0*/  STL [R1+0x458], R25 ;  /* 0x0004581901007387 */ /* 0x0003e80000100800 */
[----:B------:R-:W4:Y:S04]  /*1daf0*/  LDL.LU R39, [R1+0x4f8] ;  /* 0x0004f80001277983 */ /* 0x000f280000300800 */
[----:B------:R1:W-:Y:S04]  /*1db00*/  STL [R1+0x454], R26 ;  /* 0x0004541a01007387 */ /* 0x0003e80000100800 */
[----:B------:R-:W4:Y:S04]  /*1db10*/  LDL.LU R22, [R1+0x518] ;  /* 0x0005180001167983 */ /* 0x000f280000300800 */
[----:B------:R-:W4:Y:S01]  /*1db20*/  LDL.LU R68, [R1+0x4f4] ;  /* 0x0004f40001447983 */ /* 0x000f220000300800 */
[----:B------:R-:W-:-:S03]  /*1db30*/  IMAD.MOV.U32 R17, RZ, RZ, R38 ;  /* 0x000000ffff117224 */ /* 0x000fc600078e0026 */
[----:B------:R-:W4:Y:S04]  /*1db40*/  LDL.LU R38, [R1+0x514] ;  /* 0x0005140001267983 */ /* 0x000f280000300800 */
[----:B------:R1:W-:Y:S02]  /*1db50*/  LDGSTS.E [R19+0x12400], [R16.64], P0 ;  /* 0x1240000010137fae */ /* 0x0003e40008121846 */
[----:B-1----:R-:W-:Y:S02]  /*1db60*/  IMAD.MOV.U32 R16, RZ, RZ, R25 ;  /* 0x000000ffff107224 */ /* 0x002fe400078e0019 */
[----:B------:R-:W-:Y:S01]  /*1db70*/  IMAD.MOV.U32 R17, RZ, RZ, R26 ;  /* 0x000000ffff117224 */ /* 0x000fe200078e001a */
[----:B------:R-:W4:Y:S04]  /*1db80*/  LDL.LU R25, [R1+0x538] ;  /* 0x0005380001197983 */ /* 0x000f280000300800 */
[----:B------:R-:W4:Y:S04]  /*1db90*/  LDL.LU R26, [R1+0x558] ;  /* 0x00055800011a7983 */ /* 0x000f280000300800 */
[----:B------:R1:W-:Y:S01]  /*1dba0*/  LDGSTS.E [R19+0x12c00], [R16.64], P0 ;  /* 0x12c0000010137fae */ /* 0x0003e20008121846 */
[----:B---3--:R-:W-:-:S05]  /*1dbb0*/  IADD3 R27, P1, R27, UR8, RZ ;  /* 0x000000081b1b7c10 */ /* 0x008fca000ff3e0ff */
[----:B------:R3:W-:Y:S01]  /*1dbc0*/  STL [R1+0x478], R27 ;  /* 0x0004781b01007387 */ /* 0x0007e20000100800 */
[----:B--2---:R-:W-:Y:S02]  /*1dbd0*/  IADD3 R3, P2, R3, UR8, RZ ;  /* 0x0000000803037c10 */ /* 0x004fe4000ff5e0ff */
[----:B------:R-:W-:Y:S01]  /*1dbe0*/  IADD3.X R36, R36, UR5, RZ, P1, !PT ;  /* 0x0000000524247c10 */ /* 0x000fe20008ffe4ff */
[----:B-1----:R-:W-:Y:S01]  /*1dbf0*/  IMAD.MOV.U32 R16, RZ, RZ, R27 ;  /* 0x000000ffff107224 */ /* 0x002fe200078e001b */
[----:B------:R-:W-:-:S03]  /*1dc00*/  IADD3.X R23, R23, UR5, RZ, P2, !PT ;  /* 0x0000000517177c10 */ /* 0x000fc600097fe4ff */
[----:B------:R1:W-:Y:S04]  /*1dc10*/  STL [R1+0x474], R36 ;  /* 0x0004742401007387 */ /* 0x0003e80000100800 */
[----:B------:R-:W-:Y:S01]  /*1dc20*/  STL [R1+0x498], R3 ;  /* 0x0004980301007387 */ /* 0x000fe20000100800 */
[----:B------:R-:W-:-:S03]  /*1dc30*/  IMAD.MOV.U32 R17, RZ, RZ, R36 ;  /* 0x000000ffff117224 */ /* 0x000fc600078e0024 */
[----:B---3--:R-:W2:Y:S04]  /*1dc40*/  LDL.LU R27, [R1+0x534] ;  /* 0x00053400011b7983 */ /* 0x008ea80000300800 */
[----:B------:R3:W-:Y:S04]  /*1dc50*/  STL [R1+0x494], R23 ;  /* 0x0004941701007387 */ /* 0x0007e80000100800 */
[----:B-1----:R-:W2:Y:S04]  /*1dc60*/  LDL.LU R36, [R1+0x554] ;  /* 0x0005540001247983 */ /* 0x002ea80000300800 */
[----:B------:R1:W-:Y:S02]  /*1dc70*/  LDGSTS.E [R19+0x13400], [R16.64], P0 ;  /* 0x1340000010137fae */ /* 0x0003e40008121846 */
[----:B-1----:R-:W-:Y:S01]  /*1dc80*/  IMAD.MOV.U32 R16, RZ, RZ, R3 ;  /* 0x000000ffff107224 */ /* 0x002fe200078e0003 */
[----:B------:R-:W-:-:S02]  /*1dc90*/  MOV R17, R23 ;  /* 0x0000001700117202 */ /* 0x000fc40000000f00 */
[----:B---3--:R-:W3:Y:S04]  /*1dca0*/  LDL.LU R23, [R1+0x578] ;  /* 0x0005780001177983 */ /* 0x008ee80000300800 */
[----:B------:R-:W3:Y:S04]  /*1dcb0*/  LDL.LU R3, [R1+0x598] ;  /* 0x0005980001037983 */ /* 0x000ee80000300800 */
[----:B------:R1:W-:Y:S01]  /*1dcc0*/  LDGSTS.E [R19+0x13c00], [R16.64], P0 ;  /* 0x13c0000010137fae */ /* 0x0003e20008121846 */
[----:B----4-:R-:W-:-:S05]  /*1dcd0*/  IADD3 R20, P1, R20, UR8, RZ ;  /* 0x0000000814147c10 */ /* 0x010fca000ff3e0ff */
[----:B------:R-:W-:Y:S01]  /*1dce0*/  STL [R1+0x4b8], R20 ;  /* 0x0004b81401007387 */ /* 0x000fe20000100800 */
[----:B------:R-:W-:Y:S01]  /*1dcf0*/  IADD3 R21, P2, R21, UR8, RZ ;  /* 0x0000000815157c10 */ /* 0x000fe2000ff5e0ff */
[----:B-1----:R-:W-:Y:S01]  /*1dd00*/  IMAD.MOV.U32 R16, RZ, RZ, R20 ;  /* 0x000000ffff107224 */ /* 0x002fe200078e0014 */
[----:B------:R-:W-:Y:S02]  /*1dd10*/  IADD3.X R24, R24, UR5, RZ, P1, !PT ;  /* 0x0000000518187c10 */ /* 0x000fe40008ffe4ff */
[----:B------:R-:W-:-:S03]  /*1dd20*/  IADD3.X R37, R37, UR5, RZ, P2, !PT ;  /* 0x0000000525257c10 */ /* 0x000fc600097fe4ff */
[----:B------:R1:W-:Y:S01]  /*1dd30*/  STL [R1+0x4b4], R24 ;  /* 0x0004b41801007387 */ /* 0x0003e20000100800 */
[----:B------:R-:W-:-:S03]  /*1dd40*/  IMAD.MOV.U32 R17, RZ, RZ, R24 ;  /* 0x000000ffff117224 */ /* 0x000fc600078e0018 */
[----:B------:R-:W-:Y:S04]  /*1dd50*/  STL [R1+0x4d8], R21 ;  /* 0x0004d81501007387 */ /* 0x000fe80000100800 */
[----:B------:R4:W-:Y:S04]  /*1dd60*/  LDGSTS.E [R19+0x14400], [R16.64], P0 ;  /* 0x1440000010137fae */ /* 0x0009e80008121846 */
[----:B-1----:R-:W3:Y:S04]  /*1dd70*/  LDL.LU R24, [R1+0x574] ;  /* 0x0005740001187983 */ /* 0x002ee80000300800 */
[----:B------:R1:W-:Y:S04]  /*1dd80*/  STL [R1+0x4d4], R37 ;  /* 0x0004d42501007387 */ /* 0x0003e80000100800 */
[----:B------:R-:W3:Y:S01]  /*1dd90*/  LDL.LU R20, [R1+0x594] ;  /* 0x0005940001147983 */ /* 0x000ee20000300800 */
[----:B----4-:R-:W-:-:S02]  /*1dda0*/  IMAD.MOV.U32 R16, RZ, RZ, R21 ;  /* 0x000000ffff107224 */ /* 0x010fc400078e0015 */
[----:B------:R-:W-:Y:S02]  /*1ddb0*/  IMAD.MOV.U32 R17, RZ, RZ, R37 ;  /* 0x000000ffff117224 */ /* 0x000fe400078e0025 */
[----:B-1----:R-:W3:Y:S04]  /*1ddc0*/  LDL.LU R37, [R1+0x3c0] ;  /* 0x0003c00001257983 */ /* 0x002ee80000300800 */
[----:B------:R1:W-:Y:S01]  /*1ddd0*/  LDGSTS.E [R19+0x14c00], [R16.64], P0 ;  /* 0x14c0000010137fae */ /* 0x0003e20008121846 */
[----:B------:R-:W-:-:S03]  /*1dde0*/  IADD3 R39, P1, R39, UR8, RZ ;  /* 0x0000000827277c10 */ /* 0x000fc6000ff3e0ff */
[----:B------:R-:W3:Y:S01]  /*1ddf0*/  LDL.LU R21, [R1+0x3e0] ;  /* 0x0003e00001157983 */ /* 0x000ee20000300800 */
[----:B------:R-:W-:Y:S02]  /*1de00*/  IADD3 R22, P2, R22, UR8, RZ ;  /* 0x0000000816167c10 */ /* 0x000fe4000ff5e0ff */
[----:B------:R-:W-:Y:S01]  /*1de10*/  IADD3.X R68, R68, UR5, RZ, P1, !PT ;  /* 0x0000000544447c10 */ /* 0x000fe20008ffe4ff */
[----:B-1----:R-:W-:Y:S01]  /*1de20*/  IMAD.MOV.U32 R16, RZ, RZ, R39 ;  /* 0x000000ffff107224 */ /* 0x002fe200078e0027 */
[----:B------:R-:W-:Y:S01]  /*1de30*/  STL [R1+0x4f8], R39 ;  /* 0x0004f82701007387 */ /* 0x000fe20000100800 */
[----:B------:R-:W-:Y:S02]  /*1de40*/  IADD3.X R38, R38, UR5, RZ, P2, !PT ;  /* 0x0000000526267c10 */ /* 0x000fe400097fe4ff */
[----:B------:R-:W-:Y:S01]  /*1de50*/  IMAD.MOV.U32 R17, RZ, RZ, R68 ;  /* 0x000000ffff117224 */ /* 0x000fe200078e0044 */
[----:B------:R-:W-:Y:S04]  /*1de60*/  STL [R1+0x4f4], R68 ;  /* 0x0004f44401007387 */ /* 0x000fe80000100800 */
[----:B------:R-:W-:Y:S04]  /*1de70*/  STL [R1+0x518], R22 ;  /* 0x0005181601007387 */ /* 0x000fe80000100800 */
[----:B------:R1:W-:Y:S04]  /*1de80*/  LDGSTS.E [R19+0x15400], [R16.64], P0 ;  /* 0x1540000010137fae */ /* 0x0003e80008121846 */
[----:B------:R1:W-:Y:S02]  /*1de90*/  STL [R1+0x514], R38 ;  /* 0x0005142601007387 */ /* 0x0003e40000100800 */
[----:B-1----:R-:W-:-:S02]  /*1dea0*/  IMAD.MOV.U32 R17, RZ, RZ, R38 ;  /* 0x000000ffff117224 */ /* 0x002fc400078e0026 */
[----:B------:R-:W3:Y:S01]  /*1deb0*/  LDL.LU R38, [R1+0x3b0] ;  /* 0x0003b00001267983 */ /* 0x000ee20000300800 */
[----:B------:R-:W-:-:S03]  /*1dec0*/  MOV R16, R22 ;  /* 0x0000001600107202 */ /* 0x000fc60000000f00 */
[----:B------:R-:W3:Y:S01]  /*1ded0*/  LDL.LU R22, [R1+0x3dc] ;  /* 0x0003dc0001167983 */ /* 0x000ee20000300800 */
[----:B------:R-:W-:Y:S02]  /*1dee0*/  IADD3 R25, P1, R25, UR8, RZ ;  /* 0x0000000819197c10 */ /* 0x000fe4000ff3e0ff */
[----:B------:R-:W-:Y:S01]  /*1def0*/  IADD3 R26, P2, R26, UR8, RZ ;  /* 0x000000081a1a7c10 */ /* 0x000fe2000ff5e0ff */
[----:B------:R1:W-:Y:S04]  /*1df00*/  LDGSTS.E [R19+0x15c00], [R16.64], P0 ;  /* 0x15c0000010137fae */ /* 0x0003e80008121846 */
[----:B------:R-:W-:Y:S01]  /*1df10*/  STL [R1+0x538], R25 ;  /* 0x0005381901007387 */ /* 0x000fe20000100800 */
[----:B-1----:R-:W-:Y:S01]  /*1df20*/  IMAD.MOV.U32 R16, RZ, RZ, R25 ;  /* 0x000000ffff107224 */ /* 0x002fe200078e0019 */
[----:B--2---:R-:W-:-:S05]  /*1df30*/  IADD3.X R27, R27, UR5, RZ, P1, !PT ;  /* 0x000000051b1b7c10 */ /* 0x004fca0008ffe4ff */
[----:B------:R-:W-:Y:S01]  /*1df40*/  IMAD.MOV.U32 R17, RZ, RZ, R27 ;  /* 0x000000ffff117224 */ /* 0x000fe200078e001b */
[----:B------:R1:W-:Y:S01]  /*1df50*/  STL [R1+0x534], R27 ;  /* 0x0005341b01007387 */ /* 0x0003e20000100800 */
[----:B------:R-:W-:-:S03]  /*1df60*/  IADD3.X R36, R36, UR5, RZ, P2, !PT ;  /* 0x0000000524247c10 */ /* 0x000fc600097fe4ff */
[----:B------:R-:W-:Y:S04]  /*1df70*/  STL [R1+0x558], R26 ;  /* 0x0005581a01007387 */ /* 0x000fe80000100800 */
[----:B------:R2:W-:Y:S04]  /*1df80*/  LDGSTS.E [R19+0x16400], [R16.64], P0 ;  /* 0x1640000010137fae */ /* 0x0005e80008121846 */
[----:B-1----:R-:W4:Y:S04]  /*1df90*/  LDL.LU R27, [R1+0x400] ;  /* 0x00040000011b7983 */ /* 0x002f280000300800 */
[----:B------:R1:W-:Y:S04]  /*1dfa0*/  STL [R1+0x554], R36 ;  /* 0x0005542401007387 */ /* 0x0003e80000100800 */
[----:B------:R-:W4:Y:S01]  /*1dfb0*/  LDL.LU R25, [R1+0x420] ;  /* 0x0004200001197983 */ /* 0x000f220000300800 */
[----:B--2---:R-:W-:Y:S01]  /*1dfc0*/  IMAD.MOV.U32 R17, RZ, RZ, R36 ;  /* 0x000000ffff117224 */ /* 0x004fe200078e0024 */
[----:B---3--:R-:W-:Y:S01]  /*1dfd0*/  IADD3 R23, P1, R23, UR8, RZ ;  /* 0x0000000817177c10 */ /* 0x008fe2000ff3e0ff */
[----:B------:R-:W-:Y:S01]  /*1dfe0*/  IMAD.MOV.U32 R16, RZ, RZ, R26 ;  /* 0x000000ffff107224 */ /* 0x000fe200078e001a */
[----:B-1----:R-:W2:Y:S01]  /*1dff0*/  LDL.LU R36, [R1+0x3fc] ;  /* 0x0003fc0001247983 */ /* 0x002ea20000300800 */
[----:B------:R-:W-:-:S03]  /*1e000*/  IADD3 R3, P2, R3, UR8, RZ ;  /* 0x0000000803037c10 */ /* 0x000fc6000ff5e0ff */
[----:B------:R-:W3:Y:S04]  /*1e010*/  LDL.LU R26, [R1+0x41c] ;  /* 0x00041c00011a7983 */ /* 0x000ee80000300800 */
[----:B------:R1:W-:Y:S04]  /*1e020*/  LDGSTS.E [R19+0x16c00], [R16.64], P0 ;  /* 0x16c0000010137fae */ /* 0x0003e80008121846 */
[----:B------:R1:W-:Y:S02]  /*1e030*/  STL [R1+0x578], R23 ;  /* 0x0005781701007387 */ /* 0x0003e40000100800 */
[----:B-1----:R-:W-:Y:S01]  /*1e040*/  IMAD.MOV.U32 R16, RZ, RZ, R23 ;  /* 0x000000ffff107224 */ /* 0x002fe200078e0017 */
[----:B------:R-:W-:-:S04]  /*1e050*/  IADD3.X R24, R24, UR5, RZ, P1, !PT ;  /* 0x0000000518187c10 */ /* 0x000fc80008ffe4ff */
[----:B------:R-:W-:Y:S01]  /*1e060*/  MOV R17, R24 ;  /* 0x0000001800117202 */ /* 0x000fe20000000f00 */
[----:B------:R-:W-:Y:S01]  /*1e070*/  STL [R1+0x574], R24 ;  /* 0x0005741801007387 */ /* 0x000fe20000100800 */
[----:B------:R-:W-:-:S03]  /*1e080*/  IADD3.X R20, R20, UR5, RZ, P2, !PT ;  /* 0x0000000514147c10 */ /* 0x000fc600097fe4ff */
[----:B------:R1:W-:Y:S04]  /*1e090*/  STL [R1+0x598], R3 ;  /* 0x0005980301007387 */ /* 0x0003e80000100800 */
[----:B------:R1:W-:Y:S04]  /*1e0a0*/  STL [R1+0x594], R20 ;  /* 0x0005941401007387 */ /* 0x0003e80000100800 */
[----:B------:R-:W3:Y:S04]  /*1e0b0*/  LDL.LU R23, [R1+0x440] ;  /* 0x0004400001177983 */ /* 0x000ee80000300800 */
[----:B------:R1:W-:Y:S01]  /*1e0c0*/  LDGSTS.E [R19+0x17400], [R16.64], P0 ;  /* 0x1740000010137fae */ /* 0x0003e20008121846 */
[----:B------:R-:W-:Y:S01]  /*1e0d0*/  IADD3 R37, P1, R37, UR8, RZ ;  /* 0x0000000825257c10 */ /* 0x000fe2000ff3e0ff */
[----:B-1----:R-:W-:-:S02]  /*1e0e0*/  IMAD.MOV.U32 R16, RZ, RZ, R3 ;  /* 0x000000ffff107224 */ /* 0x002fc400078e0003 */
[----:B------:R-:W3:Y:S04]  /*1e0f0*/  LDL.LU R3, [R1+0x460] ;  /* 0x0004600001037983 */ /* 0x000ee80000300800 */
[----:B------:R-:W3:Y:S01]  /*1e100*/  LDL.LU R24, [R1+0x43c] ;  /* 0x00043c0001187983 */ /* 0x000ee20000300800 */
[----:B------:R-:W-:-:S03]  /*1e110*/  IMAD.MOV.U32 R17, RZ, RZ, R20 ;  /* 0x000000ffff117224 */ /* 0x000fc600078e0014 */
[----:B------:R-:W3:Y:S01]  /*1e120*/  LDL.LU R20, [R1+0x45c] ;  /* 0x00045c0001147983 */ /* 0x000ee20000300800 */
[----:B------:R-:W-:-:S03]  /*1e130*/  IADD3 R21, P2, R21, UR8, RZ ;  /* 0x0000000815157c10 */ /* 0x000fc6000ff5e0ff */
[----:B------:R1:W-:Y:S04]  /*1e140*/  LDGSTS.E [R19+0x17c00], [R16.64], P0 ;  /* 0x17c0000010137fae */ /* 0x0003e80008121846 */
[----:B------:R-:W-:Y:S01]  /*1e150*/  STL [R1+0x3c0], R37 ;  /* 0x0003c02501007387 */ /* 0x000fe20000100800 */
[----:B------:R-:W-:Y:S01]  /*1e160*/  IADD3.X R38, R38, UR5, RZ, P1, !PT ;  /* 0x0000000526267c10 */ /* 0x000fe20008ffe4ff */
[----:B-1----:R-:W-:Y:S01]  /*1e170*/  IMAD.MOV.U32 R16, RZ, RZ, R37 ;  /* 0x000000ffff107224 */ /* 0x002fe200078e0025 */
[----:B------:R-:W-:Y:S02]  /*1e180*/  LOP3.LUT R19, R252, 0x60, RZ, 0x3c, !PT ;  /* 0x00000060fc137812 */ /* 0x000fe400078e3cff */
[----:B------:R-:W-:Y:S01]  /*1e190*/  IADD3.X R22, R22, UR5, RZ, P2, !PT ;  /* 0x0000000516167c10 */ /* 0x000fe200097fe4ff */
[----:B------:R-:W-:Y:S01]  /*1e1a0*/  IMAD.MOV.U32 R17, RZ, RZ, R38 ;  /* 0x000000ffff117224 */ /* 0x000fe200078e0026 */
[----:B------:R-:W-:Y:S04]  /*1e1b0*/  STL [R1+0x3e0], R21 ;  /* 0x0003e01501007387 */ /* 0x000fe80000100800 */
[----:B------:R-:W-:Y:S04]  /*1e1c0*/  STL [R1+0x3b0], R38 ;  /* 0x0003b02601007387 */ /* 0x000fe80000100800 */
[----:B------:R1:W-:Y:S04]  /*1e1d0*/  LDGSTS.E [R19+0x10600], [R16.64], P0 ;  /* 0x1060000010137fae */ /* 0x0003e80008121846 */
[----:B------:R1:W-:Y:S02]  /*1e1e0*/  STL [R1+0x3dc], R22 ;  /* 0x0003dc1601007387 */ /* 0x0003e40000100800 */
[----:B-1----:R-:W-:-:S02]  /*1e1f0*/  IMAD.MOV.U32 R17, RZ, RZ, R22 ;  /* 0x000000ffff117224 */ /* 0x002fc400078e0016 */
[----:B------:R-:W-:Y:S01]  /*1e200*/  IMAD.MOV.U32 R16, RZ, RZ, R21 ;  /* 0x000000ffff107224 */ /* 0x000fe200078e0015 */
[----:B------:R-:W3:Y:S04]  /*1e210*/  LDL.LU R22, [R1+0x47c] ;  /* 0x00047c0001167983 */ /* 0x000ee80000300800 */
[----:B------:R-:W3:Y:S04]  /*1e220*/  LDL.LU R21, [R1+0x480] ;  /* 0x0004800001157983 */ /* 0x000ee80000300800 */
[----:B------:R-:W3:Y:S04]  /*1e230*/  LDL.LU R72, [R1+0x49c] ;  /* 0x00049c0001487983 */ /* 0x000ee80000300800 */
[----:B------:R-:W3:Y:S04]  /*1e240*/  LDL.LU R71, [R1+0x4a0] ;  /* 0x0004a00001477983 */ /* 0x000ee80000300800 */
[----:B------:R1:W-:Y:S01]  /*1e250*/  LDGSTS.E [R19+0x10e00], [R16.64], P0 ;  /* 0x10e0000010137fae */ /* 0x0003e20008121846 */
[----:B----4-:R-:W-:-:S02]  /*1e260*/  IADD3 R27, P1, R27, UR8, RZ ;  /* 0x000000081b1b7c10 */ /* 0x010fc4000ff3e0ff */
[----:B------:R-:W-:-:S03]  /*1e270*/  IADD3 R25, P2, R25, UR8, RZ ;  /* 0x0000000819197c10 */ /* 0x000fc6000ff5e0ff */
[----:B------:R4:W-:Y:S01]  /*1e280*/  STL [R1+0x400], R27 ;  /* 0x0004001b01007387 */ /* 0x0009e20000100800 */
[----:B--2---:R-:W-:Y:S02]  /*1e290*/  IADD3.X R36, R36, UR5, RZ, P1, !PT ;  /* 0x0000000524247c10 */ /* 0x004fe40008ffe4ff */
[----:B---3--:R-:W-:-:S03]  /*1e2a0*/  IADD3.X R26, R26, UR5, RZ, P2, !PT ;  /* 0x000000051a1a7c10 */ /* 0x008fc600097fe4ff */
[----:B------:R2:W-:Y:S04]  /*1e2b0*/  STL [R1+0x3fc], R36 ;  /* 0x0003fc2401007387 */ /* 0x0005e80000100800 */
[----:B------:R-:W-:Y:S04]  /*1e2c0*/  STL [R1+0x420], R25 ;  /* 0x0004201901007387 */ /* 0x000fe80000100800 */
[----:B------:R2:W-:Y:S04]  /*1e2d0*/  STL [R1+0x41c], R26 ;  /* 0x00041c1a01007387 */ /* 0x0005e80000100800 */
[----:B------:R-:W3:Y:S04]  /*1e2e0*/  LDL.LU R70, [R1+0x4bc] ;  /* 0x0004bc0001467983 */ /* 0x000ee80000300800 */
[----:B------:R-:W3:Y:S04]  /*1e2f0*/  LDL.LU R69, [R1+0x4c0] ;  /* 0x0004c00001457983 */ /* 0x000ee80000300800 */
[----:B------:R-:W3:Y:S04]  /*1e300*/  LDL.LU R68, [R1+0x4dc] ;  /* 0x0004dc0001447983 */ /* 0x000ee80000300800 */
[----:B------:R-:W3:Y:S01]  /*1e310*/  LDL.LU R39, [R1+0x4e0] ;  /* 0x0004e00001277983 */ /* 0x000ee20000300800 */
[----:B-1----:R-:W-:-:S03]  /*1e320*/  MOV R16, R27 ;  /* 0x0000001b00107202 */ /* 0x002fc60000000f00 */
[----:B------:R-:W3:Y:S04]  /*1e330*/  LDL.LU R37, [R1+0x500] ;  /* 0x0005000001257983 */ /* 0x000ee80000300800 */
[----:B----4-:R-:W4:Y:S01]  /*1e340*/  LDL.LU R27, [R1+0x520] ;  /* 0x00052000011b7983 */ /* 0x010f220000300800 */
[----:B------:R-:W-:-:S05]  /*1e350*/  IMAD.MOV.U32 R17, RZ, RZ, R36 ;  /* 0x000000ffff117224 */ /* 0x000fca00078e0024 */
[----:B------:R1:W-:Y:S01]  /*1e360*/  LDGSTS.E [R19+0x11600], [R16.64], P0 ;  /* 0x1160000010137fae */ /* 0x0003e20008121846 */
[----:B------:R-:W-:-:S05]  /*1e370*/  IADD3 R23, P1, R23, UR8, RZ ;  /* 0x0000000817177c10 */ /* 0x000fca000ff3e0ff */
[----:B------:R-:W-:Y:S01]  /*1e380*/  STL [R1+0x440], R23 ;  /* 0x0004401701007387 */ /* 0x000fe20000100800 */
[----:B-1----:R-:W-:Y:S01]  /*1e390*/  IMAD.MOV.U32 R16, RZ, RZ, R25 ;  /* 0x000000ffff107224 */ /* 0x002fe200078e0019 */
[----:B------:R-:W-:Y:S02]  /*1e3a0*/  IADD3 R3, P2, R3, UR8, RZ ;  /* 0x0000000803037c10 */ /* 0x000fe4000ff5e0ff */
[----:B------:R-:W-:-:S05]  /*1e3b0*/  IADD3.X R24, R24, UR5, RZ, P1, !PT ;  /* 0x0000000518187c10 */ /* 0x000fca0008ffe4ff */
[----:B------:R1:W-:Y:S01]  /*1e3c0*/  STL [R1+0x43c], R24 ;  /* 0x00043c1801007387 */ /* 0x0003e20000100800 */
[----:B------:R-:W-:-:S03]  /*1e3d0*/  IADD3.X R20, R20, UR5, RZ, P2, !PT ;  /* 0x0000000514147c10 */ /* 0x000fc600097fe4ff */
[----:B------:R1:W-:Y:S04]  /*1e3e0*/  STL [R1+0x460], R3 ;  /* 0x0004600301007387 */ /* 0x0003e80000100800 */
[----:B------:R-:W4:Y:S01]  /*1e3f0*/  LDL.LU R38, [R1+0x4fc] ;  /* 0x0004fc0001267983 */ /* 0x000f220000300800 */
[----:B------:R-:W-:-:S03]  /*1e400*/  IMAD.MOV.U32 R17, RZ, RZ, R26 ;  /* 0x000000ffff117224 */ /* 0x000fc600078e001a */
[----:B------:R1:W-:Y:S04]  /*1e410*/  STL [R1+0x45c], R20 ;  /* 0x00045c1401007387 */ /* 0x0003e80000100800 */
[----:B--2---:R-:W2:Y:S04]  /*1e420*/  LDL.LU R36, [R1+0x51c] ;  /* 0x00051c0001247983 */ /* 0x004ea80000300800 */
[----:B------:R-:W2:Y:S04]  /*1e430*/  LDL.LU R26, [R1+0x53c] ;  /* 0x00053c00011a7983 */ /* 0x000ea80000300800 */
[----:B------:R-:W2:Y:S04]  /*1e440*/  LDL.LU R25, [R1+0x540] ;  /* 0x0005400001197983 */ /* 0x000ea80000300800 */
[----:B------:R1:W-:Y:S02]  /*1e450*/  LDGSTS.E [R19+0x11e00], [R16.64], P0 ;  /* 0x11e0000010137fae */ /* 0x0003e40008121846 */
[----:B-1----:R-:W-:-:S02]  /*1e460*/  IMAD.MOV.U32 R16, RZ, RZ, R23 ;  /* 0x000000ffff107224 */ /* 0x002fc400078e0017 */
[----:B------:R-:W-:Y:S02]  /*1e470*/  IMAD.MOV.U32 R17, RZ, RZ, R24 ;  /* 0x000000ffff117224 */ /* 0x000fe400078e0018 */
[----:B------:R-:W2:Y:S04]  /*1e480*/  LDL.LU R24, [R1+0x55c] ;  /* 0x00055c0001187983 */ /* 0x000ea80000300800 */
[----:B------:R-:W2:Y:S01]  /*1e490*/  LDL.LU R23, [R1+0x560] ;  /* 0x0005600001177983 */ /* 0x000ea20000300800 */
[----:B------:R-:W-:-:S03]  /*1e4a0*/  IADD3 R21, P1, R21, UR8, RZ ;  /* 0x0000000815157c10 */ /* 0x000fc6000ff3e0ff */
[----:B------:R1:W-:Y:S01]  /*1e4b0*/  LDGSTS.E [R19+0x12600], [R16.64], P0 ;  /* 0x1260000010137fae */ /* 0x0003e20008121846 */
[----:B------:R-:W-:Y:S02]  /*1e4c0*/  IADD3.X R22, R22, UR5, RZ, P1, !PT ;  /* 0x0000000516167c10 */ /* 0x000fe40008ffe4ff */
[----:B------:R-:W-:Y:S01]  /*1e4d0*/  IADD3 R71, P2, R71, UR8, RZ ;  /* 0x0000000847477c10 */ /* 0x000fe2000ff5e0ff */
[----:B-1----:R-:W-:Y:S01]  /*1e4e0*/  IMAD.MOV.U32 R16, RZ, RZ, R3 ;  /* 0x000000ffff107224 */ /* 0x002fe200078e0003 */
[----:B------:R-:W-:Y:S01]  /*1e4f0*/  MOV R17, R20 ;  /* 0x0000001400117202 */ /* 0x000fe20000000f00 */
[----:B------:R-:W2:Y:S04]  /*1e500*/  LDL.LU R3, [R1+0x580] ;  /* 0x0005800001037983 */ /* 0x000ea80000300800 */
[----:B------:R-:W2:Y:S01]  /*1e510*/  LDL.LU R20, [R1+0x5a0] ;  /* 0x0005a00001147983 */ /* 0x000ea20000300800 */
[----:B------:R-:W-:-:S03]  /*1e520*/  IADD3.X R72, R72, UR5, RZ, P2, !PT ;  /* 0x0000000548487c10 */ /* 0x000fc600097fe4ff */
[----:B------:R-:W-:Y:S04]  /*1e530*/  STL [R1+0x480], R21 ;  /* 0x0004801501007387 */ /* 0x000fe80000100800 */
[----:B------:R1:W-:Y:S04]  /*1e540*/  LDGSTS.E [R19+0x12e00], [R16.64], P0 ;  /* 0x12e0000010137fae */ /* 0x0003e80008121846 */
[----:B------:R1:W-:Y:S04]  /*1e550*/  STL [R1+0x47c], R22 ;  /* 0x00047c1601007387 */ /* 0x0003e80000100800 */
[----:B------:R-:W-:Y:S01]  /*1e560*/  STL [R1+0x4a0], R71 ;  /* 0x0004a04701007387 */ /* 0x000fe20000100800 */
[----:B-1----:R-:W-:-:S03]  /*1e570*/  IMAD.MOV.U32 R17, RZ, RZ, R22 ;  /* 0x000000ffff117224 */ /* 0x002fc600078e0016 */
[----:B------:R-:W2:Y:S01]  /*1e580*/  LDL.LU R22, [R1+0x57c] ;  /* 0x00057c0001167983 */ /* 0x000ea20000300800 */
[----:B------:R-:W-:-:S03]  /*1e590*/  IMAD.MOV.U32 R16, RZ, RZ, R21 ;  /* 0x000000ffff107224 */ /* 0x000fc600078e0015 */
[----:B------:R-:W-:Y:S04]  /*1e5a0*/  STL [R1+0x49c], R72 ;  /* 0x00049c4801007387 */ /* 0x000fe80000100800 */
[----:B------:R-:W2:Y:S04]  /*1e5b0*/  LDL.LU R21, [R1+0x59c] ;  /* 0x00059c0001157983 */ /* 0x000ea80000300800 */
[----:B------:R1:W-:Y:S02]  /*1e5c0*/  LDGSTS.E [R19+0x13600], [R16.64], P0 ;  /* 0x1360000010137fae */ /* 0x0003e40008121846 */
[----:B-1----:R-:W-:-:S02]  /*1e5d0*/  IMAD.MOV.U32 R16, RZ, RZ, R71 ;  /* 0x000000ffff107224 */ /* 0x002fc400078e0047 */
[----:B------:R-:W-:-:S05]  /*1e5e0*/  IMAD.MOV.U32 R17, RZ, RZ, R72 ;  /* 0x000000ffff117224 */ /* 0x000fca00078e0048 */
[----:B------:R1:W-:Y:S01]  /*1e5f0*/  LDGSTS.E [R19+0x13e00], [R16.64], P0 ;  /* 0x13e0000010137fae */ /* 0x0003e20008121846 */
[----:B------:R-:W-:Y:S01]  /*1e600*/  HMMA.1688.F32.TF32 R28, R236, R94, R28 ;  /* 0x0000005eec1c723c */ /* 0x000fe2000008101c */
[----:B---3--:R-:W-:-:S04]  /*1e610*/  IADD3 R69, P1, R69, UR8, RZ ;  /* 0x0000000845457c10 */ /* 0x008fc8000ff3e0ff */
[----:B------:R-:W-:Y:S01]  /*1e620*/  IADD3.X R70, R70, UR5, RZ, P1, !PT ;  /* 0x0000000546467c10 */ /* 0x000fe20008ffe4ff */
[----:B-1----:R-:W-:Y:S01]  /*1e630*/  IMAD.MOV.U32 R16, RZ, RZ, R69 ;  /* 0x000000ffff107224 */ /* 0x002fe200078e0045 */
[----:B------:R-:W-:-:S03]  /*1e640*/  IADD3 R39, P2, R39, UR8, RZ ;  /* 0x0000000827277c10 */ /* 0x000fc6000ff5e0ff */
[----:B------:R-:W-:Y:S01]  /*1e650*/  IMAD.MOV.U32 R17, RZ, RZ, R70 ;  /* 0x000000ffff117224 */ /* 0x000fe200078e0046 */
[----:B------:R-:W-:Y:S02]  /*1e660*/  IADD3.X R68, R68, UR5, RZ, P2, !PT ;  /* 0x0000000544447c10 */ /* 0x000fe400097fe4ff */
[----:B------:R-:W-:Y:S02]  /*1e670*/  IADD3 R37, P1, R37, UR8, RZ ;  /* 0x0000000825257c10 */ /* 0x000fe4000ff3e0ff */
[----:B------:R1:W-:Y:S01]  /*1e680*/  LDGSTS.E [R19+0x14600], [R16.64], P0 ;  /* 0x1460000010137fae */ /* 0x0003e20008121846 */
[----:B----4-:R-:W-:Y:S02]  /*1e690*/  IADD3 R27, P2, R27, UR8, RZ ;  /* 0x000000081b1b7c10 */ /* 0x010fe4000ff5e0ff */
[----:B-1----:R-:W-:Y:S01]  /*1e6a0*/  MOV R16, R39 ;  /* 0x0000002700107202 */ /* 0x002fe20000000f00 */
[----:B------:R-:W-:-:S05]  /*1e6b0*/  IMAD.MOV.U32 R17, RZ, RZ, R68 ;  /* 0x000000ffff117224 */ /* 0x000fca00078e0044 */
[----:B------:R1:W-:Y:S02]  /*1e6c0*/  LDGSTS.E [R19+0x14e00], [R16.64], P0 ;  /* 0x14e0000010137fae */ /* 0x0003e40008121846 */
[----:B-1----:R-:W-:Y:S02]  /*1e6d0*/  IMAD.MOV.U32 R16, RZ, RZ, R37 ;  /* 0x000000ffff107224 */ /* 0x002fe400078e0025 */
[----:B------:R1:W-:Y:S04]  /*1e6e0*/  STL [R1+0x4c0], R69 ;  /* 0x0004c04501007387 */ /* 0x0003e80000100800 */
[----:B------:R-:W-:Y:S04]  /*1e6f0*/  STL [R1+0x4bc], R70 ;  /* 0x0004bc4601007387 */ /* 0x000fe80000100800 */
[----:B------:R-:W-:Y:S01]  /*1e700*/  STL [R1+0x4e0], R39 ;  /* 0x0004e02701007387 */ /* 0x000fe20000100800 */
[----:B-1----:R-:W-:-:S03]  /*1e710*/  IMAD.MOV.U32 R69, RZ, RZ, 0x3f ;  /* 0x0000003fff457424 */ /* 0x002fc600078e00ff */
[----:B------:R-:W-:Y:S01]  /*1e720*/  STL [R1+0x4dc], R68 ;  /* 0x0004dc4401007387 */ /* 0x000fe20000100800 */
[----:B------:R-:W-:-:S05]  /*1e730*/  IADD3.X R38, R38, UR5, RZ, P1, !PT ;  /* 0x0000000526267c10 */ /* 0x000fca0008ffe4ff */
[----:B------:R-:W-:Y:S01]  /*1e740*/  IMAD.MOV.U32 R17, RZ, RZ, R38 ;  /* 0x000000ffff117224 */ /* 0x000fe200078e0026 */
[----:B--2---:R-:W-:-:S04]  /*1e750*/  IADD3.X R36, R36, UR5, RZ, P2, !PT ;  /* 0x0000000524247c10 */ /* 0x004fc800097fe4ff */
[----:B------:R1:W-:Y:S01]  /*1e760*/  LDGSTS.E [R19+0x15600], [R16.64], P0 ;  /* 0x1560000010137fae */ /* 0x0003e20008121846 */
[----:B------:R-:W-:-:S04]  /*1e770*/  IADD3 R25, P1, R25, UR8, RZ ;  /* 0x0000000819197c10 */ /* 0x000fc8000ff3e0ff */
[----:B------:R-:W-:Y:S01]  /*1e780*/  IADD3.X R26, R26, UR5, RZ, P1, !PT ;  /* 0x000000051a1a7c10 */ /* 0x000fe20008ffe4ff */
[----:B-1----:R-:W-:Y:S02]  /*1e790*/  IMAD.MOV.U32 R16, RZ, RZ, R27 ;  /* 0x000000ffff107224 */ /* 0x002fe400078e001b */
[----:B------:R-:W-:-:S05]  /*1e7a0*/  IMAD.MOV.U32 R17, RZ, RZ, R36 ;  /* 0x000000ffff117224 */ /* 0x000fca00078e0024 */
[----:B------:R1:W-:Y:S04]  /*1e7b0*/  LDGSTS.E [R19+0x15e00], [R16.64], P0 ;  /* 0x15e0000010137fae */ /* 0x0003e80008121846 */
[----:B------:R-:W-:Y:S01]  /*1e7c0*/  STL [R1+0x500], R37 ;  /* 0x0005002501007387 */ /* 0x000fe20000100800 */
[----:B------:R-:W-:Y:S01]  /*1e7d0*/  IADD3 R23, P2, R23, UR8, RZ ;  /* 0x0000000817177c10 */ /* 0x000fe2000ff5e0ff */
[----:B-1----:R-:W-:Y:S01]  /*1e7e0*/  IMAD.MOV.U32 R16, RZ, RZ, R25 ;  /* 0x000000ffff107224 */ /* 0x002fe200078e0019 */
[----:B------:R-:W-:Y:S02]  /*1e7f0*/  MOV R17, R26 ;  /* 0x0000001a00117202 */ /* 0x000fe40000000f00 */
[----:B------:R-:W-:Y:S01]  /*1e800*/  IADD3.X R24, R24, UR5, RZ, P2, !PT ;  /* 0x0000000518187c10 */ /* 0x000fe200097fe4ff */
[----:B------:R-:W-:Y:S04]  /*1e810*/  STL [R1+0x4fc], R38 ;  /* 0x0004fc2601007387 */ /* 0x000fe80000100800 */
[----:B------:R1:W-:Y:S01]  /*1e820*/  LDGSTS.E [R19+0x16600], [R16.64], P0 ;  /* 0x1660000010137fae */ /* 0x0003e20008121846 */
[----:B------:R-:W-:-:S03]  /*1e830*/  IADD3 R69, R69, c[0x0][0x180], RZ ;  /* 0x0000600045457a10 */ /* 0x000fc60007ffe0ff */
[----:B------:R-:W-:Y:S01]  /*1e840*/  STL [R1+0x520], R27 ;  /* 0x0005201b01007387 */ /* 0x000fe20000100800 */
[----:B------:R-:W-:-:S03]  /*1e850*/  IADD3 R3, P1, R3, UR8, RZ ;  /* 0x0000000803037c10 */ /* 0x000fc6000ff3e0ff */
[----:B------:R-:W-:Y:S01]  /*1e860*/  STL [R1+0x51c], R36 ;  /* 0x00051c2401007387 */ /* 0x000fe20000100800 */
[----:B-1----:R-:W-:Y:S02]  /*1e870*/  IMAD.MOV.U32 R16, RZ, RZ, R23 ;  /* 0x000000ffff107224 */ /* 0x002fe400078e0017 */
[----:B------:R-:W-:Y:S01]  /*1e880*/  IMAD.MOV.U32 R17, RZ, RZ, R24 ;  /* 0x000000ffff117224 */ /* 0x000fe200078e0018 */
[----:B------:R-:W-:Y:S01]  /*1e890*/  STL [R1+0x540], R25 ;  /* 0x0005401901007387 */ /* 0x000fe20000100800 */
[----:B------:R-:W-:-:S03]  /*1e8a0*/  IADD3 R20, P2, R20, UR8, RZ ;  /* 0x0000000814147c10 */ /* 0x000fc6000ff5e0ff */
[----:B------:R-:W-:Y:S04]  /*1e8b0*/  STL [R1+0x53c], R26 ;  /* 0x00053c1a01007387 */ /* 0x000fe80000100800 */
[----:B------:R-:W-:Y:S04]  /*1e8c0*/  STL [R1+0x560], R23 ;  /* 0x0005601701007387 */ /* 0x000fe80000100800 */
[----:B------:R-:W-:Y:S04]  /*1e8d0*/  STL [R1+0x55c], R24 ;  /* 0x00055c1801007387 */ /* 0x000fe80000100800 */
[----:B------:R1:W-:Y:S01]  /*1e8e0*/  LDGSTS.E [R19+0x16e00], [R16.64], P0 ;  /* 0x16e0000010137fae */ /* 0x0003e20008121846 */
[----:B------:R-:W-:-:S03]  /*1e8f0*/  IADD3.X R22, R22, UR5, RZ, P1, !PT ;  /* 0x0000000516167c10 */ /* 0x000fc60008ffe4ff */
[----:B------:R2:W-:Y:S01]  /*1e900*/  STL [R1+0x580], R3 ;  /* 0x0005800301007387 */ /* 0x0005e20000100800 */
[----:B-1----:R-:W-:Y:S01]  /*1e910*/  IMAD.MOV.U32 R16, RZ, RZ, R3 ;  /* 0x000000ffff107224 */ /* 0x002fe200078e0003 */
[----:B------:R-:W-:Y:S01]  /*1e920*/  IADD3.X R21, R21, UR5, RZ, P2, !PT ;  /* 0x0000000515157c10 */ /* 0x000fe200097fe4ff */
[----:B------:R-:W-:Y:S01]  /*1e930*/  IMAD.MOV.U32 R17, RZ, RZ, R22 ;  /* 0x000000ffff117224 */ /* 0x000fe200078e0016 */
[----:B--2---:R-:W-:Y:S01]  /*1e940*/  SHF.R.S32.HI R3, RZ, 0x1f, R69 ;  /* 0x0000001fff037819 */ /* 0x004fe20000011445 */
[----:B------:R1:W-:Y:S03]  /*1e950*/  STL [R1+0x57c], R22 ;  /* 0x00057c1601007387 */ /* 0x0003e60000100800 */
[----:B------:R-:W-:Y:S01]  /*1e960*/  LEA.HI R3, R3, R69, RZ, 0x6 ;  /* 0x0000004503037211 */ /* 0x000fe200078f30ff */
[----:B------:R1:W-:Y:S04]  /*1e970*/  STL [R1+0x5a0], R20 ;  /* 0x0005a01401007387 */ /* 0x0003e80000100800 */
[----:B------:R2:W-:Y:S01]  /*1e980*/  LDGSTS.E [R19+0x17600], [R16.64], P0 ;  /* 0x1760000010137fae */ /* 0x0005e20008121846 */
[----:B------:R-:W-:-:S03]  /*1e990*/  SHF.R.S32.HI R3, RZ, 0x6, R3 ;  /* 0x00000006ff037819 */ /* 0x000fc60000011403 */
[----:B------:R1:W-:Y:S04]  /*1e9a0*/  STL [R1+0x59c], R21 ;  /* 0x00059c1501007387 */ /* 0x0003e80000100800 */
[----:B------:R1:W-:Y:S01]  /*1e9b0*/  STL [R1+0x384], R18 ;  /* 0x0003841201007387 */ /* 0x0003e20000100800 */
[----:B--2---:R-:W-:Y:S01]  /*1e9c0*/  IMAD.MOV.U32 R16, RZ, RZ, R20 ;  /* 0x000000ffff107224 */ /* 0x004fe200078e0014 */
[----:B------:R-:W-:-:S05]  /*1e9d0*/  MOV R17, R21 ;  /* 0x0000001500117202 */ /* 0x000fca0000000f00 */
[----:B------:R1:W-:Y:S01]  /*1e9e0*/  LDGSTS.E [R19+0x17e00], [R16.64], P0 ;  /* 0x17e0000010137fae */ /* 0x0003e20008121846 */
[----:B------:R-:W-:-:S03]  /*1e9f0*/  ISETP.NE.U32.AND P0, PT, R18, R3, PT ;  /* 0x000000031200720c */ /* 0x000fc60003f05070 */
[----:B------:R-:W0:Y:S10]  /*1ea00*/  LDGDEPBAR ;  /* 0x00000000000079af */ /* 0x000e340000000000 */
[----:B-1----:R-:W-:Y:S01]  /*1ea10*/  @!P0 CALL.REL.NOINC `(.L_x_1) ;  /* 0x0000001000008944 */ /* 0x002fe20003c00000 */
[----:B------:R-:W-:Y:S05]  /*1ea20*/  BRA `(.L_x_2) ;  /* 0xfffecb1000007947 */ /* 0x000fea000383ffff */
.L_x_1:
[----:B------:R-:W2:Y:S01]  /*1ea30*/  LDL.LU R16, [R1+0x9b0] ;  /* 0x0009b00001107983 */ /* 0x000ea20000300800 */
[----:B------:R-:W-:-:S04]  /*1ea40*/  DEPBAR.LE SB0, 0x0 ;  /* 0x000080000000791a */ /* 0x000fc80000000000 */
[----:B------:R-:W3:Y:S04]  /*1ea50*/  S2R R3, SR_TID.X ;  /* 0x0000000000037919 */ /* 0x000ee80000002100 */
[----:B------:R-:W4:Y:S04]  /*1ea60*/  LDL.LU R20, [R1+0x230] ;  /* 0x0002300001147983 */ /* 0x000f280000300800 */
[----:B------:R-:W4:Y:S04]  /*1ea70*/  LDL.LU R21, [R1+0x234] ;  /* 0x0002340001157983 */ /* 0x000f280000300800 */
[----:B------:R-:W4:Y:S04]  /*1ea80*/  LDL.LU R22, [R1+0x220] ;  /* 0x0002200001167983 */ /* 0x000f280000300800 */
[----:B------:R-:W4:Y:S01]  /*1ea90*/  LDL.LU R23, [R1+0x224] ;  /* 0x0002240001177983 */ /* 0x000f220000300800 */
[----:B-1-3--:R-:W-:-:S02]  /*1eaa0*/  IMAD.SHL.U32 R0, R3, 0x200, RZ ;  /* 0x0000020003007824 */ /* 0x00afc400078e00ff */
[----:B------:R-:W-:-:S03]  /*1eab0*/  IMAD.SHL.U32 R2, R3, 0x20, RZ ;  /* 0x0000002003027824 */ /* 0x000fc600078e00ff */
[----:B------:R-:W-:-:S04]  /*1eac0*/  LOP3.LUT R0, R0, 0x3000, RZ, 0xc0, !PT ;  /* 0x0000300000007812 */ /* 0x000fc800078ec0ff */
[----:B------:R-:W-:Y:S01]  /*1ead0*/  LOP3.LUT R0, R0, 0x60, R2, 0xf8, !PT ;  /* 0x0000006000007812 */ /* 0x000fe200078ef802 */
[----:B------:R-:W-:-:S05]  /*1eae0*/  IMAD.SHL.U32 R2, R3, 0x4, RZ ;  /* 0x0000000403027824 */ /* 0x000fca00078e00ff */
[----:B------:R-:W-:Y:S01]  /*1eaf0*/  LOP3.LUT R0, R0, 0x170, R2, 0x78, !PT ;  /* 0x0000017000007812 */ /* 0x000fe200078e7802 */
[----:B------:R-:W-:Y:S04]  /*1eb00*/  BAR.SYNC.DEFER_BLOCKING 0x0 ;  /* 0x0000000000007b1d */ /* 0x000fe80000010000 */
[----:B--2---:R-:W-:Y:S02]  /*1eb10*/  IMAD.IADD R0, R0, 0x1, R16 ;  /* 0x0000000100007824 */ /* 0x004fe400078e0210 */
[----:B------:R-:W2:Y:S04]  /*1eb20*/  LDL.LU R16, [R1+0x238] ;  /* 0x0002380001107983 */ /* 0x000ea80000300800 */
[----:B------:R-:W2:Y:S04]  /*1eb30*/  LDL.LU R17, [R1+0x23c] ;  /* 0x00023c0001117983 */ /* 0x000ea80000300800 */
[----:B------:R-:W2:Y:S04]  /*1eb40*/  LDL.LU R18, [R1+0x228] ;  /* 0x0002280001127983 */ /* 0x000ea80000300800 */
[----:B------:R-:W2:Y:S04]  /*1eb50*/  LDL.LU R19, [R1+0x22c] ;  /* 0x00022c0001137983 */ /* 0x000ea80000300800 */
[----:B----4-:R-:W-:Y:S01]  /*1eb60*/  STS.128 [R0], R20 ;  /* 0x0000001400007388 */ /* 0x010fe20000000c00 */
[C---:B------:R-:W-:Y:S01]  /*1eb70*/  IMAD.SHL.U32 R2, R3.reuse, 0x800, RZ ;  /* 0x0000080003027824 */ /* 0x040fe200078e00ff */
[----:B------:R-:W-:-:S04]  /*1eb80*/  LOP3.LUT R3, R3, 0x7f, RZ, 0xc0, !PT ;  /* 0x0000007f03037812 */ /* 0x000fc800078ec0ff */
[----:B------:R-:W-:-:S05]  /*1eb90*/  LOP3.LUT R2, R2, 0x3000, RZ, 0xc0, !PT ;  /* 0x0000300002027812 */ /* 0x000fca00078ec0ff */
[----:B------:R-:W-:-:S05]  /*1eba0*/  IMAD R2, R3, 0x10, R2 ;  /* 0x0000001003027824 */ /* 0x000fca00078e0202 */
[----:B------:R-:W-:Y:S01]  /*1ebb0*/  LOP3.LUT R3, R2, 0x60, RZ, 0x3c, !PT ;  /* 0x0000006002037812 */ /* 0x000fe200078e3cff */
[----:B--2---:R1:W-:Y:S02]  /*1ebc0*/  STS.128 [R0+0x80], R16 ;  /* 0x0000801000007388 */ /* 0x0043e40000000c00 */
[----:B-1----:R-:W-:Y:S01]  /*1ebd0*/  IMAD.MOV.U32 R16, RZ, RZ, R132 ;  /* 0x000000ffff107224 */ /* 0x002fe200078e0084 */
[----:B------:R-:W-:Y:S01]  /*1ebe0*/  MOV R18, R136 ;  /* 0x0000008800127202 */ /* 0x000fe20000000f00 */
[----:B------:R-:W-:Y:S02]  /*1ebf0*/  IMAD.MOV.U32 R17, RZ, RZ, R133 ;  /* 0x000000ffff117224 */ /* 0x000fe400078e0085 */
[----:B------:R-:W-:-:S05]  /*1ec00*/  IMAD.MOV.U32 R19, RZ, RZ, R137 ;  /* 0x000000ffff137224 */ /* 0x000fca00078e0089 */
[----:B------:R1:W-:Y:S01]  /*1ec10*/  STS.128 [R0+0x200], R16 ;  /* 0x0002001000007388 */ /* 0x0003e20000000c00 */
[----:B------:R-:W-:Y:S02]  /*1ec20*/  IMAD.MOV.U32 R136, RZ, RZ, R134 ;  /* 0x000000ffff887224 */ /* 0x000fe400078e0086 */
[----:B------:R-:W-:Y:S02]  /*1ec30*/  IMAD.MOV.U32 R137, RZ, RZ, R135 ;  /* 0x000000ffff897224 */ /* 0x000fe400078e0087 */
[----:B-1----:R-:W-:Y:S01]  /*1ec40*/  IMAD.MOV.U32 R16, RZ, RZ, R164 ;  /* 0x000000ffff107224 */ /* 0x002fe200078e00a4 */
[----:B------:R-:W-:Y:S01]  /*1ec50*/  MOV R19, R169 ;  /* 0x000000a900137202 */ /* 0x000fe20000000f00 */
[----:B------:R-:W-:Y:S02]  /*1ec60*/  IMAD.MOV.U32 R17, RZ, RZ, R165 ;  /* 0x000000ffff117224 */ /* 0x000fe400078e00a5 */
[----:B------:R-:W-:Y:S02]  /*1ec70*/  IMAD.MOV.U32 R18, RZ, RZ, R168 ;  /* 0x000000ffff127224 */ /* 0x000fe400078e00a8 */
[----:B------:R-:W-:-:S03]  /*1ec80*/  IMAD.MOV.U32 R168, RZ, RZ, R166 ;  /* 0x000000ffffa87224 */ /* 0x000fc600078e00a6 */
[----:B------:R1:W-:Y:S01]  /*1ec90*/  STS.128 [R0+0x400], R16 ;  /* 0x0004001000007388 */ /* 0x0003e20000000c00 */
[----:B------:R-:W-:-:S03]  /*1eca0*/  IMAD.MOV.U32 R169, RZ, RZ, R167 ;  /* 0x000000ffffa97224 */ /* 0x000fc600078e00a7 */
[----:B------:R-:W-:Y:S04]  /*1ecb0*/  STS.128 [R0+0x280], R136 ;  /* 0x0002808800007388 */ /* 0x000fe80000000c00 */
[----:B------:R-:W-:Y:S01]  /*1ecc0*/  STS.128 [R0+0x480], R168 ;  /* 0x000480a800007388 */ /* 0x000fe20000000c00 */
[----:B-1----:R-:W-:Y:S01]  /*1ecd0*/  IMAD.MOV.U32 R18, RZ, RZ, R8 ;  /* 0x000000ffff127224 */ /* 0x002fe200078e0008 */
[----:B------:R-:W-:Y:S01]  /*1ece0*/  MOV R19, R9 ;  /* 0x0000000900137202 */ /* 0x000fe20000000f00 */
[----:B------:R-:W-:Y:S02]  /*1ecf0*/  IMAD.MOV.U32 R16, RZ, RZ, R232 ;  /* 0x000000ffff107224 */ /* 0x000fe400078e00e8 */
[----:B------:R-:W-:Y:S02]  /*1ed00*/  IMAD.MOV.U32 R17, RZ, RZ, R233 ;  /* 0x000000ffff117224 */ /* 0x000fe400078e00e9 */
[----:B------:R-:W-:-:S02]  /*1ed10*/  IMAD.MOV.U32 R8, RZ, RZ, R234 ;  /* 0x000000ffff087224 */ /* 0x000fc400078e00ea */
[----:B------:R-:W-:Y:S01]  /*1ed20*/  IMAD.MOV.U32 R9, RZ, RZ, R235 ;  /* 0x000000ffff097224 */ /* 0x000fe200078e00eb */
[----:B------:R-:W-:Y:S04]  /*1ed30*/  STS.128 [R0+0x600], R16 ;  /* 0x0006001000007388 */ /* 0x000fe80000000c00 */
[----:B------:R1:W-:Y:S04]  /*1ed40*/  STS.128 [R0+0x680], R8 ;  /* 0x0006800800007388 */ /* 0x0003e80000000c00 */
[----:B------:R-:W-:Y:S06]  /*1ed50*/  BAR.SYNC.DEFER_BLOCKING 0x0 ;  /* 0x0000000000007b1d */ /* 0x000fec0000010000 */
[----:B------:R-:W2:Y:S01]  /*1ed60*/  LDS.128 R16, [R2] ;  /* 0x0000000002107984 */ /* 0x000ea20000000c00 */
[----:B-1----:R-:W-:Y:S01]  /*1ed70*/  IMAD.MOV.U32 R9, RZ, RZ, R225 ;  /* 0x000000ffff097224 */ /* 0x002fe200078e00e1 */
[----:B------:R-:W-:-:S02]  /*1ed80*/  LOP3.LUT R225, R2, 0x20, RZ, 0x3c, !PT ;  /* 0x0000002002e17812 */ /* 0x000fc400078e3cff */
[----:B------:R-:W1:Y:S04]  /*1ed90*/  LDS.128 R24, [R2+0x800] ;  /* 0x0008000002187984 */ /* 0x000e680000000c00 */
[----:B------:R-:W3:Y:S01]  /*1eda0*/  LDS.128 R20, [R225] ;  /* 0x00000000e1147984 */ /* 0x000ee20000000c00 */
[----:B------:R-:W-:Y:S01]  /*1edb0*/  IMAD.MOV.U32 R8, RZ, RZ, R224 ;  /* 0x000000ffff087224 */ /* 0x000fe200078e00e0 */
[----:B------:R-:W-:Y:S02]  /*1edc0*/  LOP3.LUT R224, R2, 0x40, RZ, 0x3c, !PT ;  /* 0x0000004002e07812 */ /* 0x000fe400078e3cff */
[----:B------:R-:W-:Y:S04]  /*1edd0*/  LDS.128 R236, [R3] ;  /* 0x0000000003ec7984 */ /* 0x000fe80000000c00 */
[----:B------:R-:W-:Y:S04]  /*1ede0*/  LDS.128 R248, [R224] ;  /* 0x00000000e0f87984 */ /* 0x000fe80000000c00 */
[----:B------:R-:W-:Y:S04]  /*1edf0*/  LDS.128 R244, [R224+0x800] ;  /* 0x00080000e0f47984 */ /* 0x000fe80000000c00 */
[----:B------:R-:W-:Y:S04]  /*1ee00*/  LDS.128 R232, [R3+0x800] ;  /* 0x0008000003e87984 */ /* 0x000fe80000000c00 */
[----:B--2---:R-:W-:Y:S04]  /*1ee10*/  STL.64 [R1+0x60], R16 ;  /* 0x0000601001007387 */ /* 0x004fe80000100a00 */
[----:B------:R-:W-:Y:S04]  /*1ee20*/  STL.64 [R1+0x68], R18 ;  /* 0x0000681201007387 */ /* 0x000fe80000100a00 */
[----:B------:R-:W2:Y:S01]  /*1ee30*/  LDS.128 R16, [R225+0x800] ;  /* 0x00080000e1107984 */ /* 0x000ea20000000c00 */
[----:B------:R-:W-:Y:S01]  /*1ee40*/  IMAD.MOV.U32 R10, RZ, RZ, R220 ;  /* 0x000000ffff0a7224 */ /* 0x000fe200078e00dc */
[----:B------:R-:W-:-:S02]  /*1ee50*/  MOV R11, R221 ;  /* 0x000000dd000b7202 */ /* 0x000fc40000000f00 */
[----:B------:R-:W-:Y:S06]  /*1ee60*/  BAR.SYNC.DEFER_BLOCKING 0x0 ;  /* 0x0000000000007b1d */ /* 0x000fec0000010000 */
[----:B-1----:R-:W-:Y:S04]  /*1ee70*/  STL.64 [R1+0x40], R24 ;  /* 0x0000401801007387 */ /* 0x002fe80000100a00 */
[----:B------:R-:W-:Y:S04]  /*1ee80*/  STL.64 [R1+0x48], R26 ;  /* 0x0000481a01007387 */ /* 0x000fe80000100a00 */
[----:B---3--:R-:W-:Y:S04]  /*1ee90*/  STL.64 [R1+0x20], R20 ;  /* 0x0000201401007387 */ /* 0x008fe80000100a00 */
[----:B------:R-:W-:Y:S04]  /*1eea0*/  STL.64 [R1+0x28], R22 ;  /* 0x0000281601007387 */ /* 0x000fe80000100a00 */
[----:B------:R1:W-:Y:S04]  /*1eeb0*/  STS.128 [R0], R8 ;  /* 0x0000000800007388 */ /* 0x0003e80000000c00 */
[----:B--2---:R-:W-:Y:S01]  /*1eec0*/  STL.64 [R1+0x10], R16 ;  /* 0x0000101001007387 */ /* 0x004fe20000100a00 */
[----:B-1----:R-:W-:-:S02]  /*1eed0*/  IMAD.MOV.U32 R8, RZ, RZ, R112 ;  /* 0x000000ffff087224 */ /* 0x002fc400078e0070 */
[----:B------:R-:W-:Y:S02]  /*1eee0*/  IMAD.MOV.U32 R9, RZ, RZ, R113 ;  /* 0x000000ffff097224 */ /* 0x000fe400078e0071 */
[----:B------:R-:W-:Y:S02]  /*1eef0*/  IMAD.MOV.U32 R10, RZ, RZ, R108 ;  /* 0x000000ffff0a7224 */ /* 0x000fe400078e006c */
[----:B------:R-:W-:Y:S01]  /*1ef00*/  IMAD.MOV.U32 R11, RZ, RZ, R109 ;  /* 0x000000ffff0b7224 */ /* 0x000fe200078e006d */
[----:B------:R-:W-:Y:S04]  /*1ef10*/  STL.64 [R1+0x18], R18 ;  /* 0x0000181201007387 */ /* 0x000fe80000100a00 */
[----:B------:R1:W-:Y:S04]  /*1ef20*/  STS.128 [R0+0x200], R8 ;  /* 0x0002000800007388 */ /* 0x0003e80000000c00 */
[----:B-1----:R-:W2:Y:S04]  /*1ef30*/  LDL.LU R10, [R1+0x100] ;  /* 0x00010000010a7983 */ /* 0x002ea80000300800 */
[----:B------:R-:W2:Y:S01]  /*1ef40*/  LDL.LU R11, [R1+0x104] ;  /* 0x00010400010b7983 */ /* 0x000ea20000300800 */
[----:B------:R-:W-:-:S02]  /*1ef50*/  IMAD.MOV.U32 R8, RZ, RZ, R4 ;  /* 0x000000ffff087224 */ /* 0x000fc400078e0004 */
[----:B------:R-:W-:Y:S02]  /*1ef60*/  IMAD.MOV.U32 R9, RZ, RZ, R5 ;  /* 0x000000ffff097224 */ /* 0x000fe400078e0005 */
[----:B------:R-:W-:Y:S02]  /*1ef70*/  IMAD.MOV.U32 R4, RZ, RZ, R6 ;  /* 0x000000ffff047224 */ /* 0x000fe400078e0006 */
[----:B------:R-:W-:Y:S01]  /*1ef80*/  IMAD.MOV.U32 R5, RZ, RZ, R7 ;  /* 0x000000ffff057224 */ /* 0x000fe200078e0007 */
[----:B------:R-:W3:Y:S04]  /*1ef90*/  LDL.LU R6, [R1+0x108] ;  /* 0x0001080001067983 */ /* 0x000ee80000300800 */
[----:B------:R-:W3:Y:S04]  /*1efa0*/  LDL.LU R7, [R1+0x10c] ;  /* 0x00010c0001077983 */ /* 0x000ee80000300800 */
[----:B--2---:R1:W-:Y:S04]  /*1efb0*/  STS.128 [R0+0x400], R8 ;  /* 0x0004000800007388 */ /* 0x0043e80000000c00 */
[----:B-1----:R-:W2:Y:S04]  /*1efc0*/  LDL.LU R8, [R1+0x80] ;  /* 0x0000800001087983 */ /* 0x002ea80000300800 */
[----:B------:R-:W2:Y:S04]  /*1efd0*/  LDL.LU R9, [R1+0x84] ;  /* 0x0000840001097983 */ /* 0x000ea80000300800 */
[----:B------:R-:W2:Y:S04]  /*1efe0*/  LDL.LU R10, [R1+0x70] ;  /* 0x00007000010a7983 */ /* 0x000ea80000300800 */
        /* <DEDUP_REMOVED lines=9> */
[----:B------:R-:W-:Y:S01]  /*1f080*/  IMAD.MOV.U32 R220, RZ, RZ, R226 ;  /* 0x000000ffffdc7224 */ /* 0x000fe200078e00e2 */
[----:B------:R-:W-:Y:S01]  /*1f090*/  MOV R108, R114 ;  /* 0x00000072006c7202 */ /* 0x000fe20000000f00 */
[----:B------:R-:W-:-:S02]  /*1f0a0*/  IMAD.MOV.U32 R221, RZ, RZ, R227 ;  /* 0x000000ffffdd7224 */ /* 0x000fc400078e00e3 */
[----:B------:R-:W-:Y:S01]  /*1f0b0*/  IMAD.MOV.U32 R109, RZ, RZ, R115 ;  /* 0x000000ffff6d7224 */ /* 0x000fe200078e0073 */
[----:B---3--:R-:W-:Y:S04]  /*1f0c0*/  STS.128 [R0+0x480], R4 ;  /* 0x0004800400007388 */ /* 0x008fe80000000c00 */
[----:B------:R-:W-:Y:S04]  /*1f0d0*/  STS.128 [R0+0x80], R220 ;  /* 0x000080dc00007388 */ /* 0x000fe80000000c00 */
[----:B------:R-:W-:Y:S04]  /*1f0e0*/  STS.128 [R0+0x280], R108 ;  /* 0x0002806c00007388 */ /* 0x000fe80000000c00 */
[----:B--2---:R-:W-:Y:S04]  /*1f0f0*/  STS.128 [R0+0x600], R8 ;  /* 0x0006000800007388 */ /* 0x004fe80000000c00 */
[----:B----4-:R-:W-:Y:S04]  /*1f100*/  STS.128 [R0+0x680], R16 ;  /* 0x0006801000007388 */ /* 0x010fe80000000c00 */
[----:B------:R-:W-:Y:S06]  /*1f110*/  BAR.SYNC.DEFER_BLOCKING 0x0 ;  /* 0x0000000000007b1d */ /* 0x000fec0000010000 */
[----:B------:R-:W1:Y:S04]  /*1f120*/  LDS.128 R4, [R2] ;  /* 0x0000000002047984 */ /* 0x000e680000000c00 */
[----:B------:R-:W-:Y:S04]  /*1f130*/  LDS.128 R24, [R2+0x800] ;  /* 0x0008000002187984 */ /* 0x000fe80000000c00 */
[----:B------:R-:W2:Y:S04]  /*1f140*/  LDS.128 R72, [R225] ;  /* 0x00000000e1487984 */ /* 0x000ea80000000c00 */
[----:B------:R-:W-:Y:S04]  /*1f150*/  LDS.128 R20, [R225+0x800] ;  /* 0x00080000e1147984 */ /* 0x000fe80000000c00 */
[----:B------:R-:W3:Y:S04]  /*1f160*/  LDS.128 R68, [R224] ;  /* 0x00000000e0447984 */ /* 0x000ee80000000c00 */
[----:B------:R-:W-:Y:S04]  /*1f170*/  LDS.128 R16, [R224+0x800] ;  /* 0x00080000e0107984 */ /* 0x000fe80000000c00 */
[----:B------:R-:W4:Y:S04]  /*1f180*/  LDS.128 R36, [R3] ;  /* 0x0000000003247984 */ /* 0x000f280000000c00 */
[----:B------:R-:W1:Y:S04]  /*1f190*/  LDS.128 R8, [R3+0x800] ;  /* 0x0008000003087984 */ /* 0x000e680000000c00 */
[----:B------:R-:W-:Y:S06]  /*1f1a0*/  BAR.SYNC.DEFER_BLOCKING 0x0 ;  /* 0x0000000000007b1d */ /* 0x000fec0000010000 */
[----:B------:R1:W-:Y:S04]  /*1f1b0*/  STS.128 [R0], R76 ;  /* 0x0000004c00007388 */ /* 0x0003e80000000c00 */
[----:B-1----:R-:W2:Y:S04]  /*1f1c0*/  LDL.LU R76, [R1+0x218] ;  /* 0x00021800014c7983 */ /* 0x002ea80000300800 */
[----:B------:R-:W2:Y:S04]  /*1f1d0*/  LDL.LU R77, [R1+0x21c] ;  /* 0x00021c00014d7983 */ /* 0x000ea80000300800 */
[----:B------:R-:W2:Y:S04]  /*1f1e0*/  LDL.LU R78, [R1+0x208] ;  /* 0x00020800014e7983 */ /* 0x000ea80000300800 */
[----:B------:R-:W2:Y:S01]  /*1f1f0*/  LDL.LU R79, [R1+0x20c] ;  /* 0x00020c00014f7983 */ /* 0x000ea20000300800 */
[----:B------:R-:W-:Y:S01]  /*1f200*/  IMAD.MOV.U32 R82, RZ, RZ, R144 ;  /* 0x000000ffff527224 */ /* 0x000fe200078e0090 */
[----:B------:R-:W-:Y:S01]  /*1f210*/  MOV R87, R33 ;  /* 0x0000002100577202 */ /* 0x000fe20000000f00 */
[----:B------:R-:W-:Y:S01]  /*1f220*/  IMAD.MOV.U32 R83, RZ, RZ, R145 ;  /* 0x000000ffff537224 */ /* 0x000fe200078e0091 */
[----:B------:R-:W-:Y:S01]  /*1f230*/  MOV R81, R141 ;  /* 0x0000008d00517202 */ /* 0x000fe20000000f00 */
        /* <DEDUP_REMOVED lines=8> */
[----:B------:R-:W-:Y:S04]  /*1f2c0*/  STS.128 [R0+0x200], R80 ;  /* 0x0002005000007388 */ /* 0x000fe80000000c00 */
[----:B------:R-:W-:Y:S04]  /*1f2d0*/  STS.128 [R0+0x280], R144 ;  /* 0x0002809000007388 */ /* 0x000fe80000000c00 */
[----:B------:R-:W-:Y:S04]  /*1f2e0*/  STS.128 [R0+0x600], R84 ;  /* 0x0006005400007388 */ /* 0x000fe80000000c00 */
[----:B------:R-:W-:Y:S01]  /*1f2f0*/  STS.128 [R0+0x680], R32 ;  /* 0x0006802000007388 */ /* 0x000fe20000000c00 */
[----:B------:R-:W-:-:S02]  /*1f300*/  IMAD.MOV.U32 R112, RZ, RZ, R216 ;  /* 0x000000ffff707224 */ /* 0x000fc400078e00d8 */
[----:B------:R-:W-:Y:S02]  /*1f310*/  IMAD.MOV.U32 R113, RZ, RZ, R217 ;  /* 0x000000ffff717224 */ /* 0x000fe400078e00d9 */
[----:B------:R-:W-:Y:S02]  /*1f320*/  IMAD.MOV.U32 R114, RZ, RZ, R212 ;  /* 0x000000ffff727224 */ /* 0x000fe400078e00d4 */
[----:B------:R-:W-:Y:S01]  /*1f330*/  IMAD.MOV.U32 R115, RZ, RZ, R213 ;  /* 0x000000ffff737224 */ /* 0x000fe200078e00d5 */
[----:B--2---:R1:W-:Y:S02]  /*1f340*/  STS.128 [R0+0x80], R76 ;  /* 0x0000804c00007388 */ /* 0x0043e40000000c00 */
[----:B-1----:R-:W-:Y:S01]  /*1f350*/  MOV R78, R176 ;  /* 0x000000b0004e7202 */ /* 0x002fe20000000f00 */
[----:B------:R-:W-:Y:S02]  /*1f360*/  IMAD.MOV.U32 R79, RZ, RZ, R177 ;  /* 0x000000ffff4f7224 */ /* 0x000fe400078e00b1 */
[----:B------:R-:W-:-:S02]  /*1f370*/  IMAD.MOV.U32 R76, RZ, RZ, R172 ;  /* 0x000000ffff4c7224 */ /* 0x000fc400078e00ac */
[----:B------:R-:W-:Y:S02]  /*1f380*/  IMAD.MOV.U32 R77, RZ, RZ, R173 ;  /* 0x000000ffff4d7224 */ /* 0x000fe400078e00ad */
[----:B------:R-:W-:Y:S02]  /*1f390*/  IMAD.MOV.U32 R176, RZ, RZ, R174 ;  /* 0x000000ffffb07224 */ /* 0x000fe400078e00ae */
[----:B------:R-:W-:Y:S01]  /*1f3a0*/  IMAD.MOV.U32 R177, RZ, RZ, R175 ;  /* 0x000000ffffb17224 */ /* 0x000fe200078e00af */
[----:B------:R-:W-:Y:S04]  /*1f3b0*/  STS.128 [R0+0x400], R76 ;  /* 0x0004004c00007388 */ /* 0x000fe80000000c00 */
[----:B------:R-:W-:Y:S04]  /*1f3c0*/  STS.128 [R0+0x480], R176 ;  /* 0x000480b000007388 */ /* 0x000fe80000000c00 */
[----:B------:R-:W-:Y:S06]  /*1f3d0*/  BAR.SYNC.DEFER_BLOCKING 0x0 ;  /* 0x0000000000007b1d */ /* 0x000fec0000010000 */
[----:B------:R-:W1:Y:S04]  /*1f3e0*/  LDS.128 R108, [R2] ;  /* 0x00000000026c7984 */ /* 0x000e680000000c00 */
[----:B------:R-:W-:Y:S04]  /*1f3f0*/  LDS.128 R80, [R2+0x800] ;  /* 0x0008000002507984 */ /* 0x000fe80000000c00 */
[----:B------:R-:W-:Y:S04]  /*1f400*/  LDS.128 R92, [R225] ;  /* 0x00000000e15c7984 */ /* 0x000fe80000000c00 */
[----:B------:R-:W-:Y:S04]  /*1f410*/  LDS.128 R76, [R225+0x800] ;  /* 0x00080000e14c7984 */ /* 0x000fe80000000c00 */
[----:B------:R-:W-:Y:S04]  /*1f420*/  LDS.128 R88, [R224] ;  /* 0x00000000e0587984 */ /* 0x000fe80000000c00 */
[----:B------:R-:W-:Y:S04]  /*1f430*/  LDS.128 R32, [R224+0x800] ;  /* 0x00080000e0207984 */ /* 0x000fe80000000c00 */
[----:B------:R-:W-:Y:S04]  /*1f440*/  LDS.128 R84, [R3] ;  /* 0x0000000003547984 */ /* 0x000fe80000000c00 */
[----:B------:R-:W-:Y:S04]  /*1f450*/  LDS.128 R12, [R3+0x800] ;  /* 0x00080000030c7984 */ /* 0x000fe80000000c00 */
[----:B------:R-:W-:Y:S06]  /*1f460*/  BAR.SYNC.DEFER_BLOCKING 0x0 ;  /* 0x0000000000007b1d */ /* 0x000fec0000010000 */
[----:B------:R2:W-:Y:S02]  /*1f470*/  STS.128 [R0], R112 ;  /* 0x0000007000007388 */ /* 0x0005e40000000c00 */
[----:B--2---:R-:W-:-:S02]  /*1f480*/  IMAD.MOV.U32 R114, RZ, RZ, R100 ;  /* 0x000000ffff727224 */ /* 0x004fc400078e0064 */
[----:B------:R-:W-:Y:S01]  /*1f490*/  IMAD.MOV.U32 R115, RZ, RZ, R101 ;  /* 0x000000ffff737224 */ /* 0x000fe200078e0065 */
[----:B------:R-:W-:Y:S01]  /*1f4a0*/  MOV R101, R107 ;  /* 0x0000006b00657202 */ /* 0x000fe20000000f00 */
[----:B------:R-:W-:-:S05]  /*1f4b0*/  IMAD.MOV.U32 R100, RZ, RZ, R106 ;  /* 0x000000ffff647224 */ /* 0x000fca00078e006a */
[----:B------:R2:W-:Y:S04]  /*1f4c0*/  STS.128 [R0+0x280], R100 ;  /* 0x0002806400007388 */ /* 0x0005e80000000c00 */
[----:B--2---:R-:W2:Y:S04]  /*1f4d0*/  LDL.LU R100, [R1+0xe0] ;  /* 0x0000e00001647983 */ /* 0x004ea80000300800 */
[----:B------:R-:W2:Y:S04]  /*1f4e0*/  LDL.LU R101, [R1+0xe4] ;  /* 0x0000e40001657983 */ /* 0x000ea80000300800 */
[----:B------:R-:W2:Y:S04]  /*1f4f0*/  LDL.LU R102, [R1+0xd0] ;  /* 0x0000d00001667983 */ /* 0x000ea80000300800 */
[----:B------:R-:W2:Y:S01]  /*1f500*/  LDL.LU R103, [R1+0xd4] ;  /* 0x0000d40001677983 */ /* 0x000ea20000300800 */
[----:B------:R-:W-:-:S02]  /*1f510*/  IMAD.MOV.U32 R112, RZ, RZ, R104 ;  /* 0x000000ffff707224 */ /* 0x000fc400078e0068 */
[----:B------:R-:W-:Y:S01]  /*1f520*/  IMAD.MOV.U32 R113, RZ, RZ, R105 ;  /* 0x000000ffff717224 */ /* 0x000fe200078e0069 */
[----:B------:R-:W3:Y:S04]  /*1f530*/  LDL.LU R104, [R1+0xe8] ;  /* 0x0000e80001687983 */ /* 0x000ee80000300800 */
[----:B------:R-:W3:Y:S04]  /*1f540*/  LDL.LU R105, [R1+0xec] ;  /* 0x0000ec0001697983 */ /* 0x000ee80000300800 */
[----:B------:R-:W3:Y:S04]  /*1f550*/  LDL.LU R106, [R1+0xd8] ;  /* 0x0000d800016a7983 */ /* 0x000ee80000300800 */
[----:B------:R-:W3:Y:S04]  /*1f560*/  LDL.LU R107, [R1+0xdc] ;  /* 0x0000dc00016b7983 */ /* 0x000ee80000300800 */
[----:B------:R-:W-:Y:S04]  /*1f570*/  STS.128 [R0+0x200], R112 ;  /* 0x0002007000007388 */ /* 0x000fe80000000c00 */
[----:B--2---:R2:W-:Y:S04]  /*1f580*/  STS.128 [R0+0x400], R100 ;  /* 0x0004006400007388 */ /* 0x0045e80000000c00 */
[----:B--2---:R-:W2:Y:S04]  /*1f590*/  LDL.LU R100, [R1+0x50] ;  /* 0x0000500001647983 */ /* 0x004ea80000300800 */
[----:B------:R-:W2:Y:S04]  /*1f5a0*/  LDL.LU R101, [R1+0x54] ;  /* 0x0000540001657983 */ /* 0x000ea80000300800 */
[----:B------:R-:W2:Y:S04]  /*1f5b0*/  LDL.LU R102, [R1+0x30] ;  /* 0x0000300001667983 */ /* 0x000ea80000300800 */
[----:B------:R-:W2:Y:S04]  /*1f5c0*/  LDL.LU R103, [R1+0x34] ;  /* 0x0000340001677983 */ /* 0x000ea80000300800 */
[----:B------:R-:W4:Y:S04]  /*1f5d0*/  LDL.LU R112, [R1+0x58] ;  /* 0x0000580001707983 */ /* 0x000f280000300800 */
[----:B------:R-:W4:Y:S04]  /*1f5e0*/  LDL.LU R113, [R1+0x5c] ;  /* 0x00005c0001717983 */ /* 0x000f280000300800 */
[----:B------:R-:W4:Y:S04]  /*1f5f0*/  LDL.LU R114, [R1+0x38] ;  /* 0x0000380001727983 */ /* 0x000f280000300800 */
[----:B------:R-:W4:Y:S01]  /*1f600*/  LDL.LU R115, [R1+0x3c] ;  /* 0x00003c0001737983 */ /* 0x000f220000300800 */
[----:B------:R-:W-:Y:S01]  /*1f610*/  MOV R212, R218 ;  /* 0x000000da00d47202 */ /* 0x000fe20000000f00 */
[----:B------:R-:W-:-:S02]  /*1f620*/  IMAD.MOV.U32 R213, RZ, RZ, R219 ;  /* 0x000000ffffd57224 */ /* 0x000fc400078e00db */
[----:B---3--:R-:W-:Y:S04]  /*1f630*/  STS.128 [R0+0x480], R104 ;  /* 0x0004806800007388 */ /* 0x008fe80000000c00 */
[----:B------:R-:W-:Y:S01]  /*1f640*/  STS.128 [R0+0x80], R212 ;  /* 0x000080d400007388 */ /* 0x000fe20000000c00 */
[----:B-----5:R-:W-:Y:S02]  /*1f650*/  IMAD.MOV.U32 R170, RZ, RZ, R120 ;  /* 0x000000ffffaa7224 */ /* 0x020fe400078e0078 */
[----:B------:R-:W-:Y:S02]  /*1f660*/  IMAD.MOV.U32 R171, RZ, RZ, R121 ;  /* 0x000000ffffab7224 */ /* 0x000fe400078e0079 */
        /* <DEDUP_REMOVED lines=19> */
[----:B------:R-:W-:Y:S01]  /*1f7a0*/  IMAD.MOV.U32 R178, RZ, RZ, R204 ;  /* 0x000000ffffb27224 */ /* 0x000fe200078e00cc */
[----:B--2---:R-:W-:Y:S04]  /*1f7b0*/  STS.128 [R0+0x600], R100 ;  /* 0x0006006400007388 */ /* 0x004fe80000000c00 */
[----:B----4-:R-:W-:Y:S04]  /*1f7c0*/  STS.128 [R0+0x680], R112 ;  /* 0x0006807000007388 */ /* 0x010fe80000000c00 */
[----:B------:R-:W-:Y:S06]  /*1f7d0*/  BAR.SYNC.DEFER_BLOCKING 0x0 ;  /* 0x0000000000007b1d */ /* 0x000fec0000010000 */
[----:B------:R-:W2:Y:S04]  /*1f7e0*/  LDS.128 R164, [R2] ;  /* 0x0000000002a47984 */ /* 0x000ea80000000c00 */
[----:B------:R-:W-:Y:S04]  /*1f7f0*/  LDS.128 R132, [R2+0x800] ;  /* 0x0008000002847984 */ /* 0x000fe80000000c00 */
[----:B------:R-:W3:Y:S04]  /*1f800*/  LDS.128 R144, [R225] ;  /* 0x00000000e1907984 */ /* 0x000ee80000000c00 */
[----:B------:R-:W-:Y:S04]  /*1f810*/  LDS.128 R112, [R225+0x800] ;  /* 0x00080000e1707984 */ /* 0x000fe80000000c00 */
[----:B------:R-:W4:Y:S04]  /*1f820*/  LDS.128 R140, [R224] ;  /* 0x00000000e08c7984 */ /* 0x000f280000000c00 */
[----:B------:R-:W-:Y:S04]  /*1f830*/  LDS.128 R104, [R224+0x800] ;  /* 0x00080000e0687984 */ /* 0x000fe80000000c00 */
[----:B------:R-:W1:Y:S04]  /*1f840*/  LDS.128 R136, [R3] ;  /* 0x0000000003887984 */ /* 0x000e680000000c00 */
[----:B------:R-:W1:Y:S04]  /*1f850*/  LDS.128 R100, [R3+0x800] ;  /* 0x0008000003647984 */ /* 0x000e680000000c00 */
[----:B------:R-:W-:Y:S06]  /*1f860*/  BAR.SYNC.DEFER_BLOCKING 0x0 ;  /* 0x0000000000007b1d */ /* 0x000fec0000010000 */
[----:B------:R1:W-:Y:S04]  /*1f870*/  STS.128 [R0+0x200], R116 ;  /* 0x0002007400007388 */ /* 0x0003e80000000c00 */
[----:B------:R-:W-:Y:S04]  /*1f880*/  STS.128 [R0], R168 ;  /* 0x000000a800007388 */ /* 0x000fe80000000c00 */
[----:B------:R-:W-:Y:S01]  /*1f890*/  STS.128 [R0+0x80], R120 ;  /* 0x0000807800007388 */ /* 0x000fe20000000c00 */
[----:B-1----:R-:W-:Y:S01]  /*1f8a0*/  IMAD.MOV.U32 R118, RZ, RZ, R184 ;  /* 0x000000ffff767224 */ /* 0x002fe200078e00b8 */
[----:B------:R-:W-:Y:S01]  /*1f8b0*/  MOV R117, R181 ;  /* 0x000000b500757202 */ /* 0x000fe20000000f00 */
[----:B------:R-:W-:-:S02]  /*1f8c0*/  IMAD.MOV.U32 R119, RZ, RZ, R185 ;  /* 0x000000ffff777224 */ /* 0x000fc400078e00b9 */
[----:B------:R-:W-:Y:S02]  /*1f8d0*/  IMAD.MOV.U32 R116, RZ, RZ, R180 ;  /* 0x000000ffff747224 */ /* 0x000fe400078e00b4 */
[----:B------:R-:W-:Y:S02]  /*1f8e0*/  IMAD.MOV.U32 R184, RZ, RZ, R182 ;  /* 0x000000ffffb87224 */ /* 0x000fe400078e00b6 */
[----:B------:R-:W-:Y:S01]  /*1f8f0*/  IMAD.MOV.U32 R185, RZ, RZ, R183 ;  /* 0x000000ffffb97224 */ /* 0x000fe200078e00b7 */
[----:B------:R-:W-:Y:S04]  /*1f900*/  STS.128 [R0+0x280], R152 ;  /* 0x0002809800007388 */ /* 0x000fe80000000c00 */
[----:B------:R-:W-:Y:S04]  /*1f910*/  STS.128 [R0+0x400], R116 ;  /* 0x0004007400007388 */ /* 0x000fe80000000c00 */
[----:B------:R-:W-:Y:S04]  /*1f920*/  STS.128 [R0+0x480], R184 ;  /* 0x000480b800007388 */ /* 0x000fe80000000c00 */
        /* <DEDUP_REMOVED lines=13> */
[----:B-1----:R-:W-:Y:S01]  /*1fa00*/  IMAD.MOV.U32 R178, RZ, RZ, R60 ;  /* 0x000000ffffb27224 */ /* 0x002fe200078e003c */
[----:B------:R-:W-:Y:S01]  /*1fa10*/  MOV R60, R66 ;  /* 0x00000042003c7202 */ /* 0x000fe20000000f00 */
[----:B------:R-:W-:-:S02]  /*1fa20*/  IMAD.MOV.U32 R179, RZ, RZ, R61 ;  /* 0x000000ffffb37224 */ /* 0x000fc400078e003d */
[----:B------:R-:W-:-:S05]  /*1fa30*/  IMAD.MOV.U32 R61, RZ, RZ, R67 ;  /* 0x000000ffff3d7224 */ /* 0x000fca00078e0043 */
[----:B------:R1:W-:Y:S04]  /*1fa40*/  STS.128 [R0+0x280], R60 ;  /* 0x0002803c00007388 */ /* 0x0003e80000000c00 */
[----:B-1----:R-:W2:Y:S04]  /*1fa50*/  LDL.LU R60, [R1+0xc0] ;  /* 0x0000c000013c7983 */ /* 0x002ea80000300800 */
        /* <DEDUP_REMOVED lines=9> */
[----:B--2---:R1:W-:Y:S04]  /*1faf0*/  STS.128 [R0+0x400], R60 ;  /* 0x0004003c00007388 */ /* 0x0043e80000000c00 */
[----:B-1----:R-:W2:Y:S01]  /*1fb00*/  LDL.LU R60, [R1] ;  /* 0x00000000013c7983 */ /* 0x002ea20000300800 */
[----:B------:R-:W-:-:S02]  /*1fb10*/  IMAD.MOV.U32 R62, RZ, RZ, R240 ;  /* 0x000000ffff3e7224 */ /* 0x000fc400078e00f0 */
[----:B------:R-:W-:Y:S01]  /*1fb20*/  IMAD.MOV.U32 R63, RZ, RZ, R241 ;  /* 0x000000ffff3f7224 */ /* 0x000fe200078e00f1 */
[----:B------:R-:W2:Y:S04]  /*1fb30*/  LDL.LU R61, [R1+0x4] ;  /* 0x00000400013d7983 */ /* 0x000ea80000300800 */
[----:B------:R-:W4:Y:S04]  /*1fb40*/  LDL.LU R240, [R1+0x8] ;  /* 0x0000080001f07983 */ /* 0x000f280000300800 */
[----:B------:R-:W4:Y:S01]  /*1fb50*/  LDL.LU R241, [R1+0xc] ;  /* 0x00000c0001f17983 */ /* 0x000f220000300800 */
[----:B------:R-:W-:-:S02]  /*1fb60*/  IMAD.MOV.U32 R204, RZ, RZ, R210 ;  /* 0x000000ffffcc7224 */ /* 0x000fc400078e00d2 */
[----:B------:R-:W-:Y:S01]  /*1fb70*/  IMAD.MOV.U32 R205, RZ, RZ, R211 ;  /* 0x000000ffffcd7224 */ /* 0x000fe200078e00d3 */
[----:B------:R-:W-:Y:S04]  /*1fb80*/  STS.128 [R0+0x200], R176 ;  /* 0x000200b000007388 */ /* 0x000fe80000000c00 */
[----:B------:R-:W-:Y:S04]  /*1fb90*/  STS.128 [R0+0x80], R204 ;  /* 0x000080cc00007388 */ /* 0x000fe80000000c00 */
[----:B---3--:R-:W-:Y:S01]  /*1fba0*/  STS.128 [R0+0x480], R64 ;  /* 0x0004804000007388 */ /* 0x008fe20000000c00 */
[----:B------:R-:W-:Y:S01]  /*1fbb0*/  IMAD.MOV.U32 R218, RZ, RZ, R128 ;  /* 0x000000ffffda7224 */ /* 0x000fe200078e0080 */
[----:B------:R-:W-:Y:S01]  /*1fbc0*/  MOV R219, R129 ;  /* 0x0000008100db7202 */ /* 0x000fe20000000f00 */
[----:B------:R-:W-:Y:S01]  /*1fbd0*/  IMAD.MOV.U32 R216, RZ, RZ, R124 ;  /* 0x000000ffffd87224 */ /* 0x000fe200078e007c */
[----:B------:R-:W3:Y:S01]  /*1fbe0*/  LDL.LU R252, [R1+0x380] ;  /* 0x0003800001fc7983 */ /* 0x000ee20000300800 */
        /* <DEDUP_REMOVED lines=8> */
[----:B------:R-:W-:Y:S01]  /*1fc70*/  IMAD.MOV.U32 R161, RZ, RZ, R159 ;  /* 0x000000ffffa17224 */ /* 0x000fe200078e009f */
[----:B--2---:R-:W-:Y:S04]  /*1fc80*/  STS.128 [R0+0x600], R60 ;  /* 0x0006003c00007388 */ /* 0x004fe80000000c00 */
[----:B----4-:R1:W-:Y:S04]  /*1fc90*/  STS.128 [R0+0x680], R240 ;  /* 0x000680f000007388 */ /* 0x0103e80000000c00 */
[----:B------:R-:W-:Y:S06]  /*1fca0*/  BAR.SYNC.DEFER_BLOCKING 0x0 ;  /* 0x0000000000007b1d */ /* 0x000fec0000010000 */
[----:B-1----:R-:W2:Y:S04]  /*1fcb0*/  LDL.LU R242, [R1+0x378] ;  /* 0x0003780001f27983 */ /* 0x002ea80000300800 */
[----:B------:R-:W4:Y:S04]  /*1fcc0*/  LDL.LU R243, [R1+0x37c] ;  /* 0x00037c0001f37983 */ /* 0x000f280000300800 */
[----:B------:R-:W1:Y:S04]  /*1fcd0*/  LDS.128 R212, [R2] ;  /* 0x0000000002d47984 */ /* 0x000e680000000c00 */
[----:B------:R-:W-:Y:S04]  /*1fce0*/  LDS.128 R180, [R2+0x800] ;  /* 0x0008000002b47984 */ /* 0x000fe80000000c00 */
[----:B------:R-:W1:Y:S04]  /*1fcf0*/  LDS.128 R208, [R225] ;  /* 0x00000000e1d07984 */ /* 0x000e680000000c00 */
[----:B------:R-:W-:Y:S04]  /*1fd00*/  LDS.128 R176, [R225+0x800] ;  /* 0x00080000e1b07984 */ /* 0x000fe80000000c00 */
[----:B------:R-:W1:Y:S04]  /*1fd10*/  LDS.128 R204, [R224] ;  /* 0x00000000e0cc7984 */ /* 0x000e680000000c00 */
[----:B------:R-:W-:Y:S04]  /*1fd20*/  LDS.128 R64, [R224+0x800] ;  /* 0x00080000e0407984 */ /* 0x000fe80000000c00 */
[----:B------:R-:W1:Y:S04]  /*1fd30*/  LDS.128 R184, [R3] ;  /* 0x0000000003b87984 */ /* 0x000e680000000c00 */
[----:B------:R-:W1:Y:S04]  /*1fd40*/  LDS.128 R60, [R3+0x800] ;  /* 0x00080000033c7984 */ /* 0x000e680000000c00 */
[----:B------:R-:W-:Y:S06]  /*1fd50*/  BAR.SYNC.DEFER_BLOCKING 0x0 ;  /* 0x0000000000007b1d */ /* 0x000fec0000010000 */
[----:B------:R1:W-:Y:S04]  /*1fd60*/  STS.128 [R0+0x200], R124 ;  /* 0x0002007c00007388 */ /* 0x0003e80000000c00 */
[----:B------:R-:W-:Y:S04]  /*1fd70*/  STS.128 [R0], R216 ;  /* 0x000000d800007388 */ /* 0x000fe80000000c00 */
[----:B------:R-:W-:Y:S01]  /*1fd80*/  STS.128 [R0+0x80], R128 ;  /* 0x0000808000007388 */ /* 0x000fe20000000c00 */
[----:B-1----:R-:W-:-:S02]  /*1fd90*/  IMAD.MOV.U32 R126, RZ, RZ, R192 ;  /* 0x000000ffff7e7224 */ /* 0x002fc400078e00c0 */
[----:B------:R-:W-:Y:S01]  /*1fda0*/  IMAD.MOV.U32 R127, RZ, RZ, R193 ;  /* 0x000000ffff7f7224 */ /* 0x000fe200078e00c1 */
[----:B------:R-:W-:Y:S01]  /*1fdb0*/  MOV R193, R191 ;  /* 0x000000bf00c17202 */ /* 0x000fe20000000f00 */
        /* <DEDUP_REMOVED lines=14> */
[----:B------:R-:W-:Y:S01]  /*1fea0*/  BAR.SYNC.DEFER_BLOCKING 0x0 ;  /* 0x0000000000007b1d */ /* 0x000fe20000010000 */
[----:B------:R-:W-:Y:S01]  /*1feb0*/  MOV R48, R200 ;  /* 0x000000c800307202 */ /* 0x000fe20000000f00 */
[----:B------:R-:W-:-:S02]  /*1fec0*/  IMAD.MOV.U32 R49, RZ, RZ, R201 ;  /* 0x000000ffff317224 */ /* 0x000fc400078e00c9 */
[----:B------:R-:W-:Y:S02]  /*1fed0*/  IMAD.MOV.U32 R50, RZ, RZ, R196 ;  /* 0x000000ffff327224 */ /* 0x000fe400078e00c4 */
[----:B------:R-:W1:Y:S04]  /*1fee0*/  LDS.128 R124, [R2] ;  /* 0x00000000027c7984 */ /* 0x000e680000000c00 */
[----:B------:R-:W-:Y:S04]  /*1fef0*/  LDS.128 R128, [R2+0x800] ;  /* 0x0008000002807984 */ /* 0x000fe80000000c00 */
[----:B------:R-:W-:Y:S04]  /*1ff00*/  LDS.128 R156, [R225] ;  /* 0x00000000e19c7984 */ /* 0x000fe80000000c00 */
[----:B------:R-:W-:Y:S04]  /*1ff10*/  LDS.128 R160, [R225+0x800] ;  /* 0x00080000e1a07984 */ /* 0x000fe80000000c00 */
[----:B------:R-:W-:Y:S04]  /*1ff20*/  LDS.128 R188, [R224] ;  /* 0x00000000e0bc7984 */ /* 0x000fe80000000c00 */
[----:B------:R-:W-:Y:S04]  /*1ff30*/  LDS.128 R192, [R224+0x800] ;  /* 0x00080000e0c07984 */ /* 0x000fe80000000c00 */
[----:B------:R-:W-:Y:S04]  /*1ff40*/  LDS.128 R216, [R3] ;  /* 0x0000000003d87984 */ /* 0x000fe80000000c00 */
[----:B------:R-:W-:Y:S01]  /*1ff50*/  LDS.128 R220, [R3+0x800] ;  /* 0x0008000003dc7984 */ /* 0x000fe20000000c00 */
[----:B------:R-:W-:-:S03]  /*1ff60*/  IMAD.MOV.U32 R51, RZ, RZ, R197 ;  /* 0x000000ffff337224 */ /* 0x000fc600078e00c5 */
        /* <DEDUP_REMOVED lines=13> */
[----:B--2---:R1:W-:Y:S04]  /*20040*/  STS.128 [R0+0x400], R48 ;  /* 0x0004003000007388 */ /* 0x0043e80000000c00 */
[----:B-1----:R-:W2:Y:S04]  /*20050*/  LDL.LU R48, [R1+0xa8] ;  /* 0x0000a80001307983 */ /* 0x002ea80000300800 */
[----:B------:R-:W2:Y:S04]  /*20060*/  LDL.LU R49, [R1+0xac] ;  /* 0x0000ac0001317983 */ /* 0x000ea80000300800 */
[----:B------:R-:W2:Y:S04]  /*20070*/  LDL.LU R50, [R1+0x98] ;  /* 0x0000980001327983 */ /* 0x000ea80000300800 */
[----:B------:R-:W2:Y:S04]  /*20080*/  LDL.LU R51, [R1+0x9c] ;  /* 0x00009c0001337983 */ /* 0x000ea80000300800 */
[----:B------:R-:W2:Y:S04]  /*20090*/  LDL.LU R240, [R1+0x60] ;  /* 0x0000600001f07983 */ /* 0x000ea80000300800 */
[----:B------:R-:W2:Y:S04]  /*200a0*/  LDL.LU R241, [R1+0x64] ;  /* 0x0000640001f17983 */ /* 0x000ea80000300800 */
[----:B------:R-:W2:Y:S04]  /*200b0*/  LDL.LU R227, [R1+0x20] ;  /* 0x0000200001e37983 */ /* 0x000ea80000300800 */
[----:B------:R-:W2:Y:S01]  /*200c0*/  LDL.LU R226, [R1+0x24] ;  /* 0x0000240001e27983 */ /* 0x000ea20000300800 */
[----:B------:R-:W-:-:S03]  /*200d0*/  IMAD.MOV.U32 R196, RZ, RZ, R202 ;  /* 0x000000ffffc47224 */ /* 0x000fc600078e00ca */
[----:B------:R1:W-:Y:S01]  /*200e0*/  STS.128 [R0+0x280], R52 ;  /* 0x0002803400007388 */ /* 0x0003e20000000c00 */
[----:B------:R-:W-:Y:S01]  /*200f0*/  IMAD.MOV.U32 R197, RZ, RZ, R203 ;  /* 0x000000ffffc57224 */ /* 0x000fe200078e00cb */
[----:B------:R-:W-:-:S04]  /*20100*/  IADD3 R56, R242, 0x1, RZ ;  /* 0x00000001f2387810 */ /* 0x000fc80007ffe0ff */
[----:B------:R-:W-:Y:S01]  /*20110*/  STS.128 [R0+0x80], R196 ;  /* 0x000080c400007388 */ /* 0x000fe20000000c00 */
[----:B------:R-:W-:Y:S02]  /*20120*/  ISETP.GE.AND P5, PT, R56, c[0x0][0x17c], PT ;  /* 0x00005f0038007a0c */ /* 0x000fe40003fa6270 */
[----:B-1----:R-:W-:Y:S01]  /*20130*/  MOV R54, R96 ;  /* 0x0000006000367202 */ /* 0x002fe20000000f00 */
[----:B------:R-:W-:Y:S02]  /*20140*/  IMAD.MOV.U32 R55, RZ, RZ, R97 ;  /* 0x000000ffff377224 */ /* 0x000fe400078e0061 */
[----:B------:R-:W-:Y:S02]  /*20150*/  IMAD.MOV.U32 R52, RZ, RZ, R28 ;  /* 0x000000ffff347224 */ /* 0x000fe400078e001c */
[----:B------:R-:W-:Y:S02]  /*20160*/  IMAD.MOV.U32 R53, RZ, RZ, R29 ;  /* 0x000000ffff357224 */ /* 0x000fe400078e001d */
[----:B------:R-:W-:-:S02]  /*20170*/  IMAD.MOV.U32 R96, RZ, RZ, R30 ;  /* 0x000000ffff607224 */ /* 0x000fc400078e001e */
[----:B------:R-:W-:Y:S01]  /*20180*/  IMAD.MOV.U32 R97, RZ, RZ, R31 ;  /* 0x000000ffff617224 */ /* 0x000fe200078e001f */
[----:B------:R-:W-:Y:S01]  /*20190*/  IADD3 R29, R242, 0x2, RZ ;  /* 0x00000002f21d7810 */ /* 0x000fe20007ffe0ff */
[----:B------:R-:W-:Y:S01]  /*201a0*/  STS.128 [R0+0x600], R52 ;  /* 0x0006003400007388 */ /* 0x000fe20000000c00 */
[----:B------:R-:W-:-:S03]  /*201b0*/  IMAD.MOV.U32 R56, RZ, RZ, c[0x0][0x194] ;  /* 0x00006500ff387624 */ /* 0x000fc600078e00ff */
[----:B------:R-:W-:Y:S01]  /*201c0*/  STS.128 [R0+0x680], R96 ;  /* 0x0006806000007388 */ /* 0x000fe20000000c00 */
[----:B------:R-:W-:Y:S01]  /*201d0*/  ISETP.GE.AND P4, PT, R29, c[0x0][0x17c], PT ;  /* 0x00005f001d007a0c */ /* 0x000fe20003f86270 */
[C---:B----4-:R-:W-:Y:S01]  /*201e0*/  IMAD R29, R243.reuse, c[0x0][0x194], RZ ;  /* 0x00006500f31d7a24 */ /* 0x050fe200078e02ff */
[----:B------:R-:W-:Y:S02]  /*201f0*/  IADD3 R28, R242, 0x3, RZ ;  /* 0x00000003f21c7810 */ /* 0x000fe40007ffe0ff */
[----:B------:R-:W-:Y:S01]  /*20200*/  ISETP.GE.AND P2, PT, R243, c[0x0][0x178], PT ;  /* 0x00005e00f3007a0c */ /* 0x000fe20003f46270 */
[----:B------:R-:W-:Y:S01]  /*20210*/  IMAD R56, R56, 0x80, R29 ;  /* 0x0000008038387824 */ /* 0x000fe200078e021d */
[----:B------:R-:W-:Y:S02]  /*20220*/  ISETP.GE.AND P3, PT, R28, c[0x0][0x17c], PT ;  /* 0x00005f001c007a0c */ /* 0x000fe40003f66270 */
[----:B------:R-:W-:Y:S02]  /*20230*/  LEA R30, P0, R29, c[0x0][0x170], 0x2 ;  /* 0x00005c001d1e7a11 */ /* 0x000fe400078010ff */
[----:B------:R-:W-:-:S02]  /*20240*/  ISETP.GE.AND P6, PT, R242, c[0x0][0x17c], PT ;  /* 0x00005f00f2007a0c */ /* 0x000fc40003fc6270 */
[----:B------:R-:W-:Y:S02]  /*20250*/  LEA R28, P1, R56, c[0x0][0x170], 0x2 ;  /* 0x00005c00381c7a11 */ /* 0x000fe400078210ff */
[----:B------:R-:W-:Y:S02]  /*20260*/  ISETP.LT.AND P2, PT, R242, c[0x0][0x17c], !P2 ;  /* 0x00005f00f2007a0c */ /* 0x000fe40005741270 */
[----:B------:R-:W-:Y:S02]  /*20270*/  LEA.HI.X.SX32 R31, R29, c[0x0][0x174], 0x2, P0 ;  /* 0x00005d001d1f7a11 */ /* 0x000fe400000f16ff */
[----:B---3--:R-:W-:Y:S02]  /*20280*/  ISETP.LT.AND P6, PT, R252, c[0x0][0x178], !P6 ;  /* 0x00005e00fc007a0c */ /* 0x008fe400077c1270 */
[----:B------:R-:W-:Y:S02]  /*20290*/  LEA.HI.X.SX32 R29, R56, c[0x0][0x174], 0x2, P1 ;  /* 0x00005d00381d7a11 */ /* 0x000fe400008f16ff */
[----:B------:R-:W-:-:S02]  /*202a0*/  ISETP.LT.AND P1, PT, R243, c[0x0][0x178], !P5 ;  /* 0x00005e00f3007a0c */ /* 0x000fc40006f21270 */
[----:B------:R-:W-:Y:S01]  /*202b0*/  ISETP.LT.AND P5, PT, R252, c[0x0][0x178], !P5 ;  /* 0x00005e00fc007a0c */ /* 0x000fe20006fa1270 */
[----:B--2---:R1:W-:Y:S02]  /*202c0*/  STS.128 [R0+0x480], R48 ;  /* 0x0004803000007388 */ /* 0x0043e40000000c00 */
[C---:B-1----:R-:W-:Y:S01]  /*202d0*/  IMAD R51, R242.reuse, c[0x0][0x198], RZ ;  /* 0x00006600f2337a24 */ /* 0x042fe200078e02ff */
[----:B------:R-:W-:-:S03]  /*202e0*/  IADD3 R50, R242, 0x4, RZ ;  /* 0x00000004f2327810 */ /* 0x000fc60007ffe0ff */
[C---:B------:R-:W-:Y:S01]  /*202f0*/  IMAD.WIDE R48, R51.reuse, 0x4, R30 ;  /* 0x0000000433307825 */ /* 0x040fe200078e021e */
[----:B------:R-:W-:Y:S01]  /*20300*/  BAR.SYNC.DEFER_BLOCKING 0x0 ;  /* 0x0000000000007b1d */ /* 0x000fe20000010000 */
[C---:B------:R-:W-:Y:S02]  /*20310*/  IADD3 R55, R51.reuse, c[0x0][0x198], RZ ;  /* 0x0000660033377a10 */ /* 0x040fe40007ffe0ff */
[----:B------:R-:W-:Y:S01]  /*20320*/  IMAD.WIDE R52, R51, 0x4, R28 ;  /* 0x0000000433347825 */ /* 0x000fe200078e021c */
[----:B------:R-:W-:-:S03]  /*20330*/  ISETP.GE.AND P0, PT, R50, c[0x0][0x17c], PT ;  /* 0x00005f0032007a0c */ /* 0x000fc60003f06270 */
[C---:B------:R-:W-:Y:S01]  /*20340*/  IMAD.WIDE R50, R55.reuse, 0x4, R30 ;  /* 0x0000000437327825 */ /* 0x040fe200078e021e */
[----:B------:R-:W-:Y:S01]  /*20350*/  IADD3 R57, R55, c[0x0][0x198], RZ ;  /* 0x0000660037397a10 */ /* 0x000fe20007ffe0ff */
[----:B------:R1:W-:Y:S04]  /*20360*/  @P2 STG.E [R48.64], R240 ;  /* 0x000000f030002986 */ /* 0x0003e8000c101906 */
[----:B------:R-:W-:Y:S01]  /*20370*/  @P6 STG.E [R52.64], R4 ;  /* 0x0000000434006986 */ /* 0x000fe2000c101906 */
[----:B------:R-:W-:Y:S02]  /*20380*/  ISETP.LT.AND P6, PT, R243, c[0x0][0x178], !P4 ;  /* 0x00005e00f3007a0c */ /* 0x000fe400067c1270 */
[----:B------:R-:W-:Y:S01]  /*20390*/  ISETP.LT.AND P4, PT, R252, c[0x0][0x178], !P4 ;  /* 0x00005e00fc007a0c */ /* 0x000fe20006781270 */
[----:B------:R2:W-:Y:S01]  /*203a0*/  @P1 STG.E [R50.64], R241 ;  /* 0x000000f132001986 */ /* 0x0005e2000c101906 */
[----:B-1----:R-:W-:-:S03]  /*203b0*/  IMAD.WIDE R48, R55, 0x4, R28 ;  /* 0x0000000437307825 */ /* 0x002fc600078e021c */
[----:B------:R-:W3:Y:S04]  /*203c0*/  LDL.LU R240, [R1+0x40] ;  /* 0x0000400001f07983 */ /* 0x000ee80000300800 */
[----:B------:R-:W-:Y:S01]  /*203d0*/  @P5 STG.E [R48.64], R5 ;  /* 0x0000000530005986 */ /* 0x000fe2000c101906 */
[----:B------:R-:W-:-:S03]  /*203e0*/  ISETP.LT.AND P5, PT, R243, c[0x0][0x178], !P3 ;  /* 0x00005e00f3007a0c */ /* 0x000fc60005fa1270 */
[----:B--2---:R-:W2:Y:S01]  /*203f0*/  LDL.LU R241, [R1+0x44] ;  /* 0x0000440001f17983 */ /* 0x004ea20000300800 */
[----:B------:R-:W-:-:S04]  /*20400*/  IMAD.WIDE R52, R57, 0x4, R30 ;  /* 0x0000000439347825 */ /* 0x000fc800078e021e */
[C---:B------:R-:W-:Y:S01]  /*20410*/  IMAD.WIDE R54, R57.reuse, 0x4, R28 ;  /* 0x0000000439367825 */ /* 0x040fe200078e021c */
[----:B------:R-:W-:Y:S01]  /*20420*/  IADD3 R57, R57, c[0x0][0x198], RZ ;  /* 0x0000660039397a10 */ /* 0x000fe20007ffe0ff */
[----:B------:R1:W-:Y:S04]  /*20430*/  @P6 STG.E [R52.64], R227 ;  /* 0x000000e334006986 */ /* 0x0003e8000c101906 */
[----:B------:R-:W-:Y:S01]  /*20440*/  IMAD.WIDE R50, R57, 0x4, R30 ;  /* 0x0000000439327825 */ /* 0x000fe200078e021e */
[----:B------:R-:W-:Y:S04]  /*20450*/  @P4 STG.E [R54.64], R72 ;  /* 0x0000004836004986 */ /* 0x000fe8000c101906 */
[----:B------:R4:W-:Y:S04]  /*20460*/  @P5 STG.E [R50.64], R226 ;  /* 0x000000e232005986 */ /* 0x0009e8000c101906 */
[----:B-1----:R-:W2:Y:S04]  /*20470*/  LDL.LU R227, [R1+0x10] ;  /* 0x0000100001e37983 */ /* 0x002ea80000300800 */
[----:B----4-:R-:W4:Y:S01]  /*20480*/  LDL.LU R226, [R1+0x14] ;  /* 0x0000140001e27983 */ /* 0x010f220000300800 */
[----:B------:R-:W-:-:S02]  /*20490*/  ISETP.LT.AND P3, PT, R252, c[0x0][0x178], !P3 ;  /* 0x00005e00fc007a0c */ /* 0x000fc40005f61270 */
[----:B------:R-:W-:Y:S01]  /*204a0*/  IADD3 R0, R242, 0x5, RZ ;  /* 0x00000005f2007810 */ /* 0x000fe20007ffe0ff */
[C---:B------:R-:W-:Y:S01]  /*204b0*/  IMAD.WIDE R4, R57.reuse, 0x4, R28 ;  /* 0x0000000439047825 */ /* 0x040fe200078e021c */
[----:B------:R-:W-:Y:S02]  /*204c0*/  IADD3 R59, R57, c[0x0][0x198], RZ ;  /* 0x00006600393b7a10 */ /* 0x000fe40007ffe0ff */
[----:B------:R-:W-:Y:S02]  /*204d0*/  ISETP.GE.AND P2, PT, R0, c[0x0][0x17c], PT ;  /* 0x00005f0000007a0c */ /* 0x000fe40003f46270 */
[----:B------:R-:W-:Y:S02]  /*204e0*/  ISETP.LT.AND P6, PT, R243, c[0x0][0x178], !P0 ;  /* 0x00005e00f3007a0c */ /* 0x000fe400047c1270 */
[----:B------:R-:W-:-:S03]  /*204f0*/  ISETP.LT.AND P0, PT, R252, c[0x0][0x178], !P0 ;  /* 0x00005e00fc007a0c */ /* 0x000fc60004701270 */
[----:B------:R1:W-:Y:S01]  /*20500*/  @P3 STG.E [R4.64], R73 ;  /* 0x0000004904003986 */ /* 0x0003e2000c101906 */
[----:B------:R-:W-:Y:S01]  /*20510*/  ISETP.LT.AND P3, PT, R243, c[0x0][0x178], !P2 ;  /* 0x00005e00f3007a0c */ /* 0x000fe20005761270 */
[C---:B------:R-:W-:Y:S01]  /*20520*/  IMAD.WIDE R48, R59.reuse, 0x4, R30 ;  /* 0x000000043b307825 */ /* 0x040fe200078e021e */
[----:B------:R-:W-:Y:S02]  /*20530*/  ISETP.LT.AND P2, PT, R252, c[0x0][0x178], !P2 ;  /* 0x00005e00fc007a0c */ /* 0x000fe40005741270 */
[----:B------:R-:W-:Y:S01]  /*20540*/  IADD3 R0, R242, 0x6, RZ ;  /* 0x00000006f2007810 */ /* 0x000fe20007ffe0ff */
[C---:B------:R-:W-:Y:S01]  /*20550*/  IMAD.WIDE R52, R59.reuse, 0x4, R28 ;  /* 0x000000043b347825 */ /* 0x040fe200078e021c */
[----:B------:R-:W-:Y:S02]  /*20560*/  IADD3 R59, R59, c[0x0][0x198], RZ ;  /* 0x000066003b3b7a10 */ /* 0x000fe40007ffe0ff */
[----:B------:R-:W-:Y:S02]  /*20570*/  ISETP.GE.AND P1, PT, R0, c[0x0][0x17c], PT ;  /* 0x00005f0000007a0c */ /* 0x000fe40003f26270 */
[----:B------:R-:W-:Y:S01]  /*20580*/  IADD3 R0, R242, 0x7, RZ ;  /* 0x00000007f2007810 */ /* 0x000fe20007ffe0ff */
[C---:B------:R-:W-:Y:S01]  /*20590*/  IMAD.WIDE R50, R59.reuse, 0x4, R30 ;  /* 0x000000043b327825 */ /* 0x040fe200078e021e */
[----:B------:R1:W-:Y:S03]  /*205a0*/  @P6 STG.E [R48.64], R248 ;  /* 0x000000f830006986 */ /* 0x0003e6000c101906 */
[C---:B-1----:R-:W-:Y:S01]  /*205b0*/  IMAD.WIDE R4, R59.reuse, 0x4, R28 ;  /* 0x000000043b047825 */ /* 0x042fe200078e021c */
[----:B------:R-:W-:Y:S01]  /*205c0*/  ISETP.GE.AND P4, PT, R0, c[0x0][0x17c], PT ;  /* 0x00005f0000007a0c */ /* 0x000fe20003f86270 */
[----:B------:R1:W-:Y:S01]  /*205d0*/  @P0 STG.E [R52.64], R68 ;  /* 0x0000004434000986 */ /* 0x0003e2000c101906 */
[----:B------:R-:W-:-:S02]  /*205e0*/  IADD3 R55, R59, c[0x0][0x198], RZ ;  /* 0x000066003b377a10 */ /* 0x000fc40007ffe0ff */
[----:B------:R-:W-:Y:S01]  /*205f0*/  ISETP.LT.AND P6, PT, R243, c[0x0][0x178], !P1 ;  /* 0x00005e00f3007a0c */ /* 0x000fe20004fc1270 */
[----:B------:R1:W-:Y:S01]  /*20600*/  @P3 STG.E [R50.64], R249 ;  /* 0x000000f932003986 */ /* 0x0003e2000c101906 */
[----:B------:R-:W-:-:S03]  /*20610*/  ISETP.LT.AND P1, PT, R252, c[0x0][0x178], !P1 ;  /* 0x00005e00fc007a0c */ /* 0x000fc60004f21270 */
[----:B------:R1:W-:Y:S01]  /*20620*/  @P2 STG.E [R4.64], R69 ;  /* 0x0000004504002986 */ /* 0x0003e2000c101906 */
[----:B------:R-:W-:Y:S01]  /*20630*/  ISETP.LT.AND P2, PT, R243, c[0x0][0x178], !P4 ;  /* 0x00005e00f3007a0c */ /* 0x000fe20006741270 */
[C---:B------:R-:W-:Y:S01]  /*20640*/  IMAD.WIDE R48, R55.reuse, 0x4, R30 ;  /* 0x0000000437307825 */ /* 0x040fe200078e021e */
[----:B------:R-:W-:Y:S02]  /*20650*/  ISETP.LT.AND P4, PT, R252, c[0x0][0x178], !P4 ;  /* 0x00005e00fc007a0c */ /* 0x000fe40006781270 */
[----:B------:R-:W-:Y:S01]  /*20660*/  IADD3 R0, R242, 0x8, RZ ;  /* 0x00000008f2007810 */ /* 0x000fe20007ffe0ff */
[C---:B-1----:R-:W-:Y:S01]  /*20670*/  IMAD.WIDE R52, R55.reuse, 0x4, R28 ;  /* 0x0000000437347825 */ /* 0x042fe200078e021c */
[----:B------:R-:W-:Y:S02]  /*20680*/  IADD3 R55, R55, c[0x0][0x198], RZ ;  /* 0x0000660037377a10 */ /* 0x000fe40007ffe0ff */
[----:B------:R-:W-:Y:S02]  /*20690*/  ISETP.GE.AND P5, PT, R0, c[0x0][0x17c], PT ;  /* 0x00005f0000007a0c */ /* 0x000fe40003fa6270 */
[----:B------:R-:W-:Y:S01]  /*206a0*/  IADD3 R0, R242, 0x9, RZ ;  /* 0x00000009f2007810 */ /* 0x000fe20007ffe0ff */
[C---:B------:R-:W-:Y:S01]  /*206b0*/  IMAD.WIDE R50, R55.reuse, 0x4, R30 ;  /* 0x0000000437327825 */ /* 0x040fe200078e021e */
[----:B------:R1:W-:Y:S03]  /*206c0*/  @P6 STG.E [R48.64], R236 ;  /* 0x000000ec30006986 */ /* 0x0003e6000c101906 */
[C---:B------:R-:W-:Y:S01]  /*206d0*/  IMAD.WIDE R4, R55.reuse, 0x4, R28 ;  /* 0x0000000437047825 */ /* 0x040fe200078e021c */
        /* <DEDUP_REMOVED lines=8> */
[C---:B-1----:R-:W-:Y:S01]  /*20760*/  IMAD.WIDE R48, R57.reuse, 0x4, R30 ;  /* 0x0000000439307825 */ /* 0x042fe200078e021e */
[----:B------:R-:W-:Y:S02]  /*20770*/  ISETP.LT.AND P0, PT, R252, c[0x0][0x178], !P0 ;  /* 0x00005e00fc007a0c */ /* 0x000fe40004701270 */
[----:B------:R-:W-:Y:S01]  /*20780*/  IADD3 R0, R242, 0xa, RZ ;  /* 0x0000000af2007810 */ /* 0x000fe20007ffe0ff */
[C---:B------:R-:W-:Y:S01]  /*20790*/  IMAD.WIDE R52, R57.reuse, 0x4, R28 ;  /* 0x0000000439347825 */ /* 0x040fe200078e021c */
[----:B------:R-:W-:Y:S02]  /*207a0*/  IADD3 R57, R57, c[0x0][0x198], RZ ;  /* 0x0000660039397a10 */ /* 0x000fe40007ffe0ff */
[----:B------:R-:W-:Y:S02]  /*207b0*/  ISETP.GE.AND P3, PT, R0, c[0x0][0x17c], PT ;  /* 0x00005f0000007a0c */ /* 0x000fe40003f66270 */
[----:B------:R-:W-:Y:S01]  /*207c0*/  IADD3 R0, R242, 0xb, RZ ;  /* 0x0000000bf2007810 */ /* 0x000fe20007ffe0ff */
[C---:B------:R-:W-:Y:S01]  /*207d0*/  IMAD.WIDE R50, R57.reuse, 0x4, R30 ;  /* 0x0000000439327825 */ /* 0x040fe200078e021e */
[----:B------:R-:W-:-:S03]  /*207e0*/  IADD3 R55, R57, c[0x0][0x198], RZ ;  /* 0x0000660039377a10 */ /* 0x000fc60007ffe0ff */
[----:B------:R-:W-:Y:S01]  /*207f0*/  IMAD.WIDE R4, R57, 0x4, R28 ;  /* 0x0000000439047825 */ /* 0x000fe200078e021c */
[----:B------:R-:W-:-:S03]  /*20800*/  ISETP.GE.AND P1, PT, R0, c[0x0][0x17c], PT ;  /* 0x00005f0000007a0c */ /* 0x000fc60003f26270 */
[----:B------:R-:W-:Y:S01]  /*20810*/  IMAD.WIDE R36, R55, 0x4, R30 ;  /* 0x0000000437247825 */ /* 0x000fe200078e021e */
[----:B---3--:R1:W-:Y:S01]  /*20820*/  @P6 STG.E [R48.64], R240 ;  /* 0x000000f030006986 */ /* 0x0083e2000c101906 */
[----:B------:R-:W-:-:S03]  /*20830*/  ISETP.LT.AND P6, PT, R243, c[0x0][0x178], !P3 ;  /* 0x00005e00f3007a0c */ /* 0x000fc60005fc1270 */
[----:B------:R-:W-:Y:S01]  /*20840*/  @P5 STG.E [R52.64], R24 ;  /* 0x0000001834005986 */ /* 0x000fe2000c101906 */
[----:B------:R-:W-:-:S03]  /*20850*/  ISETP.LT.AND P3, PT, R252, c[0x0][0x178], !P3 ;  /* 0x00005e00fc007a0c */ /* 0x000fc60005f61270 */
[----:B--2---:R2:W-:Y:S04]  /*20860*/  @P4 STG.E [R50.64], R241 ;  /* 0x000000f132004986 */ /* 0x0045e8000c101906 */
[----:B-1----:R-:W3:Y:S01]  /*20870*/  LDL.LU R240, [R1+0x68] ;  /* 0x0000680001f07983 */ /* 0x002ee20000300800 */
[----:B------:R-:W-:-:S03]  /*20880*/  IMAD.WIDE R48, R55, 0x4, R28 ;  /* 0x0000000437307825 */ /* 0x000fc600078e021c */
[----:B------:R-:W-:Y:S01]  /*20890*/  @P0 STG.E [R4.64], R25 ;  /* 0x0000001904000986 */ /* 0x000fe2000c101906 */
[----:B------:R-:W-:-:S03]  /*208a0*/  ISETP.LT.AND P0, PT, R243, c[0x0][0x178], !P1 ;  /* 0x00005e00f3007a0c */ /* 0x000fc60004f01270 */
[----:B--2---:R-:W2:Y:S01]  /*208b0*/  LDL.LU R241, [R1+0x6c] ;  /* 0x00006c0001f17983 */ /* 0x004ea20000300800 */
[----:B------:R-:W-:-:S05]  /*208c0*/  IADD3 R55, R55, c[0x0][0x198], RZ ;  /* 0x0000660037377a10 */ /* 0x000fca0007ffe0ff */
[----:B------:R-:W-:Y:S01]  /*208d0*/  IMAD.WIDE R50, R55, 0x4, R30 ;  /* 0x0000000437327825 */ /* 0x000fe200078e021e */
[----:B------:R1:W-:Y:S04]  /*208e0*/  @P6 STG.E [R36.64], R227 ;  /* 0x000000e324006986 */ /* 0x0003e8000c101906 */
[----:B------:R-:W-:Y:S04]  /*208f0*/  @P3 STG.E [R48.64], R20 ;  /* 0x0000001430003986 */ /* 0x000fe8000c101906 */
[----:B----4-:R4:W-:Y:S04]  /*20900*/  @P0 STG.E [R50.64], R226 ;  /* 0x000000e232000986 */ /* 0x0109e8000c101906 */
[----:B-1----:R-:W2:Y:S04]  /*20910*/  LDL.LU R227, [R1+0x28] ;  /* 0x0000280001e37983 */ /* 0x002ea80000300800 */
[----:B----4-:R-:W4:Y:S01]  /*20920*/  LDL.LU R226, [R1+0x2c] ;  /* 0x00002c0001e27983 */ /* 0x010f220000300800 */
[----:B------:R-:W-:-:S02]  /*20930*/  ISETP.LT.AND P1, PT, R252, c[0x0][0x178], !P1 ;  /* 0x00005e00fc007a0c */ /* 0x000fc40004f21270 */
[----:B------:R-:W-:Y:S01]  /*20940*/  IADD3 R0, R242, 0xc, RZ ;  /* 0x0000000cf2007810 */ /* 0x000fe20007ffe0ff */
[----:B------:R-:W-:-:S03]  /*20950*/  IMAD.WIDE R4, R55, 0x4, R28 ;  /* 0x0000000437047825 */ /* 0x000fc600078e021c */
[----:B------:R-:W-:Y:S02]  /*20960*/  ISETP.GE.AND P2, PT, R0, c[0x0][0x17c], PT ;  /* 0x00005f0000007a0c */ /* 0x000fe40003f46270 */
[----:B------:R-:W-:Y:S02]  /*20970*/  IADD3 R0, R242, 0xd, RZ ;  /* 0x0000000df2007810 */ /* 0x000fe40007ffe0ff */
[----:B------:R-:W-:Y:S02]  /*20980*/  IADD3 R53, R55, c[0x0][0x198], RZ ;  /* 0x0000660037357a10 */ /* 0x000fe40007ffe0ff */
[----:B------:R-:W-:Y:S01]  /*20990*/  ISETP.GE.AND P5, PT, R0, c[0x0][0x17c], PT ;  /* 0x00005f0000007a0c */ /* 0x000fe20003fa6270 */
[----:B------:R1:W-:Y:S01]  /*209a0*/  @P1 STG.E [R4.64], R21 ;  /* 0x0000001504001986 */ /* 0x0003e2000c101906 */
[----:B------:R-:W-:Y:S02]  /*209b0*/  ISETP.LT.AND P6, PT, R243, c[0x0][0x178], !P2 ;  /* 0x00005e00f3007a0c */ /* 0x000fe400057c1270 */
[----:B------:R-:W-:-:S02]  /*209c0*/  ISETP.LT.AND P2, PT, R252, c[0x0][0x178], !P2 ;  /* 0x00005e00fc007a0c */ /* 0x000fc40005741270 */
        /* <DEDUP_REMOVED lines=15> */
[----:B------:R-:W-:Y:S01]  /*20ac0*/  @P1 STG.E [R48.64], R245 ;  /* 0x000000f530001986 */ /* 0x000fe2000c101906 */
        /* <DEDUP_REMOVED lines=10> */
[C---:B-1----:R-:W-:Y:S01]  /*20b70*/  IMAD.WIDE R36, R51.reuse, 0x4, R30 ;  /* 0x0000000433247825 */ /* 0x042fe200078e021e */
        /* <DEDUP_REMOVED lines=96> */
[----:B------:R-:W-:Y:S02]  /*21180*/  ISETP.GE.AND P3, PT, R0, c[0x0][0x17c], PT ;  /* 0x00005f0000007a0c */ /* 0x000fe40003f66270 */
[----:B------:R-:W-:-:S04]  /*21190*/  IADD3 R0, R242, 0x1c, RZ ;  /* 0x0000001cf2007810 */ /* 0x000fc80007ffe0ff */
[----:B------:R-:W-:Y:S02]  /*211a0*/  ISETP.GE.AND P0, PT, R0, c[0x0][0x17c], PT ;  /* 0x00005f0000007a0c */ /* 0x000fe40003f06270 */
[----:B------:R-:W-:Y:S01]  /*211b0*/  IADD3 R0, R242, 0x1d, RZ ;  /* 0x0000001df2007810 */ /* 0x000fe20007ffe0ff */
[----:B---3--:R1:W-:Y:S01]  /*211c0*/  @P6 STG.E [R6.64], R240 ;  /* 0x000000f006006986 */ /* 0x0083e2000c101906 */
[----:B------:R-:W-:-:S03]  /*211d0*/  ISETP.LT.AND P6, PT, R243, c[0x0][0x178], !P4 ;  /* 0x00005e00f3007a0c */ /* 0x000fc600067c1270 */
[----:B------:R3:W-:Y:S01]  /*211e0*/  @P2 STG.E [R8.64], R26 ;  /* 0x0000001a08002986 */ /* 0x0007e2000c101906 */
[----:B------:R-:W-:-:S03]  /*211f0*/  ISETP.LT.AND P4, PT, R252, c[0x0][0x178], !P4 ;  /* 0x00005e00fc007a0c */ /* 0x000fc60006781270 */
[----:B--2---:R2:W-:Y:S04]  /*21200*/  @P1 STG.E [R16.64], R241 ;  /* 0x000000f110001986 */ /* 0x0045e8000c101906 */
[----:B------:R2:W-:Y:S01]  /*21210*/  @P5 STG.E [R4.64], R27 ;  /* 0x0000001b04005986 */ /* 0x0005e2000c101906 */
[----:B------:R-:W-:Y:S01]  /*21220*/  ISETP.LT.AND P5, PT, R243, c[0x0][0x178], !P3 ;  /* 0x00005e00f3007a0c */ /* 0x000fe20005fa1270 */
[----:B-1----:R-:W-:Y:S01]  /*21230*/  IMAD.WIDE R6, R21, 0x4, R30 ;  /* 0x0000000415067825 */ /* 0x002fe200078e021e */
[----:B------:R-:W-:-:S03]  /*21240*/  ISETP.LT.AND P3, PT, R252, c[0x0][0x178], !P3 ;  /* 0x00005e00fc007a0c */ /* 0x000fc60005f61270 */
[C---:B---3--:R-:W-:Y:S01]  /*21250*/  IMAD.WIDE R8, R21.reuse, 0x4, R28 ;  /* 0x0000000415087825 */ /* 0x048fe200078e021c */
[----:B------:R-:W-:Y:S02]  /*21260*/  IADD3 R21, R21, c[0x0][0x198], RZ ;  /* 0x0000660015157a10 */ /* 0x000fe40007ffe0ff */
[----:B------:R-:W-:-:S03]  /*21270*/  ISETP.GE.AND P2, PT, R0, c[0x0][0x17c], PT ;  /* 0x00005f0000007a0c */ /* 0x000fc60003f46270 */
[C---:B--2---:R-:W-:Y:S01]  /*21280*/  IMAD.WIDE R16, R21.reuse, 0x4, R30 ;  /* 0x0000000415107825 */ /* 0x044fe200078e021e */
[----:B------:R-:W-:-:S03]  /*21290*/  IADD3 R25, R21, c[0x0][0x198], RZ ;  /* 0x0000660015197a10 */ /* 0x000fc60007ffe0ff */
[----:B------:R-:W-:Y:S01]  /*212a0*/  IMAD.WIDE R4, R21, 0x4, R28 ;  /* 0x0000000415047825 */ /* 0x000fe200078e021c */
[----:B------:R1:W-:Y:S01]  /*212b0*/  @P6 STG.E [R6.64], R227 ;  /* 0x000000e306006986 */ /* 0x0003e2000c101906 */
[----:B------:R-:W-:-:S03]  /*212c0*/  ISETP.LT.AND P6, PT, R243, c[0x0][0x178], !P0 ;  /* 0x00005e00f3007a0c */ /* 0x000fc600047c1270 */
[----:B------:R2:W-:Y:S01]  /*212d0*/  @P4 STG.E [R8.64], R22 ;  /* 0x0000001608004986 */ /* 0x0005e2000c101906 */
[----:B------:R-:W-:-:S03]  /*212e0*/  ISETP.LT.AND P0, PT, R252, c[0x0][0x178], !P0 ;  /* 0x00005e00fc007a0c */ /* 0x000fc60004701270 */
[----:B----4-:R3:W-:Y:S01]  /*212f0*/  @P5 STG.E [R16.64], R226 ;  /* 0x000000e210005986 */ /* 0x0107e2000c101906 */
[----:B------:R-:W-:-:S03]  /*21300*/  IADD3 R0, R242, 0x1e, RZ ;  /* 0x0000001ef2007810 */ /* 0x000fc60007ffe0ff */
[----:B------:R4:W-:Y:S01]  /*21310*/  @P3 STG.E [R4.64], R23 ;  /* 0x0000001704003986 */ /* 0x0009e2000c101906 */
[----:B------:R-:W-:Y:S01]  /*21320*/  ISETP.LT.AND P3, PT, R243, c[0x0][0x178], !P2 ;  /* 0x00005e00f3007a0c */ /* 0x000fe20005761270 */
[----:B-1----:R-:W-:Y:S01]  /*21330*/  IMAD.WIDE R6, R25, 0x4, R30 ;  /* 0x0000000419067825 */ /* 0x002fe200078e021e */
[----:B------:R-:W-:-:S03]  /*21340*/  ISETP.LT.AND P2, PT, R252, c[0x0][0x178], !P2 ;  /* 0x00005e00fc007a0c */ /* 0x000fc60005741270 */
[C---:B--2---:R-:W-:Y:S01]  /*21350*/  IMAD.WIDE R8, R25.reuse, 0x4, R28 ;  /* 0x0000000419087825 */ /* 0x044fe200078e021c */
[----:B------:R-:W-:Y:S02]  /*21360*/  IADD3 R25, R25, c[0x0][0x198], RZ ;  /* 0x0000660019197a10 */ /* 0x000fe40007ffe0ff */
[----:B------:R-:W-:Y:S02]  /*21370*/  ISETP.GE.AND P1, PT, R0, c[0x0][0x17c], PT ;  /* 0x00005f0000007a0c */ /* 0x000fe40003f26270 */
[----:B------:R-:W-:Y:S01]  /*21380*/  IADD3 R0, R242, 0x1f, RZ ;  /* 0x0000001ff2007810 */ /* 0x000fe20007ffe0ff */
[C---:B---3--:R-:W-:Y:S01]  /*21390*/  IMAD.WIDE R16, R25.reuse, 0x4, R30 ;  /* 0x0000000419107825 */ /* 0x048fe200078e021e */
[----:B------:R1:W-:Y:S03]  /*213a0*/  @P6 STG.E [R6.64], R246 ;  /* 0x000000f606006986 */ /* 0x0003e6000c101906 */
[C---:B----4-:R-:W-:Y:S01]  /*213b0*/  IMAD.WIDE R4, R25.reuse, 0x4, R28 ;  /* 0x0000000419047825 */ /* 0x050fe200078e021c */
        /* <DEDUP_REMOVED lines=51> */
[C---:B------:R-:W-:Y:S01]  /*216f0*/  IMAD.WIDE R10, R19.reuse, 0x4, R30 ;  /* 0x00000004130a7825 */ /* 0x040fe200078e021e */
[----:B------:R1:W-:Y:S03]  /*21700*/  @P6 STG.E [R6.64], R92 ;  /* 0x0000005c06006986 */ /* 0x0003e6000c101906 */
[C---:B---3--:R-:W-:Y:S01]  /*21710*/  IMAD.WIDE R4, R19.reuse, 0x4, R28 ;  /* 0x0000000413047825 */ /* 0x048fe200078e021c */
        /* <DEDUP_REMOVED lines=395> */
[----:B----4-:R-:W-:Y:S01]  /*22fd0*/  IMAD.WIDE R4, R13, 0x4, R28 ;  /* 0x000000040d047825 */ /* 0x010fe200078e021c */
[----:B------:R-:W-:Y:S01]  /*22fe0*/  ISETP.GE.AND P4, PT, R0, c[0x0][0x17c], PT ;  /* 0x00005f0000007a0c */ /* 0x000fe20003f86270 */
[----:B------:R2:W-:Y:S01]  /*22ff0*/  @P6 STG.E [R8.64], R60 ;  /* 0x0000003c08006986 */ /* 0x0005e2000c101906 */
[----:B------:R-:W-:-:S02]  /*23000*/  ISETP.LT.AND P5, PT, R243, c[0x0][0x178], !P3 ;  /* 0x00005e00f3007a0c */ /* 0x000fc40005fa1270 */
[----:B------:R-:W-:Y:S01]  /*23010*/  IADD3 R15, R13, c[0x0][0x198], RZ ;  /* 0x000066000d0f7a10 */ /* 0x000fe20007ffe0ff */
        /* <DEDUP_REMOVED lines=11> */
[----:B---3--:R-:W-:Y:S01]  /*230d0*/  IMAD.WIDE R10, R15, 0x4, R30 ;  /* 0x000000040f0a7825 */ /* 0x008fe200078e021e */
[----:B------:R1:W-:Y:S01]  /*230e0*/  @P5 STG.E [R6.64], R174 ;  /* 0x000000ae06005986 */ /* 0x0003e2000c101906 */
[----:B------:R-:W-:-:S02]  /*230f0*/  ISETP.LT.AND P5, PT, R243, c[0x0][0x178], !P2 ;  /* 0x00005e00f3007a0c */ /* 0x000fc400057a1270 */
[C---:B----4-:R-:W-:Y:S01]  /*23100*/  IMAD.WIDE R4, R15.reuse, 0x4, R28 ;  /* 0x000000040f047825 */ /* 0x050fe200078e021c */
[----:B------:R-:W-:Y:S01]  /*23110*/  ISETP.GE.AND P3, PT, R0, c[0x0][0x17c], PT ;  /* 0x00005f0000007a0c */ /* 0x000fe20003f66270 */
[----:B------:R2:W-:Y:S01]  /*23120*/  @P6 STG.E [R8.64], R214 ;  /* 0x000000d608006986 */ /* 0x0005e2000c101906 */
[----:B------:R-:W-:Y:S02]  /*23130*/  ISETP.LT.AND P6, PT, R252, c[0x0][0x178], !P2 ;  /* 0x00005e00fc007a0c */ /* 0x000fe400057c1270 */
[----:B------:R-:W-:Y:S01]  /*23140*/  IADD3 R13, R15, c[0x0][0x198], RZ ;  /* 0x000066000f0d7a10 */ /* 0x000fe20007ffe0ff */
[----:B------:R3:W-:Y:S01]  /*23150*/  @P1 STG.E [R10.64], R175 ;  /* 0x000000af0a001986 */ /* 0x0007e2000c101906 */
        /* <DEDUP_REMOVED lines=9> */
[----:B---3--:R-:W-:Y:S01]  /*231f0*/  IMAD.WIDE R10, R13, 0x4, R30 ;  /* 0x000000040d0a7825 */ /* 0x008fe200078e021e */
[----:B------:R1:W-:Y:S01]  /*23200*/  @P5 STG.E [R6.64], R170 ;  /* 0x000000aa06005986 */ /* 0x0003e2000c101906 */
[----:B------:R-:W-:Y:S02]  /*23210*/  ISETP.LT.AND P5, PT, R243, c[0x0][0x178], !P0 ;  /* 0x00005e00f3007a0c */ /* 0x000fe400047a1270 */
[----:B----4-:R-:W-:Y:S01]  /*23220*/  IMAD.WIDE R4, R13, 0x4, R28 ;  /* 0x000000040d047825 */ /* 0x010fe200078e021c */
[----:B------:R2:W-:Y:S01]  /*23230*/  @P6 STG.E [R8.64], R210 ;  /* 0x000000d208006986 */ /* 0x0005e2000c101906 */
[----:B------:R-:W-:-:S02]  /*23240*/  ISETP.GE.AND P2, PT, R0, c[0x0][0x17c], PT ;  /* 0x00005f0000007a0c */ /* 0x000fc40003f46270 */
[----:B------:R-:W-:Y:S01]  /*23250*/  ISETP.LT.AND P6, PT, R252, c[0x0][0x178], !P0 ;  /* 0x00005e00fc007a0c */ /* 0x000fe200047c1270 */
[----:B------:R3:W-:Y:S01]  /*23260*/  @P4 STG.E [R10.64], R171 ;  /* 0x000000ab0a004986 */ /* 0x0007e2000c101906 */
[----:B------:R-:W-:-:S03]  /*23270*/  IADD3 R15, R13, c[0x0][0x198], RZ ;  /* 0x000066000d0f7a10 */ /* 0x000fc60007ffe0ff */
[----:B------:R4:W-:Y:S01]  /*23280*/  @P3 STG.E [R4.64], R211 ;  /* 0x000000d304003986 */ /* 0x0009e2000c101906 */
[----:B------:R-:W-:Y:S01]  /*23290*/  ISETP.LT.AND P3, PT, R243, c[0x0][0x178], !P2 ;  /* 0x00005e00f3007a0c */ /* 0x000fe20005761270 */
[C---:B-1----:R-:W-:Y:S01]  /*232a0*/  IMAD.WIDE R6, R15.reuse, 0x4, R30 ;  /* 0x000000040f067825 */ /* 0x042fe200078e021e */
[----:B------:R-:W-:Y:S02]  /*232b0*/  IADD3 R0, R242, 0x56, RZ ;  /* 0x00000056f2007810 */ /* 0x000fe40007ffe0ff */
[----:B------:R-:W-:Y:S01]  /*232c0*/  ISETP.LT.AND P2, PT, R252, c[0x0][0x178], !P2 ;  /* 0x00005e00fc007a0c */ /* 0x000fe20005741270 */
[C---:B--2---:R-:W-:Y:S01]  /*232d0*/  IMAD.WIDE R8, R15.reuse, 0x4, R28 ;  /* 0x000000040f087825 */ /* 0x044fe200078e021c */
[----:B------:R-:W-:Y:S02]  /*232e0*/  IADD3 R15, R15, c[0x0][0x198], RZ ;  /* 0x000066000f0f7a10 */ /* 0x000fe40007ffe0ff */
[----:B------:R-:W-:Y:S01]  /*232f0*/  ISETP.GE.AND P1, PT, R0, c[0x0][0x17c], PT ;  /* 0x00005f0000007a0c */ /* 0x000fe20003f26270 */
[----:B------:R1:W-:Y:S01]  /*23300*/  @P5 STG.E [R6.64], R154 ;  /* 0x0000009a06005986 */ /* 0x0003e2000c101906 */
[----:B------:R-:W-:Y:S01]  /*23310*/  IADD3 R0, R242, 0x57, RZ ;  /* 0x00000057f2007810 */ /* 0x000fe20007ffe0ff */
[----:B---3--:R-:W-:Y:S01]  /*23320*/  IMAD.WIDE R10, R15, 0x4, R30 ;  /* 0x000000040f0a7825 */ /* 0x008fe200078e021e */
[----:B------:R-:W-:Y:S01]  /*23330*/  ISETP.LT.AND P5, PT, R243, c[0x0][0x178], !P1 ;  /* 0x00005e00f3007a0c */ /* 0x000fe20004fa1270 */
[----:B------:R2:W-:Y:S01]  /*23340*/  @P6 STG.E [R8.64], R206 ;  /* 0x000000ce08006986 */ /* 0x0005e2000c101906 */
[----:B------:R-:W-:Y:S01]  /*23350*/  ISETP.LT.AND P6, PT, R252, c[0x0][0x178], !P1 ;  /* 0x00005e00fc007a0c */ /* 0x000fe20004fc1270 */
[C---:B----4-:R-:W-:Y:S01]  /*23360*/  IMAD.WIDE R4, R15.reuse, 0x4, R28 ;  /* 0x000000040f047825 */ /* 0x050fe200078e021c */
[----:B------:R-:W-:Y:S01]  /*23370*/  ISETP.GE.AND P0, PT, R0, c[0x0][0x17c], PT ;  /* 0x00005f0000007a0c */ /* 0x000fe20003f06270 */
[----:B------:R3:W-:Y:S01]  /*23380*/  @P3 STG.E [R10.64], R155 ;  /* 0x0000009b0a003986 */ /* 0x0007e2000c101906 */
[----:B------:R-:W-:-:S02]  /*23390*/  IADD3 R13, R15, c[0x0][0x198], RZ ;  /* 0x000066000f0d7a10 */ /* 0x000fc40007ffe0ff */
[----:B------:R-:W-:Y:S01]  /*233a0*/  IADD3 R0, R242, 0x58, RZ ;  /* 0x00000058f2007810 */ /* 0x000fe20007ffe0ff */
[----:B------:R4:W-:Y:S01]  /*233b0*/  @P2 STG.E [R4.64], R207 ;  /* 0x000000cf04002986 */ /* 0x0009e2000c101906 */
[----:B------:R-:W-:Y:S01]  /*233c0*/  ISETP.LT.AND P2, PT, R243, c[0x0][0x178], !P0 ;  /* 0x00005e00f3007a0c */ /* 0x000fe20004741270 */
[----:B-1----:R-:W-:Y:S01]  /*233d0*/  IMAD.WIDE R6, R13, 0x4, R30 ;  /* 0x000000040d067825 */ /* 0x002fe200078e021e */
[----:B------:R-:W-:-:S03]  /*233e0*/  ISETP.LT.AND P0, PT, R252, c[0x0][0x178], !P0 ;  /* 0x00005e00fc007a0c */ /* 0x000fc60004701270 */
        /* <DEDUP_REMOVED lines=9> */
[----:B----4-:R-:W-:Y:S01]  /*23480*/  IMAD.WIDE R4, R13, 0x4, R28 ;  /* 0x000000040d047825 */ /* 0x010fe200078e021c */
[----:B------:R-:W-:-:S02]  /*23490*/  ISETP.GE.AND P1, PT, R0, c[0x0][0x17c], PT ;  /* 0x00005f0000007a0c */ /* 0x000fc40003f26270 */
[----:B------:R-:W-:Y:S01]  /*234a0*/  IADD3 R15, R13, c[0x0][0x198], RZ ;  /* 0x000066000d0f7a10 */ /* 0x000fe20007ffe0ff */
[----:B------:R3:W-:Y:S01]  /*234b0*/  @P2 STG.E [R10.64], R151 ;  /* 0x000000970a002986 */ /* 0x0007e2000c101906 */
[----:B------:R-:W-:-:S03]  /*234c0*/  IADD3 R0, R242, 0x5a, RZ ;  /* 0x0000005af2007810 */ /* 0x000fc60007ffe0ff */
[----:B------:R4:W-:Y:S01]  /*234d0*/  @P0 STG.E [R4.64], R187 ;  /* 0x000000bb04000986 */ /* 0x0009e2000c101906 */
[----:B------:R-:W-:Y:S01]  /*234e0*/  ISETP.LT.AND P0, PT, R243, c[0x0][0x178], !P1 ;  /* 0x00005e00f3007a0c */ /* 0x000fe20004f01270 */
[C---:B-1----:R-:W-:Y:S01]  /*234f0*/  IMAD.WIDE R6, R15.reuse, 0x4, R30 ;  /* 0x000000040f067825 */ /* 0x042fe200078e021e */
[----:B------:R-:W-:Y:S02]  /*23500*/  ISETP.LT.AND P1, PT, R252, c[0x0][0x178], !P1 ;  /* 0x00005e00fc007a0c */ /* 0x000fe40004f21270 */
[----:B------:R-:W-:Y:S01]  /*23510*/  ISETP.GE.AND P3, PT, R0, c[0x0][0x17c], PT ;  /* 0x00005f0000007a0c */ /* 0x000fe20003f66270 */
[C---:B--2---:R-:W-:Y:S01]  /*23520*/  IMAD.WIDE R8, R15.reuse, 0x4, R28 ;  /* 0x000000040f087825 */ /* 0x044fe200078e021c */
[----:B------:R-:W-:Y:S01]  /*23530*/  IADD3 R15, R15, c[0x0][0x198], RZ ;  /* 0x000066000f0f7a10 */ /* 0x000fe20007ffe0ff */
[----:B------:R1:W-:Y:S01]  /*23540*/  @P5 STG.E [R6.64], R122 ;  /* 0x0000007a06005986 */ /* 0x0003e2000c101906 */
[----:B------:R-:W-:Y:S02]  /*23550*/  IADD3 R0, R242, 0x5b, RZ ;  /* 0x0000005bf2007810 */ /* 0x000fe40007ffe0ff */
[----:B------:R-:W-:Y:S01]  /*23560*/  ISETP.LT.AND P5, PT, R243, c[0x0][0x178], !P3 ;  /* 0x00005e00f3007a0c */ /* 0x000fe20005fa1270 */
[----:B------:R2:W-:Y:S01]  /*23570*/  @P6 STG.E [R8.64], R182 ;  /* 0x000000b608006986 */ /* 0x0005e2000c101906 */
[----:B------:R-:W-:Y:S01]  /*23580*/  ISETP.LT.AND P6, PT, R252, c[0x0][0x178], !P3 ;  /* 0x00005e00fc007a0c */ /* 0x000fe20005fc1270 */
[C---:B---3--:R-:W-:Y:S01]  /*23590*/  IMAD.WIDE R10, R15.reuse, 0x4, R30 ;  /* 0x000000040f0a7825 */ /* 0x048fe200078e021e */
[----:B------:R-:W-:-:S03]  /*235a0*/  IADD3 R13, R15, c[0x0][0x198], RZ ;  /* 0x000066000f0d7a10 */ /* 0x000fc60007ffe0ff */
[----:B----4-:R-:W-:Y:S01]  /*235b0*/  IMAD.WIDE R4, R15, 0x4, R28 ;  /* 0x000000040f047825 */ /* 0x010fe200078e021c */
[----:B------:R-:W-:Y:S01]  /*235c0*/  ISETP.GE.AND P4, PT, R0, c[0x0][0x17c], PT ;  /* 0x00005f0000007a0c */ /* 0x000fe20003f86270 */
[----:B------:R3:W-:Y:S01]  /*235d0*/  @P0 STG.E [R10.64], R123 ;  /* 0x0000007b0a000986 */ /* 0x0007e2000c101906 */
[----:B------:R-:W-:Y:S01]  /*235e0*/  IADD3 R0, R242, 0x5c, RZ ;  /* 0x0000005cf2007810 */ /* 0x000fe20007ffe0ff */
[----:B-1----:R-:W-:Y:S02]  /*235f0*/  IMAD.WIDE R6, R13, 0x4, R30 ;  /* 0x000000040d067825 */ /* 0x002fe400078e021e */
[----:B------:R-:W-:Y:S01]  /*23600*/  @P1 STG.E [R4.64], R183 ;  /* 0x000000b704001986 */ /* 0x000fe2000c101906 */
[----:B------:R-:W-:Y:S01]  /*23610*/  ISETP.LT.AND P1, PT, R243, c[0x0][0x178], !P4 ;  /* 0x00005e00f3007a0c */ /* 0x000fe20006721270 */
[----:B--2---:R-:W-:Y:S01]  /*23620*/  IMAD.WIDE R8, R13, 0x4, R28 ;  /* 0x000000040d087825 */ /* 0x004fe200078e021c */
[----:B------:R-:W-:Y:S02]  /*23630*/  ISETP.LT.AND P4, PT, R252, c[0x0][0x178], !P4 ;  /* 0x00005e00fc007a0c */ /* 0x000fe40006781270 */
[----:B------:R-:W-:-:S02]  /*23640*/  ISETP.GE.AND P2, PT, R0, c[0x0][0x17c], PT ;  /* 0x00005f0000007a0c */ /* 0x000fc40003f46270 */
[----:B------:R-:W-:Y:S01]  /*23650*/  IADD3 R13, R13, c[0x0][0x198], RZ ;  /* 0x000066000d0d7a10 */ /* 0x000fe20007ffe0ff */
[----:B------:R-:W-:Y:S01]  /*23660*/  @P5 STG.E [R6.64], R118 ;  /* 0x0000007606005986 */ /* 0x000fe2000c101906 */
[C---:B------:R-:W-:Y:S02]  /*23670*/  IADD3 R12, R242.reuse, 0x5f, RZ ;  /* 0x0000005ff20c7810 */ /* 0x040fe40007ffe0ff */
[----:B------:R-:W-:Y:S01]  /*23680*/  IADD3 R0, R242, 0x5d, RZ ;  /* 0x0000005df2007810 */ /* 0x000fe20007ffe0ff */
[----:B------:R1:W-:Y:S01]  /*23690*/  @P6 STG.E [R8.64], R178 ;  /* 0x000000b208006986 */ /* 0x0003e2000c101906 */
[----:B------:R-:W-:Y:S01]  /*236a0*/  ISETP.LT.AND P5, PT, R243, c[0x0][0x178], !P2 ;  /* 0x00005e00f3007a0c */ /* 0x000fe200057a1270 */
[C---:B---3--:R-:W-:Y:S01]  /*236b0*/  IMAD.WIDE R10, R13.reuse, 0x4, R30 ;  /* 0x000000040d0a7825 */ /* 0x048fe200078e021e */
[----:B------:R-:W-:Y:S01]  /*236c0*/  ISETP.LT.AND P6, PT, R252, c[0x0][0x178], !P2 ;  /* 0x00005e00fc007a0c */ /* 0x000fe200057c1270 */
[----:B------:R-:W2:Y:S01]  /*236d0*/  LDS.128 R4, [R2] ;  /* 0x0000000002047984 */ /* 0x000ea20000000c00 */
[----:B------:R-:W-:-:S02]  /*236e0*/  IADD3 R17, R13, c[0x0][0x198], RZ ;  /* 0x000066000d117a10 */ /* 0x000fc40007ffe0ff */
[----:B------:R-:W-:Y:S01]  /*236f0*/  ISETP.GE.AND P2, PT, R12, c[0x0][0x17c], PT ;  /* 0x00005f000c007a0c */ /* 0x000fe20003f46270 */
[----:B------:R-:W-:Y:S01]  /*23700*/  IMAD.WIDE R12, R13, 0x4, R28 ;  /* 0x000000040d0c7825 */ /* 0x000fe200078e021c */
[----:B------:R-:W-:Y:S01]  /*23710*/  ISETP.GE.AND P3, PT, R0, c[0x0][0x17c], PT ;  /* 0x00005f0000007a0c */ /* 0x000fe20003f66270 */
[----:B------:R-:W-:Y:S01]  /*23720*/  @P1 STG.E [R10.64], R119 ;  /* 0x000000770a001986 */ /* 0x000fe2000c101906 */
[----:B------:R-:W-:Y:S01]  /*23730*/  IADD3 R0, R242, 0x5e, RZ ;  /* 0x0000005ef2007810 */ /* 0x000fe20007ffe0ff */
[----:B-1----:R-:W-:Y:S02]  /*23740*/  IMAD.WIDE R8, R17, 0x4, R30 ;  /* 0x0000000411087825 */ /* 0x002fe400078e021e */
[----:B------:R1:W-:Y:S01]  /*23750*/  @P4 STG.E [R12.64], R179 ;  /* 0x000000b30c004986 */ /* 0x0003e2000c101906 */
[----:B------:R-:W-:Y:S01]  /*23760*/  ISETP.LT.AND P4, PT, R243, c[0x0][0x178], !P3 ;  /* 0x00005e00f3007a0c */ /* 0x000fe20005f81270 */
[----:B------:R-:W-:Y:S01]  /*23770*/  IMAD.WIDE R14, R17, 0x4, R28 ;  /* 0x00000004110e7825 */ /* 0x000fe200078e021c */
[----:B------:R-:W-:-:S02]  /*23780*/  ISETP.LT.AND P3, PT, R252, c[0x0][0x178], !P3 ;  /* 0x00005e00fc007a0c */ /* 0x000fc40005f61270 */
[----:B------:R-:W-:Y:S02]  /*23790*/  ISETP.GE.AND P0, PT, R0, c[0x0][0x17c], PT ;  /* 0x00005f0000007a0c */ /* 0x000fe40003f06270 */
[----:B------:R-:W-:Y:S01]  /*237a0*/  IADD3 R19, R17, c[0x0][0x198], RZ ;  /* 0x0000660011137a10 */ /* 0x000fe20007ffe0ff */
[----:B------:R-:W-:Y:S01]  /*237b0*/  @P5 STG.E [R8.64], R46 ;  /* 0x0000002e08005986 */ /* 0x000fe2000c101906 */
[----:B------:R-:W-:-:S03]  /*237c0*/  ISETP.LT.AND P5, PT, R243, c[0x0][0x178], !P0 ;  /* 0x00005e00f3007a0c */ /* 0x000fc600047a1270 */
[----:B------:R3:W-:Y:S01]  /*237d0*/  @P6 STG.E [R14.64], R66 ;  /* 0x000000420e006986 */ /* 0x0007e2000c101906 */
[----:B------:R-:W-:Y:S01]  /*237e0*/  ISETP.LT.AND P6, PT, R252, c[0x0][0x178], !P0 ;  /* 0x00005e00fc007a0c */ /* 0x000fe200047c1270 */
[C---:B------:R-:W-:Y:S01]  /*237f0*/  IMAD.WIDE R16, R19.reuse, 0x4, R30 ;  /* 0x0000000413107825 */ /* 0x040fe200078e021e */
[----:B------:R-:W-:-:S03]  /*23800*/  IADD3 R21, R19, c[0x0][0x198], RZ ;  /* 0x0000660013157a10 */ /* 0x000fc60007ffe0ff */
[--C-:B-1----:R-:W-:Y:S01]  /*23810*/  IMAD.WIDE R12, R19, 0x4, R28.reuse ;  /* 0x00000004130c7825 */ /* 0x102fe200078e021c */
[C---:B------:R-:W-:Y:S01]  /*23820*/  IADD3 R10, R242.reuse, 0x61, RZ ;  /* 0x00000061f20a7810 */ /* 0x040fe20007ffe0ff */
[----:B------:R1:W-:Y:S01]  /*23830*/  @P4 STG.E [R16.64], R47 ;  /* 0x0000002f10004986 */ /* 0x0003e2000c101906 */
[----:B------:R-:W-:Y:S01]  /*23840*/  IADD3 R0, R242, 0x60, RZ ;  /* 0x00000060f2007810 */ /* 0x000fe20007ffe0ff */
[----:B------:R-:W-:Y:S02]  /*23850*/  IMAD.WIDE R18, R21, 0x4, R28 ;  /* 0x0000000415127825 */ /* 0x000fe400078e021c */
[----:B------:R-:W-:Y:S01]  /*23860*/  @P3 STG.E [R12.64], R67 ;  /* 0x000000430c003986 */ /* 0x000fe2000c101906 */
[----:B------:R-:W-:Y:S01]  /*23870*/  ISETP.LT.AND P3, PT, R243, c[0x0][0x178], !P2 ;  /* 0x00005e00f3007a0c */ /* 0x000fe20005761270 */
[----:B---3--:R-:W-:Y:S01]  /*23880*/  IMAD.WIDE R14, R21, 0x4, R30 ;  /* 0x00000004150e7825 */ /* 0x008fe200078e021e */
[----:B------:R-:W-:Y:S02]  /*23890*/  ISETP.GE.AND P0, PT, R10, c[0x0][0x17c], PT ;  /* 0x00005f000a007a0c */ /* 0x000fe40003f06270 */
[----:B------:R-:W-:Y:S01]  /*238a0*/  ISETP.LT.AND P2, PT, R252, c[0x0][0x178], !P2 ;  /* 0x00005e00fc007a0c */ /* 0x000fe20005741270 */
[----:B------:R-:W3:Y:S01]  /*238b0*/  LDS.128 R8, [R225] ;  /* 0x00000000e1087984 */ /* 0x000ee20000000c00 */
[----:B------:R-:W-:-:S02]  /*238c0*/  ISETP.GE.AND P1, PT, R0, c[0x0][0x17c], PT ;  /* 0x00005f0000007a0c */ /* 0x000fc40003f26270 */
[----:B------:R-:W-:Y:S01]  /*238d0*/  IADD3 R21, R21, c[0x0][0x198], RZ ;  /* 0x0000660015157a10 */ /* 0x000fe20007ffe0ff */
[----:B------:R-:W-:Y:S01]  /*238e0*/  @P5 STG.E [R14.64], R42 ;  /* 0x0000002a0e005986 */ /* 0x000fe2000c101906 */
[----:B------:R-:W-:Y:S02]  /*238f0*/  IADD3 R20, R242, 0x63, RZ ;  /* 0x00000063f2147810 */ /* 0x000fe40007ffe0ff */
[----:B------:R-:W-:Y:S01]  /*23900*/  ISETP.LT.AND P5, PT, R243, c[0x0][0x178], !P1 ;  /* 0x00005e00f3007a0c */ /* 0x000fe20004fa1270 */
[----:B------:R4:W-:Y:S01]  /*23910*/  @P6 STG.E [R18.64], R62 ;  /* 0x0000003e12006986 */ /* 0x0009e2000c101906 */
[----:B------:R-:W-:Y:S01]  /*23920*/  ISETP.LT.AND P6, PT, R252, c[0x0][0x178], !P1 ;  /* 0x00005e00fc007a0c */ /* 0x000fe20004fc1270 */
[C---:B-1----:R-:W-:Y:S01]  /*23930*/  IMAD.WIDE R16, R21.reuse, 0x4, R30 ;  /* 0x0000000415107825 */ /* 0x042fe200078e021e */
[C---:B------:R-:W-:Y:S01]  /*23940*/  IADD3 R25, R21.reuse, c[0x0][0x198], RZ ;  /* 0x0000660015197a10 */ /* 0x040fe20007ffe0ff */
[----:B------:R-:W1:Y:S01]  /*23950*/  LDS.128 R12, [R224] ;  /* 0x00000000e00c7984 */ /* 0x000e620000000c00 */
[----:B------:R-:W-:Y:S01]  /*23960*/  ISETP.GE.AND P1, PT, R20, c[0x0][0x17c], PT ;  /* 0x00005f0014007a0c */ /* 0x000fe20003f26270 */
[----:B------:R-:W-:-:S02]  /*23970*/  IMAD.WIDE R20, R21, 0x4, R28 ;  /* 0x0000000415147825 */ /* 0x000fc400078e021c */
[----:B------:R2:W-:Y:S04]  /*23980*/  @P3 STG.E [R16.64], R43 ;  /* 0x0000002b10003986 */ /* 0x0005e8000c101906 */
[----:B------:R2:W-:Y:S01]  /*23990*/  @P2 STG.E [R20.64], R63 ;  /* 0x0000003f14002986 */ /* 0x0005e2000c101906 */
[----:B------:R-:W-:Y:S02]  /*239a0*/  ISETP.LT.AND P2, PT, R243, c[0x0][0x178], !P0 ;  /* 0x00005e00f3007a0c */ /* 0x000fe40004741270 */
[----:B------:R-:W-:Y:S02]  /*239b0*/  ISETP.LT.AND P0, PT, R252, c[0x0][0x178], !P0 ;  /* 0x00005e00fc007a0c */ /* 0x000fe40004701270 */
[C---:B------:R-:W-:Y:S01]  /*239c0*/  IADD3 R27, R25.reuse, c[0x0][0x198], RZ ;  /* 0x00006600191b7a10 */ /* 0x040fe20007ffe0ff */
[----:B----4-:R-:W-:Y:S01]  /*239d0*/  IMAD.WIDE R18, R25, 0x4, R30 ;  /* 0x0000000419127825 */ /* 0x010fe200078e021e */
[----:B------:R-:W-:-:S03]  /*239e0*/  IADD3 R0, R242, 0x62, RZ ;  /* 0x00000062f2007810 */ /* 0x000fc60007ffe0ff */
[----:B------:R-:W-:Y:S01]  /*239f0*/  IMAD.WIDE R22, R25, 0x4, R28 ;  /* 0x0000000419167825 */ /* 0x000fe200078e021c */
[----:B------:R-:W-:-:S03]  /*23a00*/  ISETP.GE.AND P4, PT, R0, c[0x0][0x17c], PT ;  /* 0x00005f0000007a0c */ /* 0x000fc60003f86270 */
[C---:B------:R-:W-:Y:S01]  /*23a10*/  IMAD.WIDE R24, R27.reuse, 0x4, R30 ;  /* 0x000000041b187825 */ /* 0x040fe200078e021e */
[----:B------:R-:W-:Y:S01]  /*23a20*/  @P5 STG.E [R18.64], R124 ;  /* 0x0000007c12005986 */ /* 0x000fe2000c101906 */
[----:B--2---:R-:W-:Y:S02]  /*23a30*/  IADD3 R16, R242, 0x65, RZ ;  /* 0x00000065f2107810 */ /* 0x004fe40007ffe0ff */
[C---:B------:R-:W-:Y:S01]  /*23a40*/  IMAD.WIDE R20, R27.reuse, 0x4, R28 ;  /* 0x000000041b147825 */ /* 0x040fe200078e021c */
[----:B------:R2:W-:Y:S01]  /*23a50*/  @P6 STG.E [R22.64], R4 ;  /* 0x0000000416006986 */ /* 0x0005e2000c101906 */
[----:B------:R-:W-:Y:S02]  /*23a60*/  IADD3 R33, R27, c[0x0][0x198], RZ ;  /* 0x000066001b217a10 */ /* 0x000fe40007ffe0ff */
[----:B------:R-:W-:Y:S01]  /*23a70*/  ISETP.LT.AND P5, PT, R243, c[0x0][0x178], !P4 ;  /* 0x00005e00f3007a0c */ /* 0x000fe200067a1270 */
[----:B------:R4:W-:Y:S01]  /*23a80*/  @P2 STG.E [R24.64], R125 ;  /* 0x0000007d18002986 */ /* 0x0009e2000c101906 */
[----:B------:R-:W-:-:S03]  /*23a90*/  ISETP.LT.AND P6, PT, R252, c[0x0][0x178], !P4 ;  /* 0x00005e00fc007a0c */ /* 0x000fc600067c1270 */
[----:B------:R1:W-:Y:S01]  /*23aa0*/  @P0 STG.E [R20.64], R5 ;  /* 0x0000000514000986 */ /* 0x0003e2000c101906 */
[----:B------:R-:W-:Y:S01]  /*23ab0*/  ISETP.LT.AND P0, PT, R243, c[0x0][0x178], !P1 ;  /* 0x00005e00f3007a0c */ /* 0x000fe20004f01270 */
[C---:B------:R-:W-:Y:S01]  /*23ac0*/  IMAD.WIDE R26, R33.reuse, 0x4, R28 ;  /* 0x00000004211a7825 */ /* 0x040fe200078e021c */
[----:B------:R-:W-:Y:S02]  /*23ad0*/  ISETP.GE.AND P4, PT, R16, c[0x0][0x17c], PT ;  /* 0x00005f0010007a0c */ /* 0x000fe40003f86270 */
[----:B------:R-:W-:Y:S01]  /*23ae0*/  ISETP.LT.AND P1, PT, R252, c[0x0][0x178], !P1 ;  /* 0x00005e00fc007a0c */ /* 0x000fe20004f21270 */
[C---:B--2---:R-:W-:Y:S01]  /*23af0*/  IMAD.WIDE R22, R33.reuse, 0x4, R30 ;  /* 0x0000000421167825 */ /* 0x044fe200078e021e */
[----:B------:R-:W2:Y:S01]  /*23b00*/  LDS.128 R16, [R3] ;  /* 0x0000000003107984 */ /* 0x000ea20000000c00 */
[----:B------:R-:W-:Y:S02]  /*23b10*/  IADD3 R33, R33, c[0x0][0x198], RZ ;  /* 0x0000660021217a10 */ /* 0x000fe40007ffe0ff */
[----:B------:R-:W-:-:S03]  /*23b20*/  IADD3 R0, R242, 0x64, RZ ;  /* 0x00000064f2007810 */ /* 0x000fc60007ffe0ff */
[C---:B----4-:R-:W-:Y:S01]  /*23b30*/  IMAD.WIDE R24, R33.reuse, 0x4, R30 ;  /* 0x0000000421187825 */ /* 0x050fe200078e021e */
[----:B------:R-:W-:Y:S01]  /*23b40*/  ISETP.GE.AND P3, PT, R0, c[0x0][0x17c], PT ;  /* 0x00005f0000007a0c */ /* 0x000fe20003f66270 */
[----:B------:R-:W-:Y:S02]  /*23b50*/  @P5 STG.E [R22.64], R156 ;  /* 0x0000009c16005986 */ /* 0x000fe4000c101906 */
[C---:B-1----:R-:W-:Y:S01]  /*23b60*/  IMAD.WIDE R4, R33.reuse, 0x4, R28 ;  /* 0x0000000421047825 */ /* 0x042fe200078e021c */
[----:B------:R-:W-:Y:S01]  /*23b70*/  IADD3 R35, R33, c[0x0][0x198], RZ ;  /* 0x0000660021237a10 */ /* 0x000fe20007ffe0ff */
[----:B---3--:R1:W-:Y:S01]  /*23b80*/  @P6 STG.E [R26.64], R8 ;  /* 0x000000081a006986 */ /* 0x0083e2000c101906 */
[----:B------:R-:W-:Y:S02]  /*23b90*/  ISETP.LT.AND P5, PT, R243, c[0x0][0x178], !P3 ;  /* 0x00005e00f3007a0c */ /* 0x000fe40005fa1270 */
[----:B------:R-:W-:Y:S01]  /*23ba0*/  ISETP.LT.AND P6, PT, R252, c[0x0][0x178], !P3 ;  /* 0x00005e00fc007a0c */ /* 0x000fe20005fc1270 */
[----:B------:R-:W-:Y:S01]  /*23bb0*/  @P0 STG.E [R24.64], R157 ;  /* 0x0000009d18000986 */ /* 0x000fe2000c101906 */
[----:B------:R-:W-:-:S03]  /*23bc0*/  IADD3 R0, R242, 0x66, RZ ;  /* 0x00000066f2007810 */ /* 0x000fc60007ffe0ff */
[----:B------:R3:W-:Y:S01]  /*23bd0*/  @P1 STG.E [R4.64], R9 ;  /* 0x0000000904001986 */ /* 0x0007e2000c101906 */
[----:B------:R-:W-:Y:S01]  /*23be0*/  ISETP.LT.AND P1, PT, R243, c[0x0][0x178], !P4 ;  /* 0x00005e00f3007a0c */ /* 0x000fe20006721270 */
[C---:B------:R-:W-:Y:S01]  /*23bf0*/  IMAD.WIDE R32, R35.reuse, 0x4, R28 ;  /* 0x0000000423207825 */ /* 0x040fe200078e021c */
[----:B------:R-:W-:Y:S01]  /*23c00*/  ISETP.LT.AND P4, PT, R252, c[0x0][0x178], !P4 ;  /* 0x00005e00fc007a0c */ /* 0x000fe20006781270 */
[----:B------:R-:W4:Y:S02]  /*23c10*/  LDS.128 R20, [R2+0x800] ;  /* 0x0008000002147984 */ /* 0x000f240000000c00 */
[C-C-:B-1----:R-:W-:Y:S01]  /*23c20*/  IMAD.WIDE R26, R35.reuse, 0x4, R30.reuse ;  /* 0x00000004231a7825 */ /* 0x142fe200078e021e */
[----:B------:R-:W-:Y:S02]  /*23c30*/  IADD3 R35, R35, c[0x0][0x198], RZ ;  /* 0x0000660023237a10 */ /* 0x000fe40007ffe0ff */
[----:B------:R-:W-:Y:S02]  /*23c40*/  ISETP.GE.AND P2, PT, R0, c[0x0][0x17c], PT ;  /* 0x00005f0000007a0c */ /* 0x000fe40003f46270 */
[----:B------:R-:W-:Y:S01]  /*23c50*/  IADD3 R0, R242, 0x67, RZ ;  /* 0x00000067f2007810 */ /* 0x000fe20007ffe0ff */
[C---:B---3--:R-:W-:Y:S01]  /*23c60*/  IMAD.WIDE R4, R35.reuse, 0x4, R30 ;  /* 0x0000000423047825 */ /* 0x048fe200078e021e */
[----:B------:R-:W-:Y:S01]  /*23c70*/  @P5 STG.E [R26.64], R188 ;  /* 0x000000bc1a005986 */ /* 0x000fe2000c101906 */
[----:B------:R-:W-:-:S02]  /*23c80*/  IADD3 R25, R35, c[0x0][0x198], RZ ;  /* 0x0000660023197a10 */ /* 0x000fc40007ffe0ff */
[--C-:B------:R-:W-:Y:S01]  /*23c90*/  IMAD.WIDE R8, R35, 0x4, R28.reuse ;  /* 0x0000000423087825 */ /* 0x100fe200078e021c */
[----:B------:R-:W-:Y:S01]  /*23ca0*/  ISETP.GE.AND P3, PT, R0, c[0x0][0x17c], PT ;  /* 0x00005f0000007a0c */ /* 0x000fe20003f66270 */
[----:B------:R1:W-:Y:S01]  /*23cb0*/  @P6 STG.E [R32.64], R12 ;  /* 0x0000000c20006986 */ /* 0x0003e2000c101906 */
[----:B------:R-:W-:Y:S02]  /*23cc0*/  ISETP.LT.AND P5, PT, R243, c[0x0][0x178], !P2 ;  /* 0x00005e00f3007a0c */ /* 0x000fe400057a1270 */
[----:B------:R-:W-:Y:S01]  /*23cd0*/  ISETP.LT.AND P2, PT, R252, c[0x0][0x178], !P2 ;  /* 0x00005e00fc007a0c */ /* 0x000fe20005741270 */
[----:B------:R3:W-:Y:S01]  /*23ce0*/  @P1 STG.E [R4.64], R189 ;  /* 0x000000bd04001986 */ /* 0x0007e2000c101906 */
[C---:B------:R-:W-:Y:S01]  /*23cf0*/  IMAD.WIDE R34, R25.reuse, 0x4, R28 ;  /* 0x0000000419227825 */ /* 0x040fe200078e021c */
[----:B------:R-:W-:Y:S02]  /*23d00*/  IADD3 R37, R25, c[0x0][0x198], RZ ;  /* 0x0000660019257a10 */ /* 0x000fe40007ffe0ff */
[----:B------:R2:W-:Y:S01]  /*23d10*/  @P4 STG.E [R8.64], R13 ;  /* 0x0000000d08004986 */ /* 0x0005e2000c101906 */
[----:B------:R-:W-:-:S02]  /*23d20*/  ISETP.LT.AND P4, PT, R243, c[0x0][0x178], !P3 ;  /* 0x00005e00f3007a0c */ /* 0x000fc40005f81270 */
[----:B------:R-:W-:Y:S01]  /*23d30*/  ISETP.LT.AND P3, PT, R252, c[0x0][0x178], !P3 ;  /* 0x00005e00fc007a0c */ /* 0x000fe20005f61270 */
[--C-:B-1----:R-:W-:Y:S01]  /*23d40*/  IMAD.WIDE R32, R25, 0x4, R30.reuse ;  /* 0x0000000419207825 */ /* 0x102fe200078e021e */
[----:B------:R-:W-:Y:S01]  /*23d50*/  IADD3 R0, R242, 0x68, RZ ;  /* 0x00000068f2007810 */ /* 0x000fe20007ffe0ff */
[----:B------:R-:W1:Y:S03]  /*23d60*/  LDS.128 R24, [R225+0x800] ;  /* 0x00080000e1187984 */ /* 0x000e660000000c00 */
[----:B------:R-:W-:Y:S01]  /*23d70*/  ISETP.GE.AND P0, PT, R0, c[0x0][0x17c], PT ;  /* 0x00005f0000007a0c */ /* 0x000fe20003f06270 */
[C---:B---3--:R-:W-:Y:S01]  /*23d80*/  IMAD.WIDE R4, R37.reuse, 0x4, R30 ;  /* 0x0000000425047825 */ /* 0x048fe200078e021e */
[----:B------:R-:W-:Y:S01]  /*23d90*/  IADD3 R0, R242, 0x69, RZ ;  /* 0x00000069f2007810 */ /* 0x000fe20007ffe0ff */
[----:B------:R3:W-:Y:S02]  /*23da0*/  @P5 STG.E [R32.64], R216 ;  /* 0x000000d820005986 */ /* 0x0007e4000c101906 */
[C---:B--2---:R-:W-:Y:S01]  /*23db0*/  IMAD.WIDE R8, R37.reuse, 0x4, R28 ;  /* 0x0000000425087825 */ /* 0x044fe200078e021c */
[----:B------:R-:W-:Y:S01]  /*23dc0*/  ISETP.GE.AND P6, PT, R0, c[0x0][0x17c], PT ;  /* 0x00005f0000007a0c */ /* 0x000fe20003fc6270 */
[----:B------:R-:W-:Y:S01]  /*23dd0*/  @P2 STG.E [R34.64], R16 ;  /* 0x0000001022002986 */ /* 0x000fe2000c101906 */
[----:B------:R-:W-:-:S02]  /*23de0*/  IADD3 R39, R37, c[0x0][0x198], RZ ;  /* 0x0000660025277a10 */ /* 0x000fc40007ffe0ff */
[----:B------:R-:W-:Y:S01]  /*23df0*/  ISETP.LT.AND P2, PT, R243, c[0x0][0x178], !P0 ;  /* 0x00005e00f3007a0c */ /* 0x000fe20004741270 */
[----:B------:R2:W-:Y:S01]  /*23e00*/  @P4 STG.E [R4.64], R217 ;  /* 0x000000d904004986 */ /* 0x0005e2000c101906 */
[----:B------:R-:W-:-:S03]  /*23e10*/  ISETP.LT.AND P5, PT, R252, c[0x0][0x178], !P0 ;  /* 0x00005e00fc007a0c */ /* 0x000fc600047a1270 */
[----:B------:R2:W-:Y:S01]  /*23e20*/  @P3 STG.E [R8.64], R17 ;  /* 0x0000001108003986 */ /* 0x0005e2000c101906 */
[----:B------:R-:W-:Y:S01]  /*23e30*/  ISETP.LT.AND P3, PT, R243, c[0x0][0x178], !P6 ;  /* 0x00005e00f3007a0c */ /* 0x000fe20007761270 */
[C---:B------:R-:W-:Y:S01]  /*23e40*/  IMAD.WIDE R12, R39.reuse, 0x4, R30 ;  /* 0x00000004270c7825 */ /* 0x040fe200078e021e */
[----:B------:R-:W-:Y:S01]  /*23e50*/  ISETP.LT.AND P6, PT, R252, c[0x0][0x178], !P6 ;  /* 0x00005e00fc007a0c */ /* 0x000fe200077c1270 */
[----:B------:R-:W1:Y:S01]  /*23e60*/  LDS.128 R224, [R224+0x800] ;  /* 0x00080000e0e07984 */ /* 0x000e620000000c00 */
[----:B------:R-:W-:Y:S01]  /*23e70*/  IADD3 R0, R242, 0x6a, RZ ;  /* 0x0000006af2007810 */ /* 0x000fe20007ffe0ff */
[C---:B---3--:R-:W-:Y:S01]  /*23e80*/  IMAD.WIDE R32, R39.reuse, 0x4, R28 ;  /* 0x0000000427207825 */ /* 0x048fe200078e021c */
[----:B------:R-:W-:Y:S02]  /*23e90*/  IADD3 R39, R39, c[0x0][0x198], RZ ;  /* 0x0000660027277a10 */ /* 0x000fe40007ffe0ff */
[----:B------:R-:W-:Y:S02]  /*23ea0*/  ISETP.GE.AND P1, PT, R0, c[0x0][0x17c], PT ;  /* 0x00005f0000007a0c */ /* 0x000fe40003f26270 */
[----:B------:R-:W-:Y:S01]  /*23eb0*/  IADD3 R0, R242, 0x6b, RZ ;  /* 0x0000006bf2007810 */ /* 0x000fe20007ffe0ff */
[C---:B--2---:R-:W-:Y:S01]  /*23ec0*/  IMAD.WIDE R4, R39.reuse, 0x4, R30 ;  /* 0x0000000427047825 */ /* 0x044fe200078e021e */
[----:B------:R2:W-:Y:S03]  /*23ed0*/  @P2 STG.E [R12.64], R128 ;  /* 0x000000800c002986 */ /* 0x0005e6000c101906 */
[----:B------:R-:W-:Y:S01]  /*23ee0*/  IMAD.WIDE R8, R39, 0x4, R28 ;  /* 0x0000000427087825 */ /* 0x000fe200078e021c */
[----:B------:R-:W-:Y:S01]  /*23ef0*/  ISETP.GE.AND P0, PT, R0, c[0x0][0x17c], PT ;  /* 0x00005f0000007a0c */ /* 0x000fe20003f06270 */
[----:B----4-:R-:W-:Y:S01]  /*23f00*/  @P5 STG.E [R32.64], R20 ;  /* 0x0000001420005986 */ /* 0x010fe2000c101906 */
[----:B------:R-:W-:-:S02]  /*23f10*/  ISETP.LT.AND P5, PT, R243, c[0x0][0x178], !P1 ;  /* 0x00005e00f3007a0c */ /* 0x000fc40004fa1270 */
[----:B------:R-:W-:Y:S01]  /*23f20*/  IADD3 R17, R39, c[0x0][0x198], RZ ;  /* 0x0000660027117a10 */ /* 0x000fe20007ffe0ff */
[----:B------:R3:W-:Y:S01]  /*23f30*/  @P3 STG.E [R4.64], R129 ;  /* 0x0000008104003986 */ /* 0x0007e2000c101906 */
[----:B------:R-:W-:-:S03]  /*23f40*/  ISETP.LT.AND P1, PT, R252, c[0x0][0x178], !P1 ;  /* 0x00005e00fc007a0c */ /* 0x000fc60004f21270 */
[----:B------:R4:W-:Y:S01]  /*23f50*/  @P6 STG.E [R8.64], R21 ;  /* 0x0000001508006986 */ /* 0x0009e2000c101906 */
[----:B------:R-:W-:Y:S02]  /*23f60*/  ISETP.LT.AND P6, PT, R243, c[0x0][0x178], !P0 ;  /* 0x00005e00f3007a0c */ /* 0x000fe400047c1270 */
[----:B------:R-:W-:Y:S01]  /*23f70*/  IADD3 R0, R242, 0x6c, RZ ;  /* 0x0000006cf2007810 */ /* 0x000fe20007ffe0ff */
[----:B------:R-:W1:Y:S01]  /*23f80*/  LDS.128 R32, [R3+0x800] ;  /* 0x0008000003207984 */ /* 0x000e620000000c00 */
[C---:B------:R-:W-:Y:S01]  /*23f90*/  IADD3 R39, R17.reuse, c[0x0][0x198], RZ ;  /* 0x0000660011277a10 */ /* 0x040fe20007ffe0ff */
[C---:B--2---:R-:W-:Y:S01]  /*23fa0*/  IMAD.WIDE R12, R17.reuse, 0x4, R30 ;  /* 0x00000004110c7825 */ /* 0x044fe200078e021e */
[----:B------:R-:W-:Y:S02]  /*23fb0*/  ISETP.GE.AND P4, PT, R0, c[0x0][0x17c], PT ;  /* 0x00005f0000007a0c */ /* 0x000fe40003f86270 */
[----:B------:R-:W-:Y:S01]  /*23fc0*/  IADD3 R0, R242, 0x6d, RZ ;  /* 0x0000006df2007810 */ /* 0x000fe20007ffe0ff */
[----:B------:R-:W-:Y:S01]  /*23fd0*/  IMAD.WIDE R16, R17, 0x4, R28 ;  /* 0x0000000411107825 */ /* 0x000fe200078e021c */
[----:B------:R-:W-:-:S03]  /*23fe0*/  ISETP.LT.AND P0, PT, R252, c[0x0][0x178], !P0 ;  /* 0x00005e00fc007a0c */ /* 0x000fc60004701270 */
[----:B---3--:R-:W-:Y:S01]  /*23ff0*/  IMAD.WIDE R4, R39, 0x4, R30 ;  /* 0x0000000427047825 */ /* 0x008fe200078e021e */
[----:B------:R-:W-:Y:S01]  /*24000*/  ISETP.GE.AND P2, PT, R0, c[0x0][0x17c], PT ;  /* 0x00005f0000007a0c */ /* 0x000fe20003f46270 */
[----:B------:R-:W-:Y:S01]  /*24010*/  @P5 STG.E [R12.64], R160 ;  /* 0x000000a00c005986 */ /* 0x000fe2000c101906 */
[----:B------:R-:W-:Y:S02]  /*24020*/  ISETP.LT.AND P5, PT, R243, c[0x0][0x178], !P4 ;  /* 0x00005e00f3007a0c */ /* 0x000fe400067a1270 */
[----:B----4-:R-:W-:Y:S01]  /*24030*/  IADD3 R9, R39, c[0x0][0x198], RZ ;  /* 0x0000660027097a10 */ /* 0x010fe20007ffe0ff */
[----:B-1----:R1:W-:Y:S01]  /*24040*/  @P1 STG.E [R16.64], R24 ;  /* 0x0000001810001986 */ /* 0x0023e2000c101906 */
[----:B------:R-:W-:-:S03]  /*24050*/  ISETP.LT.AND P4, PT, R252, c[0x0][0x178], !P4 ;  /* 0x00005e00fc007a0c */ /* 0x000fc60006781270 */
[----:B------:R2:W-:Y:S01]  /*24060*/  @P6 STG.E [R4.64], R161 ;  /* 0x000000a104006986 */ /* 0x0005e2000c101906 */
[----:B------:R-:W-:Y:S02]  /*24070*/  ISETP.LT.AND P6, PT, R243, c[0x0][0x178], !P2 ;  /* 0x00005e00f3007a0c */ /* 0x000fe400057c1270 */
[----:B------:R-:W-:Y:S02]  /*24080*/  ISETP.LT.AND P2, PT, R252, c[0x0][0x178], !P2 ;  /* 0x00005e00fc007a0c */ /* 0x000fe40005741270 */
[----:B------:R-:W-:Y:S01]  /*24090*/  IADD3 R0, R242, 0x6e, RZ ;  /* 0x0000006ef2007810 */ /* 0x000fe20007ffe0ff */
[----:B------:R-:W-:Y:S01]  /*240a0*/  IMAD.WIDE R36, R39, 0x4, R28 ;  /* 0x0000000427247825 */ /* 0x000fe200078e021c */
[C---:B-1----:R-:W-:Y:S02]  /*240b0*/  IADD3 R17, R9.reuse, c[0x0][0x198], RZ ;  /* 0x0000660009117a10 */ /* 0x042fe40007ffe0ff */
[----:B------:R-:W-:Y:S01]  /*240c0*/  ISETP.GE.AND P3, PT, R0, c[0x0][0x17c], PT ;  /* 0x00005f0000007a0c */ /* 0x000fe20003f66270 */
[----:B------:R-:W-:Y:S01]  /*240d0*/  IMAD.WIDE R2, R9, 0x4, R30 ;  /* 0x0000000409027825 */ /* 0x000fe200078e021e */
[----:B------:R-:W-:-:S03]  /*240e0*/  IADD3 R0, R242, 0x6f, RZ ;  /* 0x0000006ff2007810 */ /* 0x000fc60007ffe0ff */
[----:B------:R-:W-:Y:S01]  /*240f0*/  IMAD.WIDE R8, R9, 0x4, R28 ;  /* 0x0000000409087825 */ /* 0x000fe200078e021c */
[----:B------:R-:W-:Y:S03]  /*24100*/  @P0 STG.E [R36.64], R25 ;  /* 0x0000001924000986 */ /* 0x000fe6000c101906 */
[C---:B--2---:R-:W-:Y:S01]  /*24110*/  IMAD.WIDE R4, R17.reuse, 0x4, R30 ;  /* 0x0000000411047825 */ /* 0x044fe200078e021e */
[----:B------:R-:W-:Y:S01]  /*24120*/  ISETP.GE.AND P1, PT, R0, c[0x0][0x17c], PT ;  /* 0x00005f0000007a0c */ /* 0x000fe20003f26270 */
[----:B------:R1:W-:Y:S02]  /*24130*/  @P5 STG.E [R2.64], R192 ;  /* 0x000000c002005986 */ /* 0x0003e4000c101906 */
[----:B------:R-:W-:Y:S01]  /*24140*/  IMAD.WIDE R12, R17, 0x4, R28 ;  /* 0x00000004110c7825 */ /* 0x000fe200078e021c */
[----:B------:R-:W-:Y:S01]  /*24150*/  ISETP.LT.AND P5, PT, R243, c[0x0][0x178], !P3 ;  /* 0x00005e00f3007a0c */ /* 0x000fe20005fa1270 */
[----:B------:R2:W-:Y:S01]  /*24160*/  @P4 STG.E [R8.64], R224 ;  /* 0x000000e008004986 */ /* 0x0005e2000c101906 */
[----:B------:R-:W-:-:S02]  /*24170*/  IADD3 R17, R17, c[0x0][0x198], RZ ;  /* 0x0000660011117a10 */ /* 0x000fc40007ffe0ff */
[C---:B------:R-:W-:Y:S01]  /*24180*/  ISETP.LT.AND P3, PT, R252.reuse, c[0x0][0x178], !P3 ;  /* 0x00005e00fc007a0c */ /* 0x040fe20005f61270 */
[----:B------:R3:W-:Y:S01]  /*24190*/  @P6 STG.E [R4.64], R193 ;  /* 0x000000c104006986 */ /* 0x0007e2000c101906 */
[----:B------:R-:W-:-:S03]  /*241a0*/  ISETP.LT.AND P6, PT, R252, c[0x0][0x178], !P1 ;  /* 0x00005e00fc007a0c */ /* 0x000fc60004fc1270 */
[----:B------:R4:W-:Y:S01]  /*241b0*/  @P2 STG.E [R12.64], R225 ;  /* 0x000000e10c002986 */ /* 0x0009e2000c101906 */
[----:B------:R-:W-:Y:S02]  /*241c0*/  ISETP.LT.AND P2, PT, R243, c[0x0][0x178], !P1 ;  /* 0x00005e00f3007a0c */ /* 0x000fe40004f41270 */
[----:B------:R-:W-:Y:S02]  /*241d0*/  IADD3 R0, R242, 0x70, RZ ;  /* 0x00000070f2007810 */ /* 0x000fe40007ffe0ff */
[C---:B------:R-:W-:Y:S01]  /*241e0*/  IADD3 R21, R17.reuse, c[0x0][0x198], RZ ;  /* 0x0000660011157a10 */ /* 0x040fe20007ffe0ff */
[C---:B-1----:R-:W-:Y:S01]  /*241f0*/  IMAD.WIDE R2, R17.reuse, 0x4, R30 ;  /* 0x0000000411027825 */ /* 0x042fe200078e021e */
[----:B------:R-:W-:Y:S02]  /*24200*/  ISETP.GE.AND P0, PT, R0, c[0x0][0x17c], PT ;  /* 0x00005f0000007a0c */ /* 0x000fe40003f06270 */
[----:B------:R-:W-:Y:S01]  /*24210*/  IADD3 R0, R242, 0x71, RZ ;  /* 0x00000071f2007810 */ /* 0x000fe20007ffe0ff */
[----:B--2---:R-:W-:Y:S01]  /*24220*/  IMAD.WIDE R8, R17, 0x4, R28 ;  /* 0x0000000411087825 */ /* 0x004fe200078e021c */
[----:B------:R1:W-:Y:S03]  /*24230*/  @P5 STG.E [R2.64], R220 ;  /* 0x000000dc02005986 */ /* 0x0003e6000c101906 */
[----:B---3--:R-:W-:Y:S01]  /*24240*/  IMAD.WIDE R4, R21, 0x4, R30 ;  /* 0x0000000415047825 */ /* 0x008fe200078e021e */
[----:B------:R-:W-:-:S03]  /*24250*/  ISETP.GE.AND P4, PT, R0, c[0x0][0x17c], PT ;  /* 0x00005f0000007a0c */ /* 0x000fc60003f86270 */
[----:B----4-:R-:W-:Y:S01]  /*24260*/  IMAD.WIDE R12, R21, 0x4, R28 ;  /* 0x00000004150c7825 */ /* 0x010fe200078e021c */
[----:B------:R2:W-:Y:S01]  /*24270*/  @P3 STG.E [R8.64], R32 ;  /* 0x0000002008003986 */ /* 0x0005e2000c101906 */
[----:B------:R-:W-:Y:S02]  /*24280*/  ISETP.LT.AND P5, PT, R243, c[0x0][0x178], !P0 ;  /* 0x00005e00f3007a0c */ /* 0x000fe400047a1270 */
[----:B------:R-:W-:Y:S01]  /*24290*/  IADD3 R21, R21, c[0x0][0x198], RZ ;  /* 0x0000660015157a10 */ /* 0x000fe20007ffe0ff */
[----:B------:R3:W-:Y:S01]  /*242a0*/  @P2 STG.E [R4.64], R221 ;  /* 0x000000dd04002986 */ /* 0x0007e2000c101906 */
[----:B------:R-:W-:-:S03]  /*242b0*/  ISETP.LT.AND P0, PT, R252, c[0x0][0x178], !P0 ;  /* 0x00005e00fc007a0c */ /* 0x000fc60004701270 */
[----:B------:R4:W-:Y:S01]  /*242c0*/  @P6 STG.E [R12.64], R33 ;  /* 0x000000210c006986 */ /* 0x0009e2000c101906 */
[----:B------:R-:W-:Y:S02]  /*242d0*/  ISETP.LT.AND P6, PT, R243, c[0x0][0x178], !P4 ;  /* 0x00005e00f3007a0c */ /* 0x000fe400067c1270 */
        /* <DEDUP_REMOVED lines=11> */
[----:B------:R-:W-:Y:S01]  /*24390*/  ISETP.LT.AND P5, PT, R243, c[0x0][0x178], !P1 ;  /* 0x00005e00f3007a0c */ /* 0x000fe20004fa1270 */
[----:B------:R2:W-:Y:S01]  /*243a0*/  @P0 STG.E [R8.64], R6 ;  /* 0x0000000608000986 */ /* 0x0005e2000c101906 */
[----:B------:R-:W-:Y:S02]  /*243b0*/  IADD3 R17, R17, c[0x0][0x198], RZ ;  /* 0x0000660011117a10 */ /* 0x000fe40007ffe0ff */
[----:B------:R-:W-:Y:S01]  /*243c0*/  ISETP.LT.AND P1, PT, R252, c[0x0][0x178], !P1 ;  /* 0x00005e00fc007a0c */ /* 0x000fe20004f21270 */
[----:B------:R3:W-:Y:S01]  /*243d0*/  @P6 STG.E [R4.64], R127 ;  /* 0x0000007f04006986 */ /* 0x0007e2000c101906 */
[----:B------:R-:W-:-:S03]  /*243e0*/  IADD3 R0, R242, 0x74, RZ ;  /* 0x00000074f2007810 */ /* 0x000fc60007ffe0ff */
[----:B------:R4:W-:Y:S01]  /*243f0*/  @P4 STG.E [R12.64], R7 ;  /* 0x000000070c004986 */ /* 0x0009e2000c101906 */
[----:B------:R-:W-:Y:S02]  /*24400*/  ISETP.LT.AND P4, PT, R243, c[0x0][0x178], !P3 ;  /* 0x00005e00f3007a0c */ /* 0x000fe40005f81270 */
[----:B------:R-:W-:Y:S02]  /*24410*/  ISETP.LT.AND P6, PT, R252, c[0x0][0x178], !P3 ;  /* 0x00005e00fc007a0c */ /* 0x000fe40005fc1270 */
[C---:B------:R-:W-:Y:S01]  /*24420*/  IADD3 R21, R17.reuse, c[0x0][0x198], RZ ;  /* 0x0000660011157a10 */ /* 0x040fe20007ffe0ff */
[C---:B-1----:R-:W-:Y:S01]  /*24430*/  IMAD.WIDE R2, R17.reuse, 0x4, R30 ;  /* 0x0000000411027825 */ /* 0x042fe200078e021e */
[----:B------:R-:W-:Y:S02]  /*24440*/  ISETP.GE.AND P2, PT, R0, c[0x0][0x17c], PT ;  /* 0x00005f0000007a0c */ /* 0x000fe40003f46270 */
[----:B------:R-:W-:Y:S01]  /*24450*/  IADD3 R0, R242, 0x75, RZ ;  /* 0x00000075f2007810 */ /* 0x000fe20007ffe0ff */
[----:B--2---:R-:W-:Y:S01]  /*24460*/  IMAD.WIDE R8, R17, 0x4, R28 ;  /* 0x0000000411087825 */ /* 0x004fe200078e021c */
[----:B------:R1:W-:Y:S03]  /*24470*/  @P5 STG.E [R2.64], R158 ;  /* 0x0000009e02005986 */ /* 0x0003e6000c101906 */
[----:B---3--:R-:W-:Y:S01]  /*24480*/  IMAD.WIDE R4, R21, 0x4, R30 ;  /* 0x0000000415047825 */ /* 0x008fe200078e021e */
[----:B------:R-:W-:Y:S01]  /*24490*/  ISETP.GE.AND P0, PT, R0, c[0x0][0x17c], PT ;  /* 0x00005f0000007a0c */ /* 0x000fe20003f06270 */
[----:B------:R2:W-:Y:S01]  /*244a0*/  @P1 STG.E [R8.64], R10 ;  /* 0x0000000a08001986 */ /* 0x0005e2000c101906 */
[----:B------:R-:W-:Y:S01]  /*244b0*/  ISETP.LT.AND P5, PT, R243, c[0x0][0x178], !P2 ;  /* 0x00005e00f3007a0c */ /* 0x000fe200057a1270 */
[C---:B----4-:R-:W-:Y:S01]  /*244c0*/  IMAD.WIDE R6, R21.reuse, 0x4, R28 ;  /* 0x0000000415067825 */ /* 0x050fe200078e021c */
[----:B------:R-:W-:Y:S01]  /*244d0*/  IADD3 R21, R21, c[0x0][0x198], RZ ;  /* 0x0000660015157a10 */ /* 0x000fe20007ffe0ff */
[----:B------:R3:W-:Y:S01]  /*244e0*/  @P4 STG.E [R4.64], R159 ;  /* 0x0000009f04004986 */ /* 0x0007e2000c101906 */
[----:B------:R-:W-:-:S02]  /*244f0*/  ISETP.LT.AND P2, PT, R252, c[0x0][0x178], !P2 ;  /* 0x00005e00fc007a0c */ /* 0x000fc40005741270 */
[----:B------:R-:W-:Y:S01]  /*24500*/  ISETP.LT.AND P4, PT, R243, c[0x0][0x178], !P0 ;  /* 0x00005e00f3007a0c */ /* 0x000fe20004781270 */
[----:B------:R4:W-:Y:S01]  /*24510*/  @P6 STG.E [R6.64], R11 ;  /* 0x0000000b06006986 */ /* 0x0009e2000c101906 */
[----:B------:R-:W-:Y:S02]  /*24520*/  IADD3 R0, R242, 0x76, RZ ;  /* 0x00000076f2007810 */ /* 0x000fe40007ffe0ff */
        /* <DEDUP_REMOVED lines=30> */
[----:B------:R-:W-:Y:S01]  /*24710*/  IADD3 R0, R242, 0x7a, RZ ;  /* 0x0000007af2007810 */ /* 0x000fe20007ffe0ff */
[----:B------:R3:W-:Y:S01]  /*24720*/  @P4 STG.E [R4.64], R219 ;  /* 0x000000db04004986 */ /* 0x0007e2000c101906 */
[----:B------:R-:W-:-:S02]  /*24730*/  IADD3 R11, R11, c[0x0][0x198], RZ ;  /* 0x000066000b0b7a10 */ /* 0x000fc40007ffe0ff */
[----:B------:R-:W-:Y:S01]  /*24740*/  ISETP.LT.AND P0, PT, R252, c[0x0][0x178], !P0 ;  /* 0x00005e00fc007a0c */ /* 0x000fe20004701270 */
[----:B------:R4:W-:Y:S01]  /*24750*/  @P6 STG.E [R6.64], R19 ;  /* 0x0000001306006986 */ /* 0x0009e2000c101906 */
[----:B------:R-:W-:Y:S02]  /*24760*/  ISETP.LT.AND P4, PT, R243, c[0x0][0x178], !P2 ;  /* 0x00005e00f3007a0c */ /* 0x000fe40005781270 */
[----:B------:R-:W-:Y:S02]  /*24770*/  ISETP.GE.AND P1, PT, R0, c[0x0][0x17c], PT ;  /* 0x00005f0000007a0c */ /* 0x000fe40003f26270 */
[----:B------:R-:W-:Y:S02]  /*24780*/  ISETP.LT.AND P6, PT, R252, c[0x0][0x178], !P2 ;  /* 0x00005e00fc007a0c */ /* 0x000fe400057c1270 */
[----:B------:R-:W-:Y:S02]  /*24790*/  IADD3 R0, R242, 0x7b, RZ ;  /* 0x0000007bf2007810 */ /* 0x000fe40007ffe0ff */
[C---:B------:R-:W-:Y:S01]  /*247a0*/  IADD3 R13, R11.reuse, c[0x0][0x198], RZ ;  /* 0x000066000b0d7a10 */ /* 0x040fe20007ffe0ff */
[----:B-1----:R-:W-:Y:S01]  /*247b0*/  IMAD.WIDE R2, R11, 0x4, R30 ;  /* 0x000000040b027825 */ /* 0x002fe200078e021e */
[----:B------:R-:W-:-:S02]  /*247c0*/  ISETP.GE.AND P3, PT, R0, c[0x0][0x17c], PT ;  /* 0x00005f0000007a0c */ /* 0x000fc40003f66270 */
[----:B------:R-:W-:Y:S01]  /*247d0*/  IADD3 R0, R242, 0x7c, RZ ;  /* 0x0000007cf2007810 */ /* 0x000fe20007ffe0ff */
[----:B--2---:R-:W-:Y:S01]  /*247e0*/  IMAD.WIDE R8, R11, 0x4, R28 ;  /* 0x000000040b087825 */ /* 0x004fe200078e021c */
[----:B------:R1:W-:Y:S03]  /*247f0*/  @P5 STG.E [R2.64], R130 ;  /* 0x0000008202005986 */ /* 0x0003e6000c101906 */
[----:B---3--:R-:W-:Y:S01]  /*24800*/  IMAD.WIDE R4, R13, 0x4, R30 ;  /* 0x000000040d047825 */ /* 0x008fe200078e021e */
[----:B------:R-:W-:Y:S01]  /*24810*/  ISETP.LT.AND P5, PT, R243, c[0x0][0x178], !P1 ;  /* 0x00005e00f3007a0c */ /* 0x000fe20004fa1270 */
[----:B------:R-:W-:Y:S02]  /*24820*/  @P0 STG.E [R8.64], R22 ;  /* 0x0000001608000986 */ /* 0x000fe4000c101906 */
[C---:B----4-:R-:W-:Y:S01]  /*24830*/  IMAD.WIDE R6, R13.reuse, 0x4, R28 ;  /* 0x000000040d067825 */ /* 0x050fe200078e021c */
[----:B------:R-:W-:Y:S01]  /*24840*/  IADD3 R13, R13, c[0x0][0x198], RZ ;  /* 0x000066000d0d7a10 */ /* 0x000fe20007ffe0ff */
[----:B------:R2:W-:Y:S01]  /*24850*/  @P4 STG.E [R4.64], R131 ;  /* 0x0000008304004986 */ /* 0x0005e2000c101906 */
[----:B------:R-:W-:-:S02]  /*24860*/  ISETP.GE.AND P2, PT, R0, c[0x0][0x17c], PT ;  /* 0x00005f0000007a0c */ /* 0x000fc40003f46270 */
[C---:B------:R-:W-:Y:S01]  /*24870*/  ISETP.LT.AND P1, PT, R252.reuse, c[0x0][0x178], !P1 ;  /* 0x00005e00fc007a0c */ /* 0x040fe20004f21270 */
[----:B------:R3:W-:Y:S01]  /*24880*/  @P6 STG.E [R6.64], R23 ;  /* 0x0000001706006986 */ /* 0x0007e2000c101906 */
[----:B------:R-:W-:Y:S02]  /*24890*/  ISETP.LT.AND P4, PT, R243, c[0x0][0x178], !P3 ;  /* 0x00005e00f3007a0c */ /* 0x000fe40005f81270 */
[----:B------:R-:W-:Y:S02]  /*248a0*/  ISETP.LT.AND P3, PT, R252, c[0x0][0x178], !P3 ;  /* 0x00005e00fc007a0c */ /* 0x000fe40005f61270 */
[----:B------:R-:W-:Y:S02]  /*248b0*/  IADD3 R11, R13, c[0x0][0x198], RZ ;  /* 0x000066000d0b7a10 */ /* 0x000fe40007ffe0ff */
[----:B------:R-:W-:Y:S02]  /*248c0*/  IADD3 R0, R242, 0x7d, RZ ;  /* 0x0000007df2007810 */ /* 0x000fe40007ffe0ff */
[----:B------:R-:W-:Y:S01]  /*248d0*/  ISETP.LT.AND P6, PT, R243, c[0x0][0x178], !P2 ;  /* 0x00005e00f3007a0c */ /* 0x000fe200057c1270 */
[----:B-1----:R-:W-:Y:S01]  /*248e0*/  IMAD.WIDE R2, R13, 0x4, R30 ;  /* 0x000000040d027825 */ /* 0x002fe200078e021e */
[----:B------:R-:W-:-:S02]  /*248f0*/  IADD3 R15, R11, c[0x0][0x198], RZ ;  /* 0x000066000b0f7a10 */ /* 0x000fc40007ffe0ff */
[----:B------:R-:W-:Y:S01]  /*24900*/  ISETP.GE.AND P0, PT, R0, c[0x0][0x17c], PT ;  /* 0x00005f0000007a0c */ /* 0x000fe20003f06270 */
[----:B--2---:R-:W-:Y:S01]  /*24910*/  IMAD.WIDE R4, R13, 0x4, R28 ;  /* 0x000000040d047825 */ /* 0x004fe200078e021c */
[----:B------:R-:W-:Y:S01]  /*24920*/  IADD3 R0, R242, 0x7e, RZ ;  /* 0x0000007ef2007810 */ /* 0x000fe20007ffe0ff */
[----:B------:R1:W-:Y:S02]  /*24930*/  @P5 STG.E [R2.64], R162 ;  /* 0x000000a202005986 */ /* 0x0003e4000c101906 */
[----:B---3--:R-:W-:Y:S01]  /*24940*/  IMAD.WIDE R6, R11, 0x4, R30 ;  /* 0x000000040b067825 */ /* 0x008fe200078e021e */
[----:B------:R-:W-:-:S03]  /*24950*/  ISETP.GE.AND P5, PT, R0, c[0x0][0x17c], PT ;  /* 0x00005f0000007a0c */ /* 0x000fc60003fa6270 */
[----:B------:R-:W-:Y:S01]  /*24960*/  IMAD.WIDE R8, R11, 0x4, R28 ;  /* 0x000000040b087825 */ /* 0x000fe200078e021c */
[----:B------:R-:W-:Y:S01]  /*24970*/  IADD3 R0, R242, 0x7f, RZ ;  /* 0x0000007ff2007810 */ /* 0x000fe20007ffe0ff */
[----:B------:R2:W-:Y:S02]  /*24980*/  @P1 STG.E [R4.64], R26 ;  /* 0x0000001a04001986 */ /* 0x0005e4000c101906 */
[C---:B------:R-:W-:Y:S02]  /*24990*/  IMAD.WIDE R10, R15.reuse, 0x4, R30 ;  /* 0x000000040f0a7825 */ /* 0x040fe400078e021e */
[----:B------:R3:W-:Y:S01]  /*249a0*/  @P4 STG.E [R6.64], R163 ;  /* 0x000000a306004986 */ /* 0x0007e2000c101906 */
[----:B------:R-:W-:Y:S02]  /*249b0*/  IADD3 R13, R15, c[0x0][0x198], RZ ;  /* 0x000066000f0d7a10 */ /* 0x000fe40007ffe0ff */
[----:B------:R-:W-:Y:S01]  /*249c0*/  ISETP.LT.AND P2, PT, R252, c[0x0][0x178], !P2 ;  /* 0x00005e00fc007a0c */ /* 0x000fe20005741270 */
[----:B------:R4:W-:Y:S01]  /*249d0*/  @P3 STG.E [R8.64], R27 ;  /* 0x0000001b08003986 */ /* 0x0009e2000c101906 */
[----:B------:R-:W-:-:S03]  /*249e0*/  ISETP.GE.AND P1, PT, R0, c[0x0][0x17c], PT ;  /* 0x00005f0000007a0c */ /* 0x000fc60003f26270 */
[----:B------:R1:W-:Y:S01]  /*249f0*/  @P6 STG.E [R10.64], R194 ;  /* 0x000000c20a006986 */ /* 0x0003e2000c101906 */
[C---:B------:R-:W-:Y:S02]  /*24a00*/  ISETP.LT.AND P6, PT, R243.reuse, c[0x0][0x178], !P0 ;  /* 0x00005e00f3007a0c */ /* 0x040fe400047c1270 */
[C---:B------:R-:W-:Y:S02]  /*24a10*/  ISETP.LT.AND P0, PT, R252.reuse, c[0x0][0x178], !P0 ;  /* 0x00005e00fc007a0c */ /* 0x040fe40004701270 */
[----:B------:R-:W-:Y:S02]  /*24a20*/  ISETP.LT.AND P4, PT, R243, c[0x0][0x178], !P5 ;  /* 0x00005e00f3007a0c */ /* 0x000fe40006f81270 */
[----:B------:R-:W-:Y:S02]  /*24a30*/  IADD3 R17, R13, c[0x0][0x198], RZ ;  /* 0x000066000d117a10 */ /* 0x000fe40007ffe0ff */
[C---:B------:R-:W-:Y:S02]  /*24a40*/  ISETP.LT.AND P5, PT, R252.reuse, c[0x0][0x178], !P5 ;  /* 0x00005e00fc007a0c */ /* 0x040fe40006fa1270 */
[----:B------:R-:W-:Y:S01]  /*24a50*/  ISETP.LT.AND P3, PT, R243, c[0x0][0x178], !P1 ;  /* 0x00005e00f3007a0c */ /* 0x000fe20004f61270 */
[----:B-1----:R-:W-:Y:S01]  /*24a60*/  IMAD.WIDE R2, R15, 0x4, R28 ;  /* 0x000000040f027825 */ /* 0x002fe200078e021c */
[----:B------:R-:W-:-:S02]  /*24a70*/  ISETP.LT.AND P1, PT, R252, c[0x0][0x178], !P1 ;  /* 0x00005e00fc007a0c */ /* 0x000fc40004f21270 */
[----:B------:R-:W-:Y:S01]  /*24a80*/  IADD3 R15, R17, c[0x0][0x198], RZ ;  /* 0x00006600110f7a10 */ /* 0x000fe20007ffe0ff */
[C---:B--2---:R-:W-:Y:S01]  /*24a90*/  IMAD.WIDE R4, R13.reuse, 0x4, R30 ;  /* 0x000000040d047825 */ /* 0x044fe200078e021e */
[----:B------:R1:W-:Y:S03]  /*24aa0*/  @P2 STG.E [R2.64], R226 ;  /* 0x000000e202002986 */ /* 0x0003e6000c101906 */
[----:B---3--:R-:W-:Y:S01]  /*24ab0*/  IMAD.WIDE R6, R13, 0x4, R28 ;  /* 0x000000040d067825 */ /* 0x008fe200078e021c */
[----:B------:R1:W-:Y:S03]  /*24ac0*/  @P6 STG.E [R4.64], R195 ;  /* 0x000000c304006986 */ /* 0x0003e6000c101906 */
[C---:B----4-:R-:W-:Y:S01]  /*24ad0*/  IMAD.WIDE R8, R17.reuse, 0x4, R30 ;  /* 0x0000000411087825 */ /* 0x050fe200078e021e */
[----:B------:R1:W-:Y:S03]  /*24ae0*/  @P0 STG.E [R6.64], R227 ;  /* 0x000000e306000986 */ /* 0x0003e6000c101906 */
[----:B------:R-:W-:Y:S01]  /*24af0*/  IMAD.WIDE R10, R17, 0x4, R28 ;  /* 0x00000004110a7825 */ /* 0x000fe200078e021c */
[----:B------:R1:W-:Y:S03]  /*24b00*/  @P4 STG.E [R8.64], R222 ;  /* 0x000000de08004986 */ /* 0x0003e6000c101906 */
[C---:B------:R-:W-:Y:S01]  /*24b10*/  IMAD.WIDE R30, R15.reuse, 0x4, R30 ;  /* 0x000000040f1e7825 */ /* 0x040fe200078e021e */
[----:B------:R1:W-:Y:S04]  /*24b20*/  @P5 STG.E [R10.64], R34 ;  /* 0x000000220a005986 */ /* 0x0003e8000c101906 */
[----:B------:R1:W-:Y:S01]  /*24b30*/  @P3 STG.E [R30.64], R223 ;  /* 0x000000df1e003986 */ /* 0x0003e2000c101906 */
[----:B------:R-:W-:Y:S01]  /*24b40*/  IMAD.WIDE R28, R15, 0x4, R28 ;  /* 0x000000040f1c7825 */ /* 0x000fe200078e021c */
[----:B------:R-:W-:Y:S06]  /*24b50*/  @!P1 EXIT ;  /* 0x000000000000994d */ /* 0x000fec0003800000 */
[----:B------:R-:W-:Y:S01]  /*24b60*/  STG.E [R28.64], R35 ;  /* 0x000000231c007986 */ /* 0x000fe2000c101906 */
[----:B------:R-:W-:Y:S05]  /*24b70*/  EXIT ;  /* 0x000000000000794d */ /* 0x000fea0003800000 */
.L_x_3:
[----:B------:R-:W-:-:S00]  /*24b80*/  BRA `(.L_x_3) ;  /* 0xfffffff000007947 */ /* 0x000fc0000383ffff */
[----:B------:R-:W-:-:S00]  /*24b90*/  NOP ;  /* 0x0000000000007918 */ /* 0x000fc00000000000 */
        /* <DEDUP_REMOVED lines=14> */
.L_x_4:


//--------------------- .nv.shared.matmul_kernel  --------------------------
	.section	.nv.shared.matmul_kernel,"aw",@nobits
	.sectionflags	@""
	.align	16
